//
// Generated by NVIDIA NVVM Compiler
//
// Compiler Build ID: CL-36424714
// Cuda compilation tools, release 13.0, V13.0.88
// Based on NVVM 20.0.0
//

.version 9.0
.target sm_100
.address_size 64

	// .globl	_Z12fp32_smem_01Pf
.shared .align 16 .b8 data[8192];

.visible .entry _Z12fp32_smem_01Pf(
	.param .u64 .ptr .align 1 _Z12fp32_smem_01Pf_param_0
)
{
	.reg .pred 	%p<9>;
	.reg .b32 	%r<52>;
	.reg .b32 	%f<280>;
	.reg .b64 	%rd<15>;

	ld.param.u64 	%rd2, [_Z12fp32_smem_01Pf_param_0];
	cvta.to.global.u64 	%rd1, %rd2;
	mov.u32 	%r1, %tid.x;
	mov.u32 	%r2, %ctaid.x;
	setp.gt.u32 	%p1, %r2, 511;
	@%p1 bra 	$L__BB0_5;
	mov.u32 	%r3, %ntid.x;
	add.s32 	%r17, %r3, %r2;
	max.u32 	%r18, %r17, 512;
	setp.lt.u32 	%p2, %r17, 512;
	selp.u32 	%r19, 1, 0, %p2;
	add.s32 	%r20, %r17, %r19;
	sub.s32 	%r21, %r18, %r20;
	div.u32 	%r22, %r21, %r3;
	add.s32 	%r4, %r22, %r19;
	and.b32  	%r23, %r4, 3;
	setp.eq.s32 	%p3, %r23, 3;
	mov.u32 	%r48, %r2;
	@%p3 bra 	$L__BB0_4;
	add.s32 	%r25, %r4, 1;
	and.b32  	%r5, %r25, 3;
	mov.b32 	%r47, 0;
	mov.u32 	%r48, %r2;
$L__BB0_3:
	.pragma "nounroll";
	mul.wide.u32 	%rd3, %r48, 4;
	add.s64 	%rd4, %rd1, %rd3;
	ld.global.f32 	%f9, [%rd4];
	shl.b32 	%r26, %r48, 4;
	mov.u32 	%r27, data;
	add.s32 	%r28, %r27, %r26;
	add.f32 	%f10, %f9, 0f3F800000;
	st.shared.v2.f32 	[%r28], {%f9, %f10};
	add.s32 	%r48, %r48, %r3;
	add.s32 	%r47, %r47, 1;
	setp.ne.s32 	%p4, %r47, %r5;
	@%p4 bra 	$L__BB0_3;
$L__BB0_4:
	setp.lt.u32 	%p5, %r4, 3;
	@%p5 bra 	$L__BB0_5;
	bra.uni 	$L__BB0_10;
$L__BB0_5:
	add.s32 	%r40, %r1, 1;
	cvt.rn.f32.u32 	%f279, %r40;
	cvt.rn.f32.u32 	%f278, %r1;
	mov.b32 	%r50, 0;
	mov.u32 	%r42, data;
$L__BB0_6:
	mov.b32 	%r51, 128;
$L__BB0_7:
	add.s32 	%r43, %r42, %r51;
	ld.shared.v4.f32 	{%f28, %f32, %f33, %f29}, [%r43+-128];
	// begin inline asm
	fma.rn.f32 %f19, %f28, %f33, %f278;
	// end inline asm
	neg.f32 	%f24, %f32;
	// begin inline asm
	fma.rn.f32 %f23, %f24, %f29, %f19;
	// end inline asm
	// begin inline asm
	fma.rn.f32 %f27, %f28, %f29, %f279;
	// end inline asm
	// begin inline asm
	fma.rn.f32 %f31, %f32, %f33, %f27;
	// end inline asm
	ld.shared.v4.f32 	{%f44, %f48, %f49, %f45}, [%r43+-112];
	// begin inline asm
	fma.rn.f32 %f35, %f44, %f49, %f23;
	// end inline asm
	neg.f32 	%f40, %f48;
	// begin inline asm
	fma.rn.f32 %f39, %f40, %f45, %f35;
	// end inline asm
	// begin inline asm
	fma.rn.f32 %f43, %f44, %f45, %f31;
	// end inline asm
	// begin inline asm
	fma.rn.f32 %f47, %f48, %f49, %f43;
	// end inline asm
	ld.shared.v4.f32 	{%f60, %f64, %f65, %f61}, [%r43+-96];
	// begin inline asm
	fma.rn.f32 %f51, %f60, %f65, %f39;
	// end inline asm
	neg.f32 	%f56, %f64;
	// begin inline asm
	fma.rn.f32 %f55, %f56, %f61, %f51;
	// end inline asm
	// begin inline asm
	fma.rn.f32 %f59, %f60, %f61, %f47;
	// end inline asm
	// begin inline asm
	fma.rn.f32 %f63, %f64, %f65, %f59;
	// end inline asm
	ld.shared.v4.f32 	{%f76, %f80, %f81, %f77}, [%r43+-80];
	// begin inline asm
	fma.rn.f32 %f67, %f76, %f81, %f55;
	// end inline asm
	neg.f32 	%f72, %f80;
	// begin inline asm
	fma.rn.f32 %f71, %f72, %f77, %f67;
	// end inline asm
	// begin inline asm
	fma.rn.f32 %f75, %f76, %f77, %f63;
	// end inline asm
	// begin inline asm
	fma.rn.f32 %f79, %f80, %f81, %f75;
	// end inline asm
	ld.shared.v4.f32 	{%f92, %f96, %f97, %f93}, [%r43+-64];
	// begin inline asm
	fma.rn.f32 %f83, %f92, %f97, %f71;
	// end inline asm
	neg.f32 	%f88, %f96;
	// begin inline asm
	fma.rn.f32 %f87, %f88, %f93, %f83;
	// end inline asm
	// begin inline asm
	fma.rn.f32 %f91, %f92, %f93, %f79;
	// end inline asm
	// begin inline asm
	fma.rn.f32 %f95, %f96, %f97, %f91;
	// end inline asm
	ld.shared.v4.f32 	{%f108, %f112, %f113, %f109}, [%r43+-48];
	// begin inline asm
	fma.rn.f32 %f99, %f108, %f113, %f87;
	// end inline asm
	neg.f32 	%f104, %f112;
	// begin inline asm
	fma.rn.f32 %f103, %f104, %f109, %f99;
	// end inline asm
	// begin inline asm
	fma.rn.f32 %f107, %f108, %f109, %f95;
	// end inline asm
	// begin inline asm
	fma.rn.f32 %f111, %f112, %f113, %f107;
	// end inline asm
	ld.shared.v4.f32 	{%f124, %f128, %f129, %f125}, [%r43+-32];
	// begin inline asm
	fma.rn.f32 %f115, %f124, %f129, %f103;
	// end inline asm
	neg.f32 	%f120, %f128;
	// begin inline asm
	fma.rn.f32 %f119, %f120, %f125, %f115;
	// end inline asm
	// begin inline asm
	fma.rn.f32 %f123, %f124, %f125, %f111;
	// end inline asm
	// begin inline asm
	fma.rn.f32 %f127, %f128, %f129, %f123;
	// end inline asm
	ld.shared.v4.f32 	{%f140, %f144, %f145, %f141}, [%r43+-16];
	// begin inline asm
	fma.rn.f32 %f131, %f140, %f145, %f119;
	// end inline asm
	neg.f32 	%f136, %f144;
	// begin inline asm
	fma.rn.f32 %f135, %f136, %f141, %f131;
	// end inline asm
	// begin inline asm
	fma.rn.f32 %f139, %f140, %f141, %f127;
	// end inline asm
	// begin inline asm
	fma.rn.f32 %f143, %f144, %f145, %f139;
	// end inline asm
	ld.shared.v4.f32 	{%f156, %f160, %f161, %f157}, [%r43];
	// begin inline asm
	fma.rn.f32 %f147, %f156, %f161, %f135;
	// end inline asm
	neg.f32 	%f152, %f160;
	// begin inline asm
	fma.rn.f32 %f151, %f152, %f157, %f147;
	// end inline asm
	// begin inline asm
	fma.rn.f32 %f155, %f156, %f157, %f143;
	// end inline asm
	// begin inline asm
	fma.rn.f32 %f159, %f160, %f161, %f155;
	// end inline asm
	ld.shared.v4.f32 	{%f172, %f176, %f177, %f173}, [%r43+16];
	// begin inline asm
	fma.rn.f32 %f163, %f172, %f177, %f151;
	// end inline asm
	neg.f32 	%f168, %f176;
	// begin inline asm
	fma.rn.f32 %f167, %f168, %f173, %f163;
	// end inline asm
	// begin inline asm
	fma.rn.f32 %f171, %f172, %f173, %f159;
	// end inline asm
	// begin inline asm
	fma.rn.f32 %f175, %f176, %f177, %f171;
	// end inline asm
	ld.shared.v4.f32 	{%f188, %f192, %f193, %f189}, [%r43+32];
	// begin inline asm
	fma.rn.f32 %f179, %f188, %f193, %f167;
	// end inline asm
	neg.f32 	%f184, %f192;
	// begin inline asm
	fma.rn.f32 %f183, %f184, %f189, %f179;
	// end inline asm
	// begin inline asm
	fma.rn.f32 %f187, %f188, %f189, %f175;
	// end inline asm
	// begin inline asm
	fma.rn.f32 %f191, %f192, %f193, %f187;
	// end inline asm
	ld.shared.v4.f32 	{%f204, %f208, %f209, %f205}, [%r43+48];
	// begin inline asm
	fma.rn.f32 %f195, %f204, %f209, %f183;
	// end inline asm
	neg.f32 	%f200, %f208;
	// begin inline asm
	fma.rn.f32 %f199, %f200, %f205, %f195;
	// end inline asm
	// begin inline asm
	fma.rn.f32 %f203, %f204, %f205, %f191;
	// end inline asm
	// begin inline asm
	fma.rn.f32 %f207, %f208, %f209, %f203;
	// end inline asm
	ld.shared.v4.f32 	{%f220, %f224, %f225, %f221}, [%r43+64];
	// begin inline asm
	fma.rn.f32 %f211, %f220, %f225, %f199;
	// end inline asm
	neg.f32 	%f216, %f224;
	// begin inline asm
	fma.rn.f32 %f215, %f216, %f221, %f211;
	// end inline asm
	// begin inline asm
	fma.rn.f32 %f219, %f220, %f221, %f207;
	// end inline asm
	// begin inline asm
	fma.rn.f32 %f223, %f224, %f225, %f219;
	// end inline asm
	ld.shared.v4.f32 	{%f236, %f240, %f241, %f237}, [%r43+80];
	// begin inline asm
	fma.rn.f32 %f227, %f236, %f241, %f215;
	// end inline asm
	neg.f32 	%f232, %f240;
	// begin inline asm
	fma.rn.f32 %f231, %f232, %f237, %f227;
	// end inline asm
	// begin inline asm
	fma.rn.f32 %f235, %f236, %f237, %f223;
	// end inline asm
	// begin inline asm
	fma.rn.f32 %f239, %f240, %f241, %f235;
	// end inline asm
	ld.shared.v4.f32 	{%f252, %f256, %f257, %f253}, [%r43+96];
	// begin inline asm
	fma.rn.f32 %f243, %f252, %f257, %f231;
	// end inline asm
	neg.f32 	%f248, %f256;
	// begin inline asm
	fma.rn.f32 %f247, %f248, %f253, %f243;
	// end inline asm
	// begin inline asm
	fma.rn.f32 %f251, %f252, %f253, %f239;
	// end inline asm
	// begin inline asm
	fma.rn.f32 %f255, %f256, %f257, %f251;
	// end inline asm
	ld.shared.v4.f32 	{%f268, %f272, %f273, %f269}, [%r43+112];
	// begin inline asm
	fma.rn.f32 %f259, %f268, %f273, %f247;
	// end inline asm
	neg.f32 	%f264, %f272;
	// begin inline asm
	fma.rn.f32 %f278, %f264, %f269, %f259;
	// end inline asm
	// begin inline asm
	fma.rn.f32 %f267, %f268, %f269, %f255;
	// end inline asm
	// begin inline asm
	fma.rn.f32 %f279, %f272, %f273, %f267;
	// end inline asm
	add.s32 	%r51, %r51, 256;
	setp.ne.s32 	%p7, %r51, 8320;
	@%p7 bra 	$L__BB0_7;
	add.s32 	%r50, %r50, 1;
	setp.ne.s32 	%p8, %r50, 1024;
	@%p8 bra 	$L__BB0_6;
	add.f32 	%f275, %f279, %f278;
	mov.u32 	%r44, %ntid.x;
	mad.lo.s32 	%r45, %r2, %r44, %r1;
	mul.wide.u32 	%rd13, %r45, 4;
	add.s64 	%rd14, %rd1, %rd13;
	st.global.f32 	[%rd14], %f275;
	ret;
$L__BB0_10:
	mul.wide.u32 	%rd5, %r48, 4;
	add.s64 	%rd6, %rd1, %rd5;
	ld.global.f32 	%f11, [%rd6];
	shl.b32 	%r29, %r48, 4;
	mov.u32 	%r30, data;
	add.s32 	%r31, %r30, %r29;
	add.f32 	%f12, %f11, 0f3F800000;
	st.shared.v2.f32 	[%r31], {%f11, %f12};
	add.s32 	%r32, %r48, %r3;
	mul.wide.u32 	%rd7, %r32, 4;
	add.s64 	%rd8, %rd1, %rd7;
	ld.global.f32 	%f13, [%rd8];
	shl.b32 	%r33, %r3, 4;
	add.s32 	%r34, %r31, %r33;
	add.f32 	%f14, %f13, 0f3F800000;
	st.shared.v2.f32 	[%r34], {%f13, %f14};
	add.s32 	%r35, %r32, %r3;
	mul.wide.u32 	%rd9, %r35, 4;
	add.s64 	%rd10, %rd1, %rd9;
	ld.global.f32 	%f15, [%rd10];
	add.s32 	%r36, %r34, %r33;
	add.f32 	%f16, %f15, 0f3F800000;
	st.shared.v2.f32 	[%r36], {%f15, %f16};
	add.s32 	%r37, %r35, %r3;
	mul.wide.u32 	%rd11, %r37, 4;
	add.s64 	%rd12, %rd1, %rd11;
	ld.global.f32 	%f17, [%rd12];
	add.s32 	%r38, %r36, %r33;
	add.f32 	%f18, %f17, 0f3F800000;
	st.shared.v2.f32 	[%r38], {%f17, %f18};
	add.s32 	%r48, %r37, %r3;
	setp.lt.u32 	%p6, %r48, 512;
	@%p6 bra 	$L__BB0_10;
	bra.uni 	$L__BB0_5;

}
	// .globl	_Z12fp32_smem_02Pf
.visible .entry _Z12fp32_smem_02Pf(
	.param .u64 .ptr .align 1 _Z12fp32_smem_02Pf_param_0
)
{
	.reg .pred 	%p<9>;
	.reg .b32 	%r<54>;
	.reg .b32 	%f<56>;
	.reg .b64 	%rd<15>;

	ld.param.u64 	%rd2, [_Z12fp32_smem_02Pf_param_0];
	cvta.to.global.u64 	%rd1, %rd2;
	mov.u32 	%r1, %tid.x;
	mov.u32 	%r2, %ctaid.x;
	setp.gt.u32 	%p1, %r2, 511;
	@%p1 bra 	$L__BB1_5;
	mov.u32 	%r3, %ntid.x;
	add.s32 	%r19, %r3, %r2;
	max.u32 	%r20, %r19, 512;
	setp.lt.u32 	%p2, %r19, 512;
	selp.u32 	%r21, 1, 0, %p2;
	add.s32 	%r22, %r19, %r21;
	sub.s32 	%r23, %r20, %r22;
	div.u32 	%r24, %r23, %r3;
	add.s32 	%r4, %r24, %r21;
	and.b32  	%r25, %r4, 3;
	setp.eq.s32 	%p3, %r25, 3;
	mov.u32 	%r49, %r2;
	@%p3 bra 	$L__BB1_4;
	add.s32 	%r27, %r4, 1;
	and.b32  	%r5, %r27, 3;
	mov.b32 	%r48, 0;
	mov.u32 	%r49, %r2;
$L__BB1_3:
	.pragma "nounroll";
	mul.wide.u32 	%rd3, %r49, 4;
	add.s64 	%rd4, %rd1, %rd3;
	ld.global.f32 	%f9, [%rd4];
	shl.b32 	%r28, %r49, 4;
	mov.u32 	%r29, data;
	add.s32 	%r30, %r29, %r28;
	add.f32 	%f10, %f9, 0f3F800000;
	st.shared.v2.f32 	[%r30], {%f9, %f10};
	add.s32 	%r49, %r49, %r3;
	add.s32 	%r48, %r48, 1;
	setp.ne.s32 	%p4, %r48, %r5;
	@%p4 bra 	$L__BB1_3;
$L__BB1_4:
	setp.lt.u32 	%p5, %r4, 3;
	@%p5 bra 	$L__BB1_5;
	bra.uni 	$L__BB1_10;
$L__BB1_5:
	add.s32 	%r42, %r1, 1;
	cvt.rn.f32.u32 	%f55, %r42;
	cvt.rn.f32.u32 	%f54, %r1;
	mov.b32 	%r51, 0;
	mov.u32 	%r43, data;
$L__BB1_6:
	mov.b32 	%r53, 0;
	mov.u32 	%r52, %r43;
$L__BB1_7:
	ld.shared.v4.f32 	{%f44, %f48, %f49, %f45}, [%r52];
	neg.f32 	%f40, %f48;
	// begin inline asm
	fma.rn.f32 %f19, %f44, %f49, %f54;
	// end inline asm
	// begin inline asm
	fma.rn.f32 %f23, %f40, %f45, %f19;
	// end inline asm
	// begin inline asm
	fma.rn.f32 %f27, %f44, %f45, %f55;
	// end inline asm
	// begin inline asm
	fma.rn.f32 %f31, %f48, %f49, %f27;
	// end inline asm
	// begin inline asm
	fma.rn.f32 %f35, %f44, %f49, %f23;
	// end inline asm
	// begin inline asm
	fma.rn.f32 %f54, %f40, %f45, %f35;
	// end inline asm
	// begin inline asm
	fma.rn.f32 %f43, %f44, %f45, %f31;
	// end inline asm
	// begin inline asm
	fma.rn.f32 %f55, %f48, %f49, %f43;
	// end inline asm
	add.s32 	%r53, %r53, 1;
	add.s32 	%r52, %r52, 16;
	setp.ne.s32 	%p7, %r53, 512;
	@%p7 bra 	$L__BB1_7;
	add.s32 	%r51, %r51, 1;
	setp.ne.s32 	%p8, %r51, 512;
	@%p8 bra 	$L__BB1_6;
	add.f32 	%f51, %f55, %f54;
	mov.u32 	%r45, %ntid.x;
	mad.lo.s32 	%r46, %r2, %r45, %r1;
	mul.wide.u32 	%rd13, %r46, 4;
	add.s64 	%rd14, %rd1, %rd13;
	st.global.f32 	[%rd14], %f51;
	ret;
$L__BB1_10:
	mul.wide.u32 	%rd5, %r49, 4;
	add.s64 	%rd6, %rd1, %rd5;
	ld.global.f32 	%f11, [%rd6];
	shl.b32 	%r31, %r49, 4;
	mov.u32 	%r32, data;
	add.s32 	%r33, %r32, %r31;
	add.f32 	%f12, %f11, 0f3F800000;
	st.shared.v2.f32 	[%r33], {%f11, %f12};
	add.s32 	%r34, %r49, %r3;
	mul.wide.u32 	%rd7, %r34, 4;
	add.s64 	%rd8, %rd1, %rd7;
	ld.global.f32 	%f13, [%rd8];
	shl.b32 	%r35, %r3, 4;
	add.s32 	%r36, %r33, %r35;
	add.f32 	%f14, %f13, 0f3F800000;
	st.shared.v2.f32 	[%r36], {%f13, %f14};
	add.s32 	%r37, %r34, %r3;
	mul.wide.u32 	%rd9, %r37, 4;
	add.s64 	%rd10, %rd1, %rd9;
	ld.global.f32 	%f15, [%rd10];
	add.s32 	%r38, %r36, %r35;
	add.f32 	%f16, %f15, 0f3F800000;
	st.shared.v2.f32 	[%r38], {%f15, %f16};
	add.s32 	%r39, %r37, %r3;
	mul.wide.u32 	%rd11, %r39, 4;
	add.s64 	%rd12, %rd1, %rd11;
	ld.global.f32 	%f17, [%rd12];
	add.s32 	%r40, %r38, %r35;
	add.f32 	%f18, %f17, 0f3F800000;
	st.shared.v2.f32 	[%r40], {%f17, %f18};
	add.s32 	%r49, %r39, %r3;
	setp.lt.u32 	%p6, %r49, 512;
	@%p6 bra 	$L__BB1_10;
	bra.uni 	$L__BB1_5;

}
	// .globl	_Z12fp32_smem_04Pf
.visible .entry _Z12fp32_smem_04Pf(
	.param .u64 .ptr .align 1 _Z12fp32_smem_04Pf_param_0
)
{
	.reg .pred 	%p<9>;
	.reg .b32 	%r<54>;
	.reg .b32 	%f<88>;
	.reg .b64 	%rd<15>;

	ld.param.u64 	%rd2, [_Z12fp32_smem_04Pf_param_0];
	cvta.to.global.u64 	%rd1, %rd2;
	mov.u32 	%r1, %tid.x;
	mov.u32 	%r2, %ctaid.x;
	setp.gt.u32 	%p1, %r2, 511;
	@%p1 bra 	$L__BB2_5;
	mov.u32 	%r3, %ntid.x;
	add.s32 	%r19, %r3, %r2;
	max.u32 	%r20, %r19, 512;
	setp.lt.u32 	%p2, %r19, 512;
	selp.u32 	%r21, 1, 0, %p2;
	add.s32 	%r22, %r19, %r21;
	sub.s32 	%r23, %r20, %r22;
	div.u32 	%r24, %r23, %r3;
	add.s32 	%r4, %r24, %r21;
	and.b32  	%r25, %r4, 3;
	setp.eq.s32 	%p3, %r25, 3;
	mov.u32 	%r49, %r2;
	@%p3 bra 	$L__BB2_4;
	add.s32 	%r27, %r4, 1;
	and.b32  	%r5, %r27, 3;
	mov.b32 	%r48, 0;
	mov.u32 	%r49, %r2;
$L__BB2_3:
	.pragma "nounroll";
	mul.wide.u32 	%rd3, %r49, 4;
	add.s64 	%rd4, %rd1, %rd3;
	ld.global.f32 	%f9, [%rd4];
	shl.b32 	%r28, %r49, 4;
	mov.u32 	%r29, data;
	add.s32 	%r30, %r29, %r28;
	add.f32 	%f10, %f9, 0f3F800000;
	st.shared.v2.f32 	[%r30], {%f9, %f10};
	add.s32 	%r49, %r49, %r3;
	add.s32 	%r48, %r48, 1;
	setp.ne.s32 	%p4, %r48, %r5;
	@%p4 bra 	$L__BB2_3;
$L__BB2_4:
	setp.lt.u32 	%p5, %r4, 3;
	@%p5 bra 	$L__BB2_5;
	bra.uni 	$L__BB2_10;
$L__BB2_5:
	add.s32 	%r42, %r1, 1;
	cvt.rn.f32.u32 	%f87, %r42;
	cvt.rn.f32.u32 	%f86, %r1;
	mov.b32 	%r51, 0;
	mov.u32 	%r43, data;
$L__BB2_6:
	mov.b32 	%r53, 0;
	mov.u32 	%r52, %r43;
$L__BB2_7:
	ld.shared.v4.f32 	{%f76, %f80, %f81, %f77}, [%r52];
	neg.f32 	%f72, %f80;
	// begin inline asm
	fma.rn.f32 %f19, %f76, %f81, %f86;
	// end inline asm
	// begin inline asm
	fma.rn.f32 %f23, %f72, %f77, %f19;
	// end inline asm
	// begin inline asm
	fma.rn.f32 %f27, %f76, %f77, %f87;
	// end inline asm
	// begin inline asm
	fma.rn.f32 %f31, %f80, %f81, %f27;
	// end inline asm
	// begin inline asm
	fma.rn.f32 %f35, %f76, %f81, %f23;
	// end inline asm
	// begin inline asm
	fma.rn.f32 %f39, %f72, %f77, %f35;
	// end inline asm
	// begin inline asm
	fma.rn.f32 %f43, %f76, %f77, %f31;
	// end inline asm
	// begin inline asm
	fma.rn.f32 %f47, %f80, %f81, %f43;
	// end inline asm
	// begin inline asm
	fma.rn.f32 %f51, %f76, %f81, %f39;
	// end inline asm
	// begin inline asm
	fma.rn.f32 %f55, %f72, %f77, %f51;
	// end inline asm
	// begin inline asm
	fma.rn.f32 %f59, %f76, %f77, %f47;
	// end inline asm
	// begin inline asm
	fma.rn.f32 %f63, %f80, %f81, %f59;
	// end inline asm
	// begin inline asm
	fma.rn.f32 %f67, %f76, %f81, %f55;
	// end inline asm
	// begin inline asm
	fma.rn.f32 %f86, %f72, %f77, %f67;
	// end inline asm
	// begin inline asm
	fma.rn.f32 %f75, %f76, %f77, %f63;
	// end inline asm
	// begin inline asm
	fma.rn.f32 %f87, %f80, %f81, %f75;
	// end inline asm
	add.s32 	%r53, %r53, 1;
	add.s32 	%r52, %r52, 16;
	setp.ne.s32 	%p7, %r53, 512;
	@%p7 bra 	$L__BB2_7;
	add.s32 	%r51, %r51, 1;
	setp.ne.s32 	%p8, %r51, 256;
	@%p8 bra 	$L__BB2_6;
	add.f32 	%f83, %f87, %f86;
	mov.u32 	%r45, %ntid.x;
	mad.lo.s32 	%r46, %r2, %r45, %r1;
	mul.wide.u32 	%rd13, %r46, 4;
	add.s64 	%rd14, %rd1, %rd13;
	st.global.f32 	[%rd14], %f83;
	ret;
$L__BB2_10:
	mul.wide.u32 	%rd5, %r49, 4;
	add.s64 	%rd6, %rd1, %rd5;
	ld.global.f32 	%f11, [%rd6];
	shl.b32 	%r31, %r49, 4;
	mov.u32 	%r32, data;
	add.s32 	%r33, %r32, %r31;
	add.f32 	%f12, %f11, 0f3F800000;
	st.shared.v2.f32 	[%r33], {%f11, %f12};
	add.s32 	%r34, %r49, %r3;
	mul.wide.u32 	%rd7, %r34, 4;
	add.s64 	%rd8, %rd1, %rd7;
	ld.global.f32 	%f13, [%rd8];
	shl.b32 	%r35, %r3, 4;
	add.s32 	%r36, %r33, %r35;
	add.f32 	%f14, %f13, 0f3F800000;
	st.shared.v2.f32 	[%r36], {%f13, %f14};
	add.s32 	%r37, %r34, %r3;
	mul.wide.u32 	%rd9, %r37, 4;
	add.s64 	%rd10, %rd1, %rd9;
	ld.global.f32 	%f15, [%rd10];
	add.s32 	%r38, %r36, %r35;
	add.f32 	%f16, %f15, 0f3F800000;
	st.shared.v2.f32 	[%r38], {%f15, %f16};
	add.s32 	%r39, %r37, %r3;
	mul.wide.u32 	%rd11, %r39, 4;
	add.s64 	%rd12, %rd1, %rd11;
	ld.global.f32 	%f17, [%rd12];
	add.s32 	%r40, %r38, %r35;
	add.f32 	%f18, %f17, 0f3F800000;
	st.shared.v2.f32 	[%r40], {%f17, %f18};
	add.s32 	%r49, %r39, %r3;
	setp.lt.u32 	%p6, %r49, 512;
	@%p6 bra 	$L__BB2_10;
	bra.uni 	$L__BB2_5;

}
	// .globl	_Z12fp32_smem_08Pf
.visible .entry _Z12fp32_smem_08Pf(
	.param .u64 .ptr .align 1 _Z12fp32_smem_08Pf_param_0
)
{
	.reg .pred 	%p<9>;
	.reg .b32 	%r<54>;
	.reg .b32 	%f<152>;
	.reg .b64 	%rd<15>;

	ld.param.u64 	%rd2, [_Z12fp32_smem_08Pf_param_0];
	cvta.to.global.u64 	%rd1, %rd2;
	mov.u32 	%r1, %tid.x;
	mov.u32 	%r2, %ctaid.x;
	setp.gt.u32 	%p1, %r2, 511;
	@%p1 bra 	$L__BB3_5;
	mov.u32 	%r3, %ntid.x;
	add.s32 	%r19, %r3, %r2;
	max.u32 	%r20, %r19, 512;
	setp.lt.u32 	%p2, %r19, 512;
	selp.u32 	%r21, 1, 0, %p2;
	add.s32 	%r22, %r19, %r21;
	sub.s32 	%r23, %r20, %r22;
	div.u32 	%r24, %r23, %r3;
	add.s32 	%r4, %r24, %r21;
	and.b32  	%r25, %r4, 3;
	setp.eq.s32 	%p3, %r25, 3;
	mov.u32 	%r49, %r2;
	@%p3 bra 	$L__BB3_4;
	add.s32 	%r27, %r4, 1;
	and.b32  	%r5, %r27, 3;
	mov.b32 	%r48, 0;
	mov.u32 	%r49, %r2;
$L__BB3_3:
	.pragma "nounroll";
	mul.wide.u32 	%rd3, %r49, 4;
	add.s64 	%rd4, %rd1, %rd3;
	ld.global.f32 	%f9, [%rd4];
	shl.b32 	%r28, %r49, 4;
	mov.u32 	%r29, data;
	add.s32 	%r30, %r29, %r28;
	add.f32 	%f10, %f9, 0f3F800000;
	st.shared.v2.f32 	[%r30], {%f9, %f10};
	add.s32 	%r49, %r49, %r3;
	add.s32 	%r48, %r48, 1;
	setp.ne.s32 	%p4, %r48, %r5;
	@%p4 bra 	$L__BB3_3;
$L__BB3_4:
	setp.lt.u32 	%p5, %r4, 3;
	@%p5 bra 	$L__BB3_5;
	bra.uni 	$L__BB3_10;
$L__BB3_5:
	add.s32 	%r42, %r1, 1;
	cvt.rn.f32.u32 	%f151, %r42;
	cvt.rn.f32.u32 	%f150, %r1;
	mov.b32 	%r51, 0;
	mov.u32 	%r43, data;
$L__BB3_6:
	mov.b32 	%r53, 0;
	mov.u32 	%r52, %r43;
$L__BB3_7:
	ld.shared.v4.f32 	{%f140, %f144, %f145, %f141}, [%r52];
	neg.f32 	%f136, %f144;
	// begin inline asm
	fma.rn.f32 %f19, %f140, %f145, %f150;
	// end inline asm
	// begin inline asm
	fma.rn.f32 %f23, %f136, %f141, %f19;
	// end inline asm
	// begin inline asm
	fma.rn.f32 %f27, %f140, %f141, %f151;
	// end inline asm
	// begin inline asm
	fma.rn.f32 %f31, %f144, %f145, %f27;
	// end inline asm
	// begin inline asm
	fma.rn.f32 %f35, %f140, %f145, %f23;
	// end inline asm
	// begin inline asm
	fma.rn.f32 %f39, %f136, %f141, %f35;
	// end inline asm
	// begin inline asm
	fma.rn.f32 %f43, %f140, %f141, %f31;
	// end inline asm
	// begin inline asm
	fma.rn.f32 %f47, %f144, %f145, %f43;
	// end inline asm
	// begin inline asm
	fma.rn.f32 %f51, %f140, %f145, %f39;
	// end inline asm
	// begin inline asm
	fma.rn.f32 %f55, %f136, %f141, %f51;
	// end inline asm
	// begin inline asm
	fma.rn.f32 %f59, %f140, %f141, %f47;
	// end inline asm
	// begin inline asm
	fma.rn.f32 %f63, %f144, %f145, %f59;
	// end inline asm
	// begin inline asm
	fma.rn.f32 %f67, %f140, %f145, %f55;
	// end inline asm
	// begin inline asm
	fma.rn.f32 %f71, %f136, %f141, %f67;
	// end inline asm
	// begin inline asm
	fma.rn.f32 %f75, %f140, %f141, %f63;
	// end inline asm
	// begin inline asm
	fma.rn.f32 %f79, %f144, %f145, %f75;
	// end inline asm
	// begin inline asm
	fma.rn.f32 %f83, %f140, %f145, %f71;
	// end inline asm
	// begin inline asm
	fma.rn.f32 %f87, %f136, %f141, %f83;
	// end inline asm
	// begin inline asm
	fma.rn.f32 %f91, %f140, %f141, %f79;
	// end inline asm
	// begin inline asm
	fma.rn.f32 %f95, %f144, %f145, %f91;
	// end inline asm
	// begin inline asm
	fma.rn.f32 %f99, %f140, %f145, %f87;
	// end inline asm
	// begin inline asm
	fma.rn.f32 %f103, %f136, %f141, %f99;
	// end inline asm
	// begin inline asm
	fma.rn.f32 %f107, %f140, %f141, %f95;
	// end inline asm
	// begin inline asm
	fma.rn.f32 %f111, %f144, %f145, %f107;
	// end inline asm
	// begin inline asm
	fma.rn.f32 %f115, %f140, %f145, %f103;
	// end inline asm
	// begin inline asm
	fma.rn.f32 %f119, %f136, %f141, %f115;
	// end inline asm
	// begin inline asm
	fma.rn.f32 %f123, %f140, %f141, %f111;
	// end inline asm
	// begin inline asm
	fma.rn.f32 %f127, %f144, %f145, %f123;
	// end inline asm
	// begin inline asm
	fma.rn.f32 %f131, %f140, %f145, %f119;
	// end inline asm
	// begin inline asm
	fma.rn.f32 %f150, %f136, %f141, %f131;
	// end inline asm
	// begin inline asm
	fma.rn.f32 %f139, %f140, %f141, %f127;
	// end inline asm
	// begin inline asm
	fma.rn.f32 %f151, %f144, %f145, %f139;
	// end inline asm
	add.s32 	%r53, %r53, 1;
	add.s32 	%r52, %r52, 16;
	setp.ne.s32 	%p7, %r53, 512;
	@%p7 bra 	$L__BB3_7;
	add.s32 	%r51, %r51, 1;
	setp.ne.s32 	%p8, %r51, 128;
	@%p8 bra 	$L__BB3_6;
	add.f32 	%f147, %f151, %f150;
	mov.u32 	%r45, %ntid.x;
	mad.lo.s32 	%r46, %r2, %r45, %r1;
	mul.wide.u32 	%rd13, %r46, 4;
	add.s64 	%rd14, %rd1, %rd13;
	st.global.f32 	[%rd14], %f147;
	ret;
$L__BB3_10:
	mul.wide.u32 	%rd5, %r49, 4;
	add.s64 	%rd6, %rd1, %rd5;
	ld.global.f32 	%f11, [%rd6];
	shl.b32 	%r31, %r49, 4;
	mov.u32 	%r32, data;
	add.s32 	%r33, %r32, %r31;
	add.f32 	%f12, %f11, 0f3F800000;
	st.shared.v2.f32 	[%r33], {%f11, %f12};
	add.s32 	%r34, %r49, %r3;
	mul.wide.u32 	%rd7, %r34, 4;
	add.s64 	%rd8, %rd1, %rd7;
	ld.global.f32 	%f13, [%rd8];
	shl.b32 	%r35, %r3, 4;
	add.s32 	%r36, %r33, %r35;
	add.f32 	%f14, %f13, 0f3F800000;
	st.shared.v2.f32 	[%r36], {%f13, %f14};
	add.s32 	%r37, %r34, %r3;
	mul.wide.u32 	%rd9, %r37, 4;
	add.s64 	%rd10, %rd1, %rd9;
	ld.global.f32 	%f15, [%rd10];
	add.s32 	%r38, %r36, %r35;
	add.f32 	%f16, %f15, 0f3F800000;
	st.shared.v2.f32 	[%r38], {%f15, %f16};
	add.s32 	%r39, %r37, %r3;
	mul.wide.u32 	%rd11, %r39, 4;
	add.s64 	%rd12, %rd1, %rd11;
	ld.global.f32 	%f17, [%rd12];
	add.s32 	%r40, %r38, %r35;
	add.f32 	%f18, %f17, 0f3F800000;
	st.shared.v2.f32 	[%r40], {%f17, %f18};
	add.s32 	%r49, %r39, %r3;
	setp.lt.u32 	%p6, %r49, 512;
	@%p6 bra 	$L__BB3_10;
	bra.uni 	$L__BB3_5;

}
	// .globl	_Z12fp32_smem_16Pf
.visible .entry _Z12fp32_smem_16Pf(
	.param .u64 .ptr .align 1 _Z12fp32_smem_16Pf_param_0
)
{
	.reg .pred 	%p<9>;
	.reg .b32 	%r<54>;
	.reg .b32 	%f<280>;
	.reg .b64 	%rd<15>;

	ld.param.u64 	%rd2, [_Z12fp32_smem_16Pf_param_0];
	cvta.to.global.u64 	%rd1, %rd2;
	mov.u32 	%r1, %tid.x;
	mov.u32 	%r2, %ctaid.x;
	setp.gt.u32 	%p1, %r2, 511;
	@%p1 bra 	$L__BB4_5;
	mov.u32 	%r3, %ntid.x;
	add.s32 	%r19, %r3, %r2;
	max.u32 	%r20, %r19, 512;
	setp.lt.u32 	%p2, %r19, 512;
	selp.u32 	%r21, 1, 0, %p2;
	add.s32 	%r22, %r19, %r21;
	sub.s32 	%r23, %r20, %r22;
	div.u32 	%r24, %r23, %r3;
	add.s32 	%r4, %r24, %r21;
	and.b32  	%r25, %r4, 3;
	setp.eq.s32 	%p3, %r25, 3;
	mov.u32 	%r49, %r2;
	@%p3 bra 	$L__BB4_4;
	add.s32 	%r27, %r4, 1;
	and.b32  	%r5, %r27, 3;
	mov.b32 	%r48, 0;
	mov.u32 	%r49, %r2;
$L__BB4_3:
	.pragma "nounroll";
	mul.wide.u32 	%rd3, %r49, 4;
	add.s64 	%rd4, %rd1, %rd3;
	ld.global.f32 	%f9, [%rd4];
	shl.b32 	%r28, %r49, 4;
	mov.u32 	%r29, data;
	add.s32 	%r30, %r29, %r28;
	add.f32 	%f10, %f9, 0f3F800000;
	st.shared.v2.f32 	[%r30], {%f9, %f10};
	add.s32 	%r49, %r49, %r3;
	add.s32 	%r48, %r48, 1;
	setp.ne.s32 	%p4, %r48, %r5;
	@%p4 bra 	$L__BB4_3;
$L__BB4_4:
	setp.lt.u32 	%p5, %r4, 3;
	@%p5 bra 	$L__BB4_5;
	bra.uni 	$L__BB4_10;
$L__BB4_5:
	add.s32 	%r42, %r1, 1;
	cvt.rn.f32.u32 	%f279, %r42;
	cvt.rn.f32.u32 	%f278, %r1;
	mov.b32 	%r51, 0;
	mov.u32 	%r43, data;
$L__BB4_6:
	mov.b32 	%r53, 0;
	mov.u32 	%r52, %r43;
$L__BB4_7:
	ld.shared.v4.f32 	{%f268, %f272, %f273, %f269}, [%r52];
	neg.f32 	%f264, %f272;
	// begin inline asm
	fma.rn.f32 %f19, %f268, %f273, %f278;
	// end inline asm
	// begin inline asm
	fma.rn.f32 %f23, %f264, %f269, %f19;
	// end inline asm
	// begin inline asm
	fma.rn.f32 %f27, %f268, %f269, %f279;
	// end inline asm
	// begin inline asm
	fma.rn.f32 %f31, %f272, %f273, %f27;
	// end inline asm
	// begin inline asm
	fma.rn.f32 %f35, %f268, %f273, %f23;
	// end inline asm
	// begin inline asm
	fma.rn.f32 %f39, %f264, %f269, %f35;
	// end inline asm
	// begin inline asm
	fma.rn.f32 %f43, %f268, %f269, %f31;
	// end inline asm
	// begin inline asm
	fma.rn.f32 %f47, %f272, %f273, %f43;
	// end inline asm
	// begin inline asm
	fma.rn.f32 %f51, %f268, %f273, %f39;
	// end inline asm
	// begin inline asm
	fma.rn.f32 %f55, %f264, %f269, %f51;
	// end inline asm
	// begin inline asm
	fma.rn.f32 %f59, %f268, %f269, %f47;
	// end inline asm
	// begin inline asm
	fma.rn.f32 %f63, %f272, %f273, %f59;
	// end inline asm
	// begin inline asm
	fma.rn.f32 %f67, %f268, %f273, %f55;
	// end inline asm
	// begin inline asm
	fma.rn.f32 %f71, %f264, %f269, %f67;
	// end inline asm
	// begin inline asm
	fma.rn.f32 %f75, %f268, %f269, %f63;
	// end inline asm
	// begin inline asm
	fma.rn.f32 %f79, %f272, %f273, %f75;
	// end inline asm
	// begin inline asm
	fma.rn.f32 %f83, %f268, %f273, %f71;
	// end inline asm
	// begin inline asm
	fma.rn.f32 %f87, %f264, %f269, %f83;
	// end inline asm
	// begin inline asm
	fma.rn.f32 %f91, %f268, %f269, %f79;
	// end inline asm
	// begin inline asm
	fma.rn.f32 %f95, %f272, %f273, %f91;
	// end inline asm
	// begin inline asm
	fma.rn.f32 %f99, %f268, %f273, %f87;
	// end inline asm
	// begin inline asm
	fma.rn.f32 %f103, %f264, %f269, %f99;
	// end inline asm
	// begin inline asm
	fma.rn.f32 %f107, %f268, %f269, %f95;
	// end inline asm
	// begin inline asm
	fma.rn.f32 %f111, %f272, %f273, %f107;
	// end inline asm
	// begin inline asm
	fma.rn.f32 %f115, %f268, %f273, %f103;
	// end inline asm
	// begin inline asm
	fma.rn.f32 %f119, %f264, %f269, %f115;
	// end inline asm
	// begin inline asm
	fma.rn.f32 %f123, %f268, %f269, %f111;
	// end inline asm
	// begin inline asm
	fma.rn.f32 %f127, %f272, %f273, %f123;
	// end inline asm
	// begin inline asm
	fma.rn.f32 %f131, %f268, %f273, %f119;
	// end inline asm
	// begin inline asm
	fma.rn.f32 %f135, %f264, %f269, %f131;
	// end inline asm
	// begin inline asm
	fma.rn.f32 %f139, %f268, %f269, %f127;
	// end inline asm
	// begin inline asm
	fma.rn.f32 %f143, %f272, %f273, %f139;
	// end inline asm
	// begin inline asm
	fma.rn.f32 %f147, %f268, %f273, %f135;
	// end inline asm
	// begin inline asm
	fma.rn.f32 %f151, %f264, %f269, %f147;
	// end inline asm
	// begin inline asm
	fma.rn.f32 %f155, %f268, %f269, %f143;
	// end inline asm
	// begin inline asm
	fma.rn.f32 %f159, %f272, %f273, %f155;
	// end inline asm
	// begin inline asm
	fma.rn.f32 %f163, %f268, %f273, %f151;
	// end inline asm
	// begin inline asm
	fma.rn.f32 %f167, %f264, %f269, %f163;
	// end inline asm
	// begin inline asm
	fma.rn.f32 %f171, %f268, %f269, %f159;
	// end inline asm
	// begin inline asm
	fma.rn.f32 %f175, %f272, %f273, %f171;
	// end inline asm
	// begin inline asm
	fma.rn.f32 %f179, %f268, %f273, %f167;
	// end inline asm
	// begin inline asm
	fma.rn.f32 %f183, %f264, %f269, %f179;
	// end inline asm
	// begin inline asm
	fma.rn.f32 %f187, %f268, %f269, %f175;
	// end inline asm
	// begin inline asm
	fma.rn.f32 %f191, %f272, %f273, %f187;
	// end inline asm
	// begin inline asm
	fma.rn.f32 %f195, %f268, %f273, %f183;
	// end inline asm
	// begin inline asm
	fma.rn.f32 %f199, %f264, %f269, %f195;
	// end inline asm
	// begin inline asm
	fma.rn.f32 %f203, %f268, %f269, %f191;
	// end inline asm
	// begin inline asm
	fma.rn.f32 %f207, %f272, %f273, %f203;
	// end inline asm
	// begin inline asm
	fma.rn.f32 %f211, %f268, %f273, %f199;
	// end inline asm
	// begin inline asm
	fma.rn.f32 %f215, %f264, %f269, %f211;
	// end inline asm
	// begin inline asm
	fma.rn.f32 %f219, %f268, %f269, %f207;
	// end inline asm
	// begin inline asm
	fma.rn.f32 %f223, %f272, %f273, %f219;
	// end inline asm
	// begin inline asm
	fma.rn.f32 %f227, %f268, %f273, %f215;
	// end inline asm
	// begin inline asm
	fma.rn.f32 %f231, %f264, %f269, %f227;
	// end inline asm
	// begin inline asm
	fma.rn.f32 %f235, %f268, %f269, %f223;
	// end inline asm
	// begin inline asm
	fma.rn.f32 %f239, %f272, %f273, %f235;
	// end inline asm
	// begin inline asm
	fma.rn.f32 %f243, %f268, %f273, %f231;
	// end inline asm
	// begin inline asm
	fma.rn.f32 %f247, %f264, %f269, %f243;
	// end inline asm
	// begin inline asm
	fma.rn.f32 %f251, %f268, %f269, %f239;
	// end inline asm
	// begin inline asm
	fma.rn.f32 %f255, %f272, %f273, %f251;
	// end inline asm
	// begin inline asm
	fma.rn.f32 %f259, %f268, %f273, %f247;
	// end inline asm
	// begin inline asm
	fma.rn.f32 %f278, %f264, %f269, %f259;
	// end inline asm
	// begin inline asm
	fma.rn.f32 %f267, %f268, %f269, %f255;
	// end inline asm
	// begin inline asm
	fma.rn.f32 %f279, %f272, %f273, %f267;
	// end inline asm
	add.s32 	%r53, %r53, 1;
	add.s32 	%r52, %r52, 16;
	setp.ne.s32 	%p7, %r53, 512;
	@%p7 bra 	$L__BB4_7;
	add.s32 	%r51, %r51, 1;
	setp.ne.s32 	%p8, %r51, 64;
	@%p8 bra 	$L__BB4_6;
	add.f32 	%f275, %f279, %f278;
	mov.u32 	%r45, %ntid.x;
	mad.lo.s32 	%r46, %r2, %r45, %r1;
	mul.wide.u32 	%rd13, %r46, 4;
	add.s64 	%rd14, %rd1, %rd13;
	st.global.f32 	[%rd14], %f275;
	ret;
$L__BB4_10:
	mul.wide.u32 	%rd5, %r49, 4;
	add.s64 	%rd6, %rd1, %rd5;
	ld.global.f32 	%f11, [%rd6];
	shl.b32 	%r31, %r49, 4;
	mov.u32 	%r32, data;
	add.s32 	%r33, %r32, %r31;
	add.f32 	%f12, %f11, 0f3F800000;
	st.shared.v2.f32 	[%r33], {%f11, %f12};
	add.s32 	%r34, %r49, %r3;
	mul.wide.u32 	%rd7, %r34, 4;
	add.s64 	%rd8, %rd1, %rd7;
	ld.global.f32 	%f13, [%rd8];
	shl.b32 	%r35, %r3, 4;
	add.s32 	%r36, %r33, %r35;
	add.f32 	%f14, %f13, 0f3F800000;
	st.shared.v2.f32 	[%r36], {%f13, %f14};
	add.s32 	%r37, %r34, %r3;
	mul.wide.u32 	%rd9, %r37, 4;
	add.s64 	%rd10, %rd1, %rd9;
	ld.global.f32 	%f15, [%rd10];
	add.s32 	%r38, %r36, %r35;
	add.f32 	%f16, %f15, 0f3F800000;
	st.shared.v2.f32 	[%r38], {%f15, %f16};
	add.s32 	%r39, %r37, %r3;
	mul.wide.u32 	%rd11, %r39, 4;
	add.s64 	%rd12, %rd1, %rd11;
	ld.global.f32 	%f17, [%rd12];
	add.s32 	%r40, %r38, %r35;
	add.f32 	%f18, %f17, 0f3F800000;
	st.shared.v2.f32 	[%r40], {%f17, %f18};
	add.s32 	%r49, %r39, %r3;
	setp.lt.u32 	%p6, %r49, 512;
	@%p6 bra 	$L__BB4_10;
	bra.uni 	$L__BB4_5;

}
	// .globl	_Z12fp32_smem_32Pf
.visible .entry _Z12fp32_smem_32Pf(
	.param .u64 .ptr .align 1 _Z12fp32_smem_32Pf_param_0
)
{
	.reg .pred 	%p<9>;
	.reg .b32 	%r<54>;
	.reg .b32 	%f<536>;
	.reg .b64 	%rd<15>;

	ld.param.u64 	%rd2, [_Z12fp32_smem_32Pf_param_0];
	cvta.to.global.u64 	%rd1, %rd2;
	mov.u32 	%r1, %tid.x;
	mov.u32 	%r2, %ctaid.x;
	setp.gt.u32 	%p1, %r2, 511;
	@%p1 bra 	$L__BB5_5;
	mov.u32 	%r3, %ntid.x;
	add.s32 	%r19, %r3, %r2;
	max.u32 	%r20, %r19, 512;
	setp.lt.u32 	%p2, %r19, 512;
	selp.u32 	%r21, 1, 0, %p2;
	add.s32 	%r22, %r19, %r21;
	sub.s32 	%r23, %r20, %r22;
	div.u32 	%r24, %r23, %r3;
	add.s32 	%r4, %r24, %r21;
	and.b32  	%r25, %r4, 3;
	setp.eq.s32 	%p3, %r25, 3;
	mov.u32 	%r49, %r2;
	@%p3 bra 	$L__BB5_4;
	add.s32 	%r27, %r4, 1;
	and.b32  	%r5, %r27, 3;
	mov.b32 	%r48, 0;
	mov.u32 	%r49, %r2;
$L__BB5_3:
	.pragma "nounroll";
	mul.wide.u32 	%rd3, %r49, 4;
	add.s64 	%rd4, %rd1, %rd3;
	ld.global.f32 	%f9, [%rd4];
	shl.b32 	%r28, %r49, 4;
	mov.u32 	%r29, data;
	add.s32 	%r30, %r29, %r28;
	add.f32 	%f10, %f9, 0f3F800000;
	st.shared.v2.f32 	[%r30], {%f9, %f10};
	add.s32 	%r49, %r49, %r3;
	add.s32 	%r48, %r48, 1;
	setp.ne.s32 	%p4, %r48, %r5;
	@%p4 bra 	$L__BB5_3;
$L__BB5_4:
	setp.lt.u32 	%p5, %r4, 3;
	@%p5 bra 	$L__BB5_5;
	bra.uni 	$L__BB5_10;
$L__BB5_5:
	add.s32 	%r42, %r1, 1;
	cvt.rn.f32.u32 	%f535, %r42;
	cvt.rn.f32.u32 	%f534, %r1;
	mov.b32 	%r51, 0;
	mov.u32 	%r43, data;
$L__BB5_6:
	mov.b32 	%r53, 0;
	mov.u32 	%r52, %r43;
$L__BB5_7:
	ld.shared.v4.f32 	{%f524, %f528, %f529, %f525}, [%r52];
	neg.f32 	%f520, %f528;
	// begin inline asm
	fma.rn.f32 %f19, %f524, %f529, %f534;
	// end inline asm
	// begin inline asm
	fma.rn.f32 %f23, %f520, %f525, %f19;
	// end inline asm
	// begin inline asm
	fma.rn.f32 %f27, %f524, %f525, %f535;
	// end inline asm
	// begin inline asm
	fma.rn.f32 %f31, %f528, %f529, %f27;
	// end inline asm
	// begin inline asm
	fma.rn.f32 %f35, %f524, %f529, %f23;
	// end inline asm
	// begin inline asm
	fma.rn.f32 %f39, %f520, %f525, %f35;
	// end inline asm
	// begin inline asm
	fma.rn.f32 %f43, %f524, %f525, %f31;
	// end inline asm
	// begin inline asm
	fma.rn.f32 %f47, %f528, %f529, %f43;
	// end inline asm
	// begin inline asm
	fma.rn.f32 %f51, %f524, %f529, %f39;
	// end inline asm
	// begin inline asm
	fma.rn.f32 %f55, %f520, %f525, %f51;
	// end inline asm
	// begin inline asm
	fma.rn.f32 %f59, %f524, %f525, %f47;
	// end inline asm
	// begin inline asm
	fma.rn.f32 %f63, %f528, %f529, %f59;
	// end inline asm
	// begin inline asm
	fma.rn.f32 %f67, %f524, %f529, %f55;
	// end inline asm
	// begin inline asm
	fma.rn.f32 %f71, %f520, %f525, %f67;
	// end inline asm
	// begin inline asm
	fma.rn.f32 %f75, %f524, %f525, %f63;
	// end inline asm
	// begin inline asm
	fma.rn.f32 %f79, %f528, %f529, %f75;
	// end inline asm
	// begin inline asm
	fma.rn.f32 %f83, %f524, %f529, %f71;
	// end inline asm
	// begin inline asm
	fma.rn.f32 %f87, %f520, %f525, %f83;
	// end inline asm
	// begin inline asm
	fma.rn.f32 %f91, %f524, %f525, %f79;
	// end inline asm
	// begin inline asm
	fma.rn.f32 %f95, %f528, %f529, %f91;
	// end inline asm
	// begin inline asm
	fma.rn.f32 %f99, %f524, %f529, %f87;
	// end inline asm
	// begin inline asm
	fma.rn.f32 %f103, %f520, %f525, %f99;
	// end inline asm
	// begin inline asm
	fma.rn.f32 %f107, %f524, %f525, %f95;
	// end inline asm
	// begin inline asm
	fma.rn.f32 %f111, %f528, %f529, %f107;
	// end inline asm
	// begin inline asm
	fma.rn.f32 %f115, %f524, %f529, %f103;
	// end inline asm
	// begin inline asm
	fma.rn.f32 %f119, %f520, %f525, %f115;
	// end inline asm
	// begin inline asm
	fma.rn.f32 %f123, %f524, %f525, %f111;
	// end inline asm
	// begin inline asm
	fma.rn.f32 %f127, %f528, %f529, %f123;
	// end inline asm
	// begin inline asm
	fma.rn.f32 %f131, %f524, %f529, %f119;
	// end inline asm
	// begin inline asm
	fma.rn.f32 %f135, %f520, %f525, %f131;
	// end inline asm
	// begin inline asm
	fma.rn.f32 %f139, %f524, %f525, %f127;
	// end inline asm
	// begin inline asm
	fma.rn.f32 %f143, %f528, %f529, %f139;
	// end inline asm
	// begin inline asm
	fma.rn.f32 %f147, %f524, %f529, %f135;
	// end inline asm
	// begin inline asm
	fma.rn.f32 %f151, %f520, %f525, %f147;
	// end inline asm
	// begin inline asm
	fma.rn.f32 %f155, %f524, %f525, %f143;
	// end inline asm
	// begin inline asm
	fma.rn.f32 %f159, %f528, %f529, %f155;
	// end inline asm
	// begin inline asm
	fma.rn.f32 %f163, %f524, %f529, %f151;
	// end inline asm
	// begin inline asm
	fma.rn.f32 %f167, %f520, %f525, %f163;
	// end inline asm
	// begin inline asm
	fma.rn.f32 %f171, %f524, %f525, %f159;
	// end inline asm
	// begin inline asm
	fma.rn.f32 %f175, %f528, %f529, %f171;
	// end inline asm
	// begin inline asm
	fma.rn.f32 %f179, %f524, %f529, %f167;
	// end inline asm
	// begin inline asm
	fma.rn.f32 %f183, %f520, %f525, %f179;
	// end inline asm
	// begin inline asm
	fma.rn.f32 %f187, %f524, %f525, %f175;
	// end inline asm
	// begin inline asm
	fma.rn.f32 %f191, %f528, %f529, %f187;
	// end inline asm
	// begin inline asm
	fma.rn.f32 %f195, %f524, %f529, %f183;
	// end inline asm
	// begin inline asm
	fma.rn.f32 %f199, %f520, %f525, %f195;
	// end inline asm
	// begin inline asm
	fma.rn.f32 %f203, %f524, %f525, %f191;
	// end inline asm
	// begin inline asm
	fma.rn.f32 %f207, %f528, %f529, %f203;
	// end inline asm
	// begin inline asm
	fma.rn.f32 %f211, %f524, %f529, %f199;
	// end inline asm
	// begin inline asm
	fma.rn.f32 %f215, %f520, %f525, %f211;
	// end inline asm
	// begin inline asm
	fma.rn.f32 %f219, %f524, %f525, %f207;
	// end inline asm
	// begin inline asm
	fma.rn.f32 %f223, %f528, %f529, %f219;
	// end inline asm
	// begin inline asm
	fma.rn.f32 %f227, %f524, %f529, %f215;
	// end inline asm
	// begin inline asm
	fma.rn.f32 %f231, %f520, %f525, %f227;
	// end inline asm
	// begin inline asm
	fma.rn.f32 %f235, %f524, %f525, %f223;
	// end inline asm
	// begin inline asm
	fma.rn.f32 %f239, %f528, %f529, %f235;
	// end inline asm
	// begin inline asm
	fma.rn.f32 %f243, %f524, %f529, %f231;
	// end inline asm
	// begin inline asm
	fma.rn.f32 %f247, %f520, %f525, %f243;
	// end inline asm
	// begin inline asm
	fma.rn.f32 %f251, %f524, %f525, %f239;
	// end inline asm
	// begin inline asm
	fma.rn.f32 %f255, %f528, %f529, %f251;
	// end inline asm
	// begin inline asm
	fma.rn.f32 %f259, %f524, %f529, %f247;
	// end inline asm
	// begin inline asm
	fma.rn.f32 %f263, %f520, %f525, %f259;
	// end inline asm
	// begin inline asm
	fma.rn.f32 %f267, %f524, %f525, %f255;
	// end inline asm
	// begin inline asm
	fma.rn.f32 %f271, %f528, %f529, %f267;
	// end inline asm
	// begin inline asm
	fma.rn.f32 %f275, %f524, %f529, %f263;
	// end inline asm
	// begin inline asm
	fma.rn.f32 %f279, %f520, %f525, %f275;
	// end inline asm
	// begin inline asm
	fma.rn.f32 %f283, %f524, %f525, %f271;
	// end inline asm
	// begin inline asm
	fma.rn.f32 %f287, %f528, %f529, %f283;
	// end inline asm
	// begin inline asm
	fma.rn.f32 %f291, %f524, %f529, %f279;
	// end inline asm
	// begin inline asm
	fma.rn.f32 %f295, %f520, %f525, %f291;
	// end inline asm
	// begin inline asm
	fma.rn.f32 %f299, %f524, %f525, %f287;
	// end inline asm
	// begin inline asm
	fma.rn.f32 %f303, %f528, %f529, %f299;
	// end inline asm
	// begin inline asm
	fma.rn.f32 %f307, %f524, %f529, %f295;
	// end inline asm
	// begin inline asm
	fma.rn.f32 %f311, %f520, %f525, %f307;
	// end inline asm
	// begin inline asm
	fma.rn.f32 %f315, %f524, %f525, %f303;
	// end inline asm
	// begin inline asm
	fma.rn.f32 %f319, %f528, %f529, %f315;
	// end inline asm
	// begin inline asm
	fma.rn.f32 %f323, %f524, %f529, %f311;
	// end inline asm
	// begin inline asm
	fma.rn.f32 %f327, %f520, %f525, %f323;
	// end inline asm
	// begin inline asm
	fma.rn.f32 %f331, %f524, %f525, %f319;
	// end inline asm
	// begin inline asm
	fma.rn.f32 %f335, %f528, %f529, %f331;
	// end inline asm
	// begin inline asm
	fma.rn.f32 %f339, %f524, %f529, %f327;
	// end inline asm
	// begin inline asm
	fma.rn.f32 %f343, %f520, %f525, %f339;
	// end inline asm
	// begin inline asm
	fma.rn.f32 %f347, %f524, %f525, %f335;
	// end inline asm
	// begin inline asm
	fma.rn.f32 %f351, %f528, %f529, %f347;
	// end inline asm
	// begin inline asm
	fma.rn.f32 %f355, %f524, %f529, %f343;
	// end inline asm
	// begin inline asm
	fma.rn.f32 %f359, %f520, %f525, %f355;
	// end inline asm
	// begin inline asm
	fma.rn.f32 %f363, %f524, %f525, %f351;
	// end inline asm
	// begin inline asm
	fma.rn.f32 %f367, %f528, %f529, %f363;
	// end inline asm
	// begin inline asm
	fma.rn.f32 %f371, %f524, %f529, %f359;
	// end inline asm
	// begin inline asm
	fma.rn.f32 %f375, %f520, %f525, %f371;
	// end inline asm
	// begin inline asm
	fma.rn.f32 %f379, %f524, %f525, %f367;
	// end inline asm
	// begin inline asm
	fma.rn.f32 %f383, %f528, %f529, %f379;
	// end inline asm
	// begin inline asm
	fma.rn.f32 %f387, %f524, %f529, %f375;
	// end inline asm
	// begin inline asm
	fma.rn.f32 %f391, %f520, %f525, %f387;
	// end inline asm
	// begin inline asm
	fma.rn.f32 %f395, %f524, %f525, %f383;
	// end inline asm
	// begin inline asm
	fma.rn.f32 %f399, %f528, %f529, %f395;
	// end inline asm
	// begin inline asm
	fma.rn.f32 %f403, %f524, %f529, %f391;
	// end inline asm
	// begin inline asm
	fma.rn.f32 %f407, %f520, %f525, %f403;
	// end inline asm
	// begin inline asm
	fma.rn.f32 %f411, %f524, %f525, %f399;
	// end inline asm
	// begin inline asm
	fma.rn.f32 %f415, %f528, %f529, %f411;
	// end inline asm
	// begin inline asm
	fma.rn.f32 %f419, %f524, %f529, %f407;
	// end inline asm
	// begin inline asm
	fma.rn.f32 %f423, %f520, %f525, %f419;
	// end inline asm
	// begin inline asm
	fma.rn.f32 %f427, %f524, %f525, %f415;
	// end inline asm
	// begin inline asm
	fma.rn.f32 %f431, %f528, %f529, %f427;
	// end inline asm
	// begin inline asm
	fma.rn.f32 %f435, %f524, %f529, %f423;
	// end inline asm
	// begin inline asm
	fma.rn.f32 %f439, %f520, %f525, %f435;
	// end inline asm
	// begin inline asm
	fma.rn.f32 %f443, %f524, %f525, %f431;
	// end inline asm
	// begin inline asm
	fma.rn.f32 %f447, %f528, %f529, %f443;
	// end inline asm
	// begin inline asm
	fma.rn.f32 %f451, %f524, %f529, %f439;
	// end inline asm
	// begin inline asm
	fma.rn.f32 %f455, %f520, %f525, %f451;
	// end inline asm
	// begin inline asm
	fma.rn.f32 %f459, %f524, %f525, %f447;
	// end inline asm
	// begin inline asm
	fma.rn.f32 %f463, %f528, %f529, %f459;
	// end inline asm
	// begin inline asm
	fma.rn.f32 %f467, %f524, %f529, %f455;
	// end inline asm
	// begin inline asm
	fma.rn.f32 %f471, %f520, %f525, %f467;
	// end inline asm
	// begin inline asm
	fma.rn.f32 %f475, %f524, %f525, %f463;
	// end inline asm
	// begin inline asm
	fma.rn.f32 %f479, %f528, %f529, %f475;
	// end inline asm
	// begin inline asm
	fma.rn.f32 %f483, %f524, %f529, %f471;
	// end inline asm
	// begin inline asm
	fma.rn.f32 %f487, %f520, %f525, %f483;
	// end inline asm
	// begin inline asm
	fma.rn.f32 %f491, %f524, %f525, %f479;
	// end inline asm
	// begin inline asm
	fma.rn.f32 %f495, %f528, %f529, %f491;
	// end inline asm
	// begin inline asm
	fma.rn.f32 %f499, %f524, %f529, %f487;
	// end inline asm
	// begin inline asm
	fma.rn.f32 %f503, %f520, %f525, %f499;
	// end inline asm
	// begin inline asm
	fma.rn.f32 %f507, %f524, %f525, %f495;
	// end inline asm
	// begin inline asm
	fma.rn.f32 %f511, %f528, %f529, %f507;
	// end inline asm
	// begin inline asm
	fma.rn.f32 %f515, %f524, %f529, %f503;
	// end inline asm
	// begin inline asm
	fma.rn.f32 %f534, %f520, %f525, %f515;
	// end inline asm
	// begin inline asm
	fma.rn.f32 %f523, %f524, %f525, %f511;
	// end inline asm
	// begin inline asm
	fma.rn.f32 %f535, %f528, %f529, %f523;
	// end inline asm
	add.s32 	%r53, %r53, 1;
	add.s32 	%r52, %r52, 16;
	setp.ne.s32 	%p7, %r53, 512;
	@%p7 bra 	$L__BB5_7;
	add.s32 	%r51, %r51, 1;
	setp.ne.s32 	%p8, %r51, 32;
	@%p8 bra 	$L__BB5_6;
	add.f32 	%f531, %f535, %f534;
	mov.u32 	%r45, %ntid.x;
	mad.lo.s32 	%r46, %r2, %r45, %r1;
	mul.wide.u32 	%rd13, %r46, 4;
	add.s64 	%rd14, %rd1, %rd13;
	st.global.f32 	[%rd14], %f531;
	ret;
$L__BB5_10:
	mul.wide.u32 	%rd5, %r49, 4;
	add.s64 	%rd6, %rd1, %rd5;
	ld.global.f32 	%f11, [%rd6];
	shl.b32 	%r31, %r49, 4;
	mov.u32 	%r32, data;
	add.s32 	%r33, %r32, %r31;
	add.f32 	%f12, %f11, 0f3F800000;
	st.shared.v2.f32 	[%r33], {%f11, %f12};
	add.s32 	%r34, %r49, %r3;
	mul.wide.u32 	%rd7, %r34, 4;
	add.s64 	%rd8, %rd1, %rd7;
	ld.global.f32 	%f13, [%rd8];
	shl.b32 	%r35, %r3, 4;
	add.s32 	%r36, %r33, %r35;
	add.f32 	%f14, %f13, 0f3F800000;
	st.shared.v2.f32 	[%r36], {%f13, %f14};
	add.s32 	%r37, %r34, %r3;
	mul.wide.u32 	%rd9, %r37, 4;
	add.s64 	%rd10, %rd1, %rd9;
	ld.global.f32 	%f15, [%rd10];
	add.s32 	%r38, %r36, %r35;
	add.f32 	%f16, %f15, 0f3F800000;
	st.shared.v2.f32 	[%r38], {%f15, %f16};
	add.s32 	%r39, %r37, %r3;
	mul.wide.u32 	%rd11, %r39, 4;
	add.s64 	%rd12, %rd1, %rd11;
	ld.global.f32 	%f17, [%rd12];
	add.s32 	%r40, %r38, %r35;
	add.f32 	%f18, %f17, 0f3F800000;
	st.shared.v2.f32 	[%r40], {%f17, %f18};
	add.s32 	%r49, %r39, %r3;
	setp.lt.u32 	%p6, %r49, 512;
	@%p6 bra 	$L__BB5_10;
	bra.uni 	$L__BB5_5;

}
	// .globl	_Z12fp32_smem_64Pf
.visible .entry _Z12fp32_smem_64Pf(
	.param .u64 .ptr .align 1 _Z12fp32_smem_64Pf_param_0
)
{
	.reg .pred 	%p<23>;
	.reg .b32 	%r<192>;
	.reg .b32 	%f<16494>;
	.reg .b64 	%rd<19>;

	ld.param.u64 	%rd6, [_Z12fp32_smem_64Pf_param_0];
	cvta.to.global.u64 	%rd1, %rd6;
	mov.u32 	%r1, %tid.x;
	mov.u32 	%r2, %ctaid.x;
	setp.gt.u32 	%p1, %r2, 511;
	@%p1 bra 	$L__BB6_7;
	mov.u32 	%r3, %ntid.x;
	add.s32 	%r97, %r3, %r2;
	max.u32 	%r98, %r97, 512;
	setp.lt.u32 	%p2, %r97, 512;
	selp.u32 	%r99, 1, 0, %p2;
	add.s32 	%r100, %r97, %r99;
	sub.s32 	%r101, %r98, %r100;
	div.u32 	%r102, %r101, %r3;
	add.s32 	%r4, %r102, %r99;
	and.b32  	%r103, %r4, 3;
	setp.eq.s32 	%p3, %r103, 3;
	mov.u32 	%r159, %r2;
	@%p3 bra 	$L__BB6_4;
	add.s32 	%r104, %r4, 1;
	and.b32  	%r105, %r104, 3;
	shl.b32 	%r106, %r2, 4;
	mov.u32 	%r107, data;
	add.s32 	%r153, %r107, %r106;
	shl.b32 	%r6, %r3, 4;
	mul.wide.u32 	%rd7, %r2, 4;
	add.s64 	%rd18, %rd1, %rd7;
	mul.wide.u32 	%rd3, %r3, 4;
	neg.s32 	%r152, %r105;
	mad.lo.s32 	%r159, %r3, %r105, %r2;
$L__BB6_3:
	.pragma "nounroll";
	ld.global.f32 	%f67, [%rd18];
	add.f32 	%f68, %f67, 0f3F800000;
	st.shared.v2.f32 	[%r153], {%f67, %f68};
	add.s32 	%r153, %r153, %r6;
	add.s64 	%rd18, %rd18, %rd3;
	add.s32 	%r152, %r152, 1;
	setp.ne.s32 	%p4, %r152, 0;
	@%p4 bra 	$L__BB6_3;
$L__BB6_4:
	setp.lt.u32 	%p5, %r4, 3;
	@%p5 bra 	$L__BB6_7;
	shl.b32 	%r108, %r3, 1;
	add.s32 	%r158, %r159, %r108;
	shl.b32 	%r15, %r3, 2;
	mad.lo.s32 	%r157, %r3, 3, %r159;
	add.s32 	%r156, %r3, %r159;
	shl.b32 	%r18, %r3, 4;
	shl.b32 	%r109, %r159, 4;
	mov.u32 	%r110, data;
	add.s32 	%r155, %r110, %r109;
	shl.b32 	%r20, %r3, 6;
	shl.b32 	%r21, %r3, 5;
	mul.lo.s32 	%r22, %r3, 48;
$L__BB6_6:
	mul.wide.u32 	%rd8, %r159, 4;
	add.s64 	%rd9, %rd1, %rd8;
	ld.global.f32 	%f69, [%rd9];
	add.f32 	%f70, %f69, 0f3F800000;
	st.shared.v2.f32 	[%r155], {%f69, %f70};
	add.s32 	%r111, %r159, %r3;
	mul.wide.u32 	%rd10, %r156, 4;
	add.s64 	%rd11, %rd1, %rd10;
	ld.global.f32 	%f71, [%rd11];
	add.s32 	%r112, %r155, %r18;
	add.f32 	%f72, %f71, 0f3F800000;
	st.shared.v2.f32 	[%r112], {%f71, %f72};
	add.s32 	%r113, %r111, %r3;
	mul.wide.u32 	%rd12, %r158, 4;
	add.s64 	%rd13, %rd1, %rd12;
	ld.global.f32 	%f73, [%rd13];
	add.s32 	%r114, %r155, %r21;
	add.f32 	%f74, %f73, 0f3F800000;
	st.shared.v2.f32 	[%r114], {%f73, %f74};
	add.s32 	%r115, %r113, %r3;
	mul.wide.u32 	%rd14, %r157, 4;
	add.s64 	%rd15, %rd1, %rd14;
	ld.global.f32 	%f75, [%rd15];
	add.s32 	%r116, %r155, %r22;
	add.f32 	%f76, %f75, 0f3F800000;
	st.shared.v2.f32 	[%r116], {%f75, %f76};
	add.s32 	%r159, %r115, %r3;
	add.s32 	%r158, %r158, %r15;
	add.s32 	%r157, %r157, %r15;
	add.s32 	%r156, %r156, %r15;
	add.s32 	%r155, %r155, %r20;
	setp.lt.u32 	%p6, %r159, 512;
	@%p6 bra 	$L__BB6_6;
$L__BB6_7:
	add.s32 	%r119, %r1, 1;
	cvt.rn.f32.u32 	%f16465, %r119;
	cvt.rn.f32.u32 	%f16464, %r1;
	mov.b32 	%r161, 0;
	mov.u32 	%r160, data;
$L__BB6_8:
	ld.shared.v4.f32 	{%f1094, %f1098, %f1099, %f1095}, [%r160];
	neg.f32 	%f1090, %f1098;
	// begin inline asm
	fma.rn.f32 %f77, %f1094, %f1099, %f16464;
	// end inline asm
	// begin inline asm
	fma.rn.f32 %f81, %f1090, %f1095, %f77;
	// end inline asm
	// begin inline asm
	fma.rn.f32 %f85, %f1094, %f1095, %f16465;
	// end inline asm
	// begin inline asm
	fma.rn.f32 %f89, %f1098, %f1099, %f85;
	// end inline asm
	// begin inline asm
	fma.rn.f32 %f93, %f1094, %f1099, %f81;
	// end inline asm
	// begin inline asm
	fma.rn.f32 %f97, %f1090, %f1095, %f93;
	// end inline asm
	// begin inline asm
	fma.rn.f32 %f101, %f1094, %f1095, %f89;
	// end inline asm
	// begin inline asm
	fma.rn.f32 %f105, %f1098, %f1099, %f101;
	// end inline asm
	// begin inline asm
	fma.rn.f32 %f109, %f1094, %f1099, %f97;
	// end inline asm
	// begin inline asm
	fma.rn.f32 %f113, %f1090, %f1095, %f109;
	// end inline asm
	// begin inline asm
	fma.rn.f32 %f117, %f1094, %f1095, %f105;
	// end inline asm
	// begin inline asm
	fma.rn.f32 %f121, %f1098, %f1099, %f117;
	// end inline asm
	// begin inline asm
	fma.rn.f32 %f125, %f1094, %f1099, %f113;
	// end inline asm
	// begin inline asm
	fma.rn.f32 %f129, %f1090, %f1095, %f125;
	// end inline asm
	// begin inline asm
	fma.rn.f32 %f133, %f1094, %f1095, %f121;
	// end inline asm
	// begin inline asm
	fma.rn.f32 %f137, %f1098, %f1099, %f133;
	// end inline asm
	// begin inline asm
	fma.rn.f32 %f141, %f1094, %f1099, %f129;
	// end inline asm
	// begin inline asm
	fma.rn.f32 %f145, %f1090, %f1095, %f141;
	// end inline asm
	// begin inline asm
	fma.rn.f32 %f149, %f1094, %f1095, %f137;
	// end inline asm
	// begin inline asm
	fma.rn.f32 %f153, %f1098, %f1099, %f149;
	// end inline asm
	// begin inline asm
	fma.rn.f32 %f157, %f1094, %f1099, %f145;
	// end inline asm
	// begin inline asm
	fma.rn.f32 %f161, %f1090, %f1095, %f157;
	// end inline asm
	// begin inline asm
	fma.rn.f32 %f165, %f1094, %f1095, %f153;
	// end inline asm
	// begin inline asm
	fma.rn.f32 %f169, %f1098, %f1099, %f165;
	// end inline asm
	// begin inline asm
	fma.rn.f32 %f173, %f1094, %f1099, %f161;
	// end inline asm
	// begin inline asm
	fma.rn.f32 %f177, %f1090, %f1095, %f173;
	// end inline asm
	// begin inline asm
	fma.rn.f32 %f181, %f1094, %f1095, %f169;
	// end inline asm
	// begin inline asm
	fma.rn.f32 %f185, %f1098, %f1099, %f181;
	// end inline asm
	// begin inline asm
	fma.rn.f32 %f189, %f1094, %f1099, %f177;
	// end inline asm
	// begin inline asm
	fma.rn.f32 %f193, %f1090, %f1095, %f189;
	// end inline asm
	// begin inline asm
	fma.rn.f32 %f197, %f1094, %f1095, %f185;
	// end inline asm
	// begin inline asm
	fma.rn.f32 %f201, %f1098, %f1099, %f197;
	// end inline asm
	// begin inline asm
	fma.rn.f32 %f205, %f1094, %f1099, %f193;
	// end inline asm
	// begin inline asm
	fma.rn.f32 %f209, %f1090, %f1095, %f205;
	// end inline asm
	// begin inline asm
	fma.rn.f32 %f213, %f1094, %f1095, %f201;
	// end inline asm
	// begin inline asm
	fma.rn.f32 %f217, %f1098, %f1099, %f213;
	// end inline asm
	// begin inline asm
	fma.rn.f32 %f221, %f1094, %f1099, %f209;
	// end inline asm
	// begin inline asm
	fma.rn.f32 %f225, %f1090, %f1095, %f221;
	// end inline asm
	// begin inline asm
	fma.rn.f32 %f229, %f1094, %f1095, %f217;
	// end inline asm
	// begin inline asm
	fma.rn.f32 %f233, %f1098, %f1099, %f229;
	// end inline asm
	// begin inline asm
	fma.rn.f32 %f237, %f1094, %f1099, %f225;
	// end inline asm
	// begin inline asm
	fma.rn.f32 %f241, %f1090, %f1095, %f237;
	// end inline asm
	// begin inline asm
	fma.rn.f32 %f245, %f1094, %f1095, %f233;
	// end inline asm
	// begin inline asm
	fma.rn.f32 %f249, %f1098, %f1099, %f245;
	// end inline asm
	// begin inline asm
	fma.rn.f32 %f253, %f1094, %f1099, %f241;
	// end inline asm
	// begin inline asm
	fma.rn.f32 %f257, %f1090, %f1095, %f253;
	// end inline asm
	// begin inline asm
	fma.rn.f32 %f261, %f1094, %f1095, %f249;
	// end inline asm
	// begin inline asm
	fma.rn.f32 %f265, %f1098, %f1099, %f261;
	// end inline asm
	// begin inline asm
	fma.rn.f32 %f269, %f1094, %f1099, %f257;
	// end inline asm
	// begin inline asm
	fma.rn.f32 %f273, %f1090, %f1095, %f269;
	// end inline asm
	// begin inline asm
	fma.rn.f32 %f277, %f1094, %f1095, %f265;
	// end inline asm
	// begin inline asm
	fma.rn.f32 %f281, %f1098, %f1099, %f277;
	// end inline asm
	// begin inline asm
	fma.rn.f32 %f285, %f1094, %f1099, %f273;
	// end inline asm
	// begin inline asm
	fma.rn.f32 %f289, %f1090, %f1095, %f285;
	// end inline asm
	// begin inline asm
	fma.rn.f32 %f293, %f1094, %f1095, %f281;
	// end inline asm
	// begin inline asm
	fma.rn.f32 %f297, %f1098, %f1099, %f293;
	// end inline asm
	// begin inline asm
	fma.rn.f32 %f301, %f1094, %f1099, %f289;
	// end inline asm
	// begin inline asm
	fma.rn.f32 %f305, %f1090, %f1095, %f301;
	// end inline asm
	// begin inline asm
	fma.rn.f32 %f309, %f1094, %f1095, %f297;
	// end inline asm
	// begin inline asm
	fma.rn.f32 %f313, %f1098, %f1099, %f309;
	// end inline asm
	// begin inline asm
	fma.rn.f32 %f317, %f1094, %f1099, %f305;
	// end inline asm
	// begin inline asm
	fma.rn.f32 %f321, %f1090, %f1095, %f317;
	// end inline asm
	// begin inline asm
	fma.rn.f32 %f325, %f1094, %f1095, %f313;
	// end inline asm
	// begin inline asm
	fma.rn.f32 %f329, %f1098, %f1099, %f325;
	// end inline asm
	// begin inline asm
	fma.rn.f32 %f333, %f1094, %f1099, %f321;
	// end inline asm
	// begin inline asm
	fma.rn.f32 %f337, %f1090, %f1095, %f333;
	// end inline asm
	// begin inline asm
	fma.rn.f32 %f341, %f1094, %f1095, %f329;
	// end inline asm
	// begin inline asm
	fma.rn.f32 %f345, %f1098, %f1099, %f341;
	// end inline asm
	// begin inline asm
	fma.rn.f32 %f349, %f1094, %f1099, %f337;
	// end inline asm
	// begin inline asm
	fma.rn.f32 %f353, %f1090, %f1095, %f349;
	// end inline asm
	// begin inline asm
	fma.rn.f32 %f357, %f1094, %f1095, %f345;
	// end inline asm
	// begin inline asm
	fma.rn.f32 %f361, %f1098, %f1099, %f357;
	// end inline asm
	// begin inline asm
	fma.rn.f32 %f365, %f1094, %f1099, %f353;
	// end inline asm
	// begin inline asm
	fma.rn.f32 %f369, %f1090, %f1095, %f365;
	// end inline asm
	// begin inline asm
	fma.rn.f32 %f373, %f1094, %f1095, %f361;
	// end inline asm
	// begin inline asm
	fma.rn.f32 %f377, %f1098, %f1099, %f373;
	// end inline asm
	// begin inline asm
	fma.rn.f32 %f381, %f1094, %f1099, %f369;
	// end inline asm
	// begin inline asm
	fma.rn.f32 %f385, %f1090, %f1095, %f381;
	// end inline asm
	// begin inline asm
	fma.rn.f32 %f389, %f1094, %f1095, %f377;
	// end inline asm
	// begin inline asm
	fma.rn.f32 %f393, %f1098, %f1099, %f389;
	// end inline asm
	// begin inline asm
	fma.rn.f32 %f397, %f1094, %f1099, %f385;
	// end inline asm
	// begin inline asm
	fma.rn.f32 %f401, %f1090, %f1095, %f397;
	// end inline asm
	// begin inline asm
	fma.rn.f32 %f405, %f1094, %f1095, %f393;
	// end inline asm
	// begin inline asm
	fma.rn.f32 %f409, %f1098, %f1099, %f405;
	// end inline asm
	// begin inline asm
	fma.rn.f32 %f413, %f1094, %f1099, %f401;
	// end inline asm
	// begin inline asm
	fma.rn.f32 %f417, %f1090, %f1095, %f413;
	// end inline asm
	// begin inline asm
	fma.rn.f32 %f421, %f1094, %f1095, %f409;
	// end inline asm
	// begin inline asm
	fma.rn.f32 %f425, %f1098, %f1099, %f421;
	// end inline asm
	// begin inline asm
	fma.rn.f32 %f429, %f1094, %f1099, %f417;
	// end inline asm
	// begin inline asm
	fma.rn.f32 %f433, %f1090, %f1095, %f429;
	// end inline asm
	// begin inline asm
	fma.rn.f32 %f437, %f1094, %f1095, %f425;
	// end inline asm
	// begin inline asm
	fma.rn.f32 %f441, %f1098, %f1099, %f437;
	// end inline asm
	// begin inline asm
	fma.rn.f32 %f445, %f1094, %f1099, %f433;
	// end inline asm
	// begin inline asm
	fma.rn.f32 %f449, %f1090, %f1095, %f445;
	// end inline asm
	// begin inline asm
	fma.rn.f32 %f453, %f1094, %f1095, %f441;
	// end inline asm
	// begin inline asm
	fma.rn.f32 %f457, %f1098, %f1099, %f453;
	// end inline asm
	// begin inline asm
	fma.rn.f32 %f461, %f1094, %f1099, %f449;
	// end inline asm
	// begin inline asm
	fma.rn.f32 %f465, %f1090, %f1095, %f461;
	// end inline asm
	// begin inline asm
	fma.rn.f32 %f469, %f1094, %f1095, %f457;
	// end inline asm
	// begin inline asm
	fma.rn.f32 %f473, %f1098, %f1099, %f469;
	// end inline asm
	// begin inline asm
	fma.rn.f32 %f477, %f1094, %f1099, %f465;
	// end inline asm
	// begin inline asm
	fma.rn.f32 %f481, %f1090, %f1095, %f477;
	// end inline asm
	// begin inline asm
	fma.rn.f32 %f485, %f1094, %f1095, %f473;
	// end inline asm
	// begin inline asm
	fma.rn.f32 %f489, %f1098, %f1099, %f485;
	// end inline asm
	// begin inline asm
	fma.rn.f32 %f493, %f1094, %f1099, %f481;
	// end inline asm
	// begin inline asm
	fma.rn.f32 %f497, %f1090, %f1095, %f493;
	// end inline asm
	// begin inline asm
	fma.rn.f32 %f501, %f1094, %f1095, %f489;
	// end inline asm
	// begin inline asm
	fma.rn.f32 %f505, %f1098, %f1099, %f501;
	// end inline asm
	// begin inline asm
	fma.rn.f32 %f509, %f1094, %f1099, %f497;
	// end inline asm
	// begin inline asm
	fma.rn.f32 %f513, %f1090, %f1095, %f509;
	// end inline asm
	// begin inline asm
	fma.rn.f32 %f517, %f1094, %f1095, %f505;
	// end inline asm
	// begin inline asm
	fma.rn.f32 %f521, %f1098, %f1099, %f517;
	// end inline asm
	// begin inline asm
	fma.rn.f32 %f525, %f1094, %f1099, %f513;
	// end inline asm
	// begin inline asm
	fma.rn.f32 %f529, %f1090, %f1095, %f525;
	// end inline asm
	// begin inline asm
	fma.rn.f32 %f533, %f1094, %f1095, %f521;
	// end inline asm
	// begin inline asm
	fma.rn.f32 %f537, %f1098, %f1099, %f533;
	// end inline asm
	// begin inline asm
	fma.rn.f32 %f541, %f1094, %f1099, %f529;
	// end inline asm
	// begin inline asm
	fma.rn.f32 %f545, %f1090, %f1095, %f541;
	// end inline asm
	// begin inline asm
	fma.rn.f32 %f549, %f1094, %f1095, %f537;
	// end inline asm
	// begin inline asm
	fma.rn.f32 %f553, %f1098, %f1099, %f549;
	// end inline asm
	// begin inline asm
	fma.rn.f32 %f557, %f1094, %f1099, %f545;
	// end inline asm
	// begin inline asm
	fma.rn.f32 %f561, %f1090, %f1095, %f557;
	// end inline asm
	// begin inline asm
	fma.rn.f32 %f565, %f1094, %f1095, %f553;
	// end inline asm
	// begin inline asm
	fma.rn.f32 %f569, %f1098, %f1099, %f565;
	// end inline asm
	// begin inline asm
	fma.rn.f32 %f573, %f1094, %f1099, %f561;
	// end inline asm
	// begin inline asm
	fma.rn.f32 %f577, %f1090, %f1095, %f573;
	// end inline asm
	// begin inline asm
	fma.rn.f32 %f581, %f1094, %f1095, %f569;
	// end inline asm
	// begin inline asm
	fma.rn.f32 %f585, %f1098, %f1099, %f581;
	// end inline asm
	// begin inline asm
	fma.rn.f32 %f589, %f1094, %f1099, %f577;
	// end inline asm
	// begin inline asm
	fma.rn.f32 %f593, %f1090, %f1095, %f589;
	// end inline asm
	// begin inline asm
	fma.rn.f32 %f597, %f1094, %f1095, %f585;
	// end inline asm
	// begin inline asm
	fma.rn.f32 %f601, %f1098, %f1099, %f597;
	// end inline asm
	// begin inline asm
	fma.rn.f32 %f605, %f1094, %f1099, %f593;
	// end inline asm
	// begin inline asm
	fma.rn.f32 %f609, %f1090, %f1095, %f605;
	// end inline asm
	// begin inline asm
	fma.rn.f32 %f613, %f1094, %f1095, %f601;
	// end inline asm
	// begin inline asm
	fma.rn.f32 %f617, %f1098, %f1099, %f613;
	// end inline asm
	// begin inline asm
	fma.rn.f32 %f621, %f1094, %f1099, %f609;
	// end inline asm
	// begin inline asm
	fma.rn.f32 %f625, %f1090, %f1095, %f621;
	// end inline asm
	// begin inline asm
	fma.rn.f32 %f629, %f1094, %f1095, %f617;
	// end inline asm
	// begin inline asm
	fma.rn.f32 %f633, %f1098, %f1099, %f629;
	// end inline asm
	// begin inline asm
	fma.rn.f32 %f637, %f1094, %f1099, %f625;
	// end inline asm
	// begin inline asm
	fma.rn.f32 %f641, %f1090, %f1095, %f637;
	// end inline asm
	// begin inline asm
	fma.rn.f32 %f645, %f1094, %f1095, %f633;
	// end inline asm
	// begin inline asm
	fma.rn.f32 %f649, %f1098, %f1099, %f645;
	// end inline asm
	// begin inline asm
	fma.rn.f32 %f653, %f1094, %f1099, %f641;
	// end inline asm
	// begin inline asm
	fma.rn.f32 %f657, %f1090, %f1095, %f653;
	// end inline asm
	// begin inline asm
	fma.rn.f32 %f661, %f1094, %f1095, %f649;
	// end inline asm
	// begin inline asm
	fma.rn.f32 %f665, %f1098, %f1099, %f661;
	// end inline asm
	// begin inline asm
	fma.rn.f32 %f669, %f1094, %f1099, %f657;
	// end inline asm
	// begin inline asm
	fma.rn.f32 %f673, %f1090, %f1095, %f669;
	// end inline asm
	// begin inline asm
	fma.rn.f32 %f677, %f1094, %f1095, %f665;
	// end inline asm
	// begin inline asm
	fma.rn.f32 %f681, %f1098, %f1099, %f677;
	// end inline asm
	// begin inline asm
	fma.rn.f32 %f685, %f1094, %f1099, %f673;
	// end inline asm
	// begin inline asm
	fma.rn.f32 %f689, %f1090, %f1095, %f685;
	// end inline asm
	// begin inline asm
	fma.rn.f32 %f693, %f1094, %f1095, %f681;
	// end inline asm
	// begin inline asm
	fma.rn.f32 %f697, %f1098, %f1099, %f693;
	// end inline asm
	// begin inline asm
	fma.rn.f32 %f701, %f1094, %f1099, %f689;
	// end inline asm
	// begin inline asm
	fma.rn.f32 %f705, %f1090, %f1095, %f701;
	// end inline asm
	// begin inline asm
	fma.rn.f32 %f709, %f1094, %f1095, %f697;
	// end inline asm
	// begin inline asm
	fma.rn.f32 %f713, %f1098, %f1099, %f709;
	// end inline asm
	// begin inline asm
	fma.rn.f32 %f717, %f1094, %f1099, %f705;
	// end inline asm
	// begin inline asm
	fma.rn.f32 %f721, %f1090, %f1095, %f717;
	// end inline asm
	// begin inline asm
	fma.rn.f32 %f725, %f1094, %f1095, %f713;
	// end inline asm
	// begin inline asm
	fma.rn.f32 %f729, %f1098, %f1099, %f725;
	// end inline asm
	// begin inline asm
	fma.rn.f32 %f733, %f1094, %f1099, %f721;
	// end inline asm
	// begin inline asm
	fma.rn.f32 %f737, %f1090, %f1095, %f733;
	// end inline asm
	// begin inline asm
	fma.rn.f32 %f741, %f1094, %f1095, %f729;
	// end inline asm
	// begin inline asm
	fma.rn.f32 %f745, %f1098, %f1099, %f741;
	// end inline asm
	// begin inline asm
	fma.rn.f32 %f749, %f1094, %f1099, %f737;
	// end inline asm
	// begin inline asm
	fma.rn.f32 %f753, %f1090, %f1095, %f749;
	// end inline asm
	// begin inline asm
	fma.rn.f32 %f757, %f1094, %f1095, %f745;
	// end inline asm
	// begin inline asm
	fma.rn.f32 %f761, %f1098, %f1099, %f757;
	// end inline asm
	// begin inline asm
	fma.rn.f32 %f765, %f1094, %f1099, %f753;
	// end inline asm
	// begin inline asm
	fma.rn.f32 %f769, %f1090, %f1095, %f765;
	// end inline asm
	// begin inline asm
	fma.rn.f32 %f773, %f1094, %f1095, %f761;
	// end inline asm
	// begin inline asm
	fma.rn.f32 %f777, %f1098, %f1099, %f773;
	// end inline asm
	// begin inline asm
	fma.rn.f32 %f781, %f1094, %f1099, %f769;
	// end inline asm
	// begin inline asm
	fma.rn.f32 %f785, %f1090, %f1095, %f781;
	// end inline asm
	// begin inline asm
	fma.rn.f32 %f789, %f1094, %f1095, %f777;
	// end inline asm
	// begin inline asm
	fma.rn.f32 %f793, %f1098, %f1099, %f789;
	// end inline asm
	// begin inline asm
	fma.rn.f32 %f797, %f1094, %f1099, %f785;
	// end inline asm
	// begin inline asm
	fma.rn.f32 %f801, %f1090, %f1095, %f797;
	// end inline asm
	// begin inline asm
	fma.rn.f32 %f805, %f1094, %f1095, %f793;
	// end inline asm
	// begin inline asm
	fma.rn.f32 %f809, %f1098, %f1099, %f805;
	// end inline asm
	// begin inline asm
	fma.rn.f32 %f813, %f1094, %f1099, %f801;
	// end inline asm
	// begin inline asm
	fma.rn.f32 %f817, %f1090, %f1095, %f813;
	// end inline asm
	// begin inline asm
	fma.rn.f32 %f821, %f1094, %f1095, %f809;
	// end inline asm
	// begin inline asm
	fma.rn.f32 %f825, %f1098, %f1099, %f821;
	// end inline asm
	// begin inline asm
	fma.rn.f32 %f829, %f1094, %f1099, %f817;
	// end inline asm
	// begin inline asm
	fma.rn.f32 %f833, %f1090, %f1095, %f829;
	// end inline asm
	// begin inline asm
	fma.rn.f32 %f837, %f1094, %f1095, %f825;
	// end inline asm
	// begin inline asm
	fma.rn.f32 %f841, %f1098, %f1099, %f837;
	// end inline asm
	// begin inline asm
	fma.rn.f32 %f845, %f1094, %f1099, %f833;
	// end inline asm
	// begin inline asm
	fma.rn.f32 %f849, %f1090, %f1095, %f845;
	// end inline asm
	// begin inline asm
	fma.rn.f32 %f853, %f1094, %f1095, %f841;
	// end inline asm
	// begin inline asm
	fma.rn.f32 %f857, %f1098, %f1099, %f853;
	// end inline asm
	// begin inline asm
	fma.rn.f32 %f861, %f1094, %f1099, %f849;
	// end inline asm
	// begin inline asm
	fma.rn.f32 %f865, %f1090, %f1095, %f861;
	// end inline asm
	// begin inline asm
	fma.rn.f32 %f869, %f1094, %f1095, %f857;
	// end inline asm
	// begin inline asm
	fma.rn.f32 %f873, %f1098, %f1099, %f869;
	// end inline asm
	// begin inline asm
	fma.rn.f32 %f877, %f1094, %f1099, %f865;
	// end inline asm
	// begin inline asm
	fma.rn.f32 %f881, %f1090, %f1095, %f877;
	// end inline asm
	// begin inline asm
	fma.rn.f32 %f885, %f1094, %f1095, %f873;
	// end inline asm
	// begin inline asm
	fma.rn.f32 %f889, %f1098, %f1099, %f885;
	// end inline asm
	// begin inline asm
	fma.rn.f32 %f893, %f1094, %f1099, %f881;
	// end inline asm
	// begin inline asm
	fma.rn.f32 %f897, %f1090, %f1095, %f893;
	// end inline asm
	// begin inline asm
	fma.rn.f32 %f901, %f1094, %f1095, %f889;
	// end inline asm
	// begin inline asm
	fma.rn.f32 %f905, %f1098, %f1099, %f901;
	// end inline asm
	// begin inline asm
	fma.rn.f32 %f909, %f1094, %f1099, %f897;
	// end inline asm
	// begin inline asm
	fma.rn.f32 %f913, %f1090, %f1095, %f909;
	// end inline asm
	// begin inline asm
	fma.rn.f32 %f917, %f1094, %f1095, %f905;
	// end inline asm
	// begin inline asm
	fma.rn.f32 %f921, %f1098, %f1099, %f917;
	// end inline asm
	// begin inline asm
	fma.rn.f32 %f925, %f1094, %f1099, %f913;
	// end inline asm
	// begin inline asm
	fma.rn.f32 %f929, %f1090, %f1095, %f925;
	// end inline asm
	// begin inline asm
	fma.rn.f32 %f933, %f1094, %f1095, %f921;
	// end inline asm
	// begin inline asm
	fma.rn.f32 %f937, %f1098, %f1099, %f933;
	// end inline asm
	// begin inline asm
	fma.rn.f32 %f941, %f1094, %f1099, %f929;
	// end inline asm
	// begin inline asm
	fma.rn.f32 %f945, %f1090, %f1095, %f941;
	// end inline asm
	// begin inline asm
	fma.rn.f32 %f949, %f1094, %f1095, %f937;
	// end inline asm
	// begin inline asm
	fma.rn.f32 %f953, %f1098, %f1099, %f949;
	// end inline asm
	// begin inline asm
	fma.rn.f32 %f957, %f1094, %f1099, %f945;
	// end inline asm
	// begin inline asm
	fma.rn.f32 %f961, %f1090, %f1095, %f957;
	// end inline asm
	// begin inline asm
	fma.rn.f32 %f965, %f1094, %f1095, %f953;
	// end inline asm
	// begin inline asm
	fma.rn.f32 %f969, %f1098, %f1099, %f965;
	// end inline asm
	// begin inline asm
	fma.rn.f32 %f973, %f1094, %f1099, %f961;
	// end inline asm
	// begin inline asm
	fma.rn.f32 %f977, %f1090, %f1095, %f973;
	// end inline asm
	// begin inline asm
	fma.rn.f32 %f981, %f1094, %f1095, %f969;
	// end inline asm
	// begin inline asm
	fma.rn.f32 %f985, %f1098, %f1099, %f981;
	// end inline asm
	// begin inline asm
	fma.rn.f32 %f989, %f1094, %f1099, %f977;
	// end inline asm
	// begin inline asm
	fma.rn.f32 %f993, %f1090, %f1095, %f989;
	// end inline asm
	// begin inline asm
	fma.rn.f32 %f997, %f1094, %f1095, %f985;
	// end inline asm
	// begin inline asm
	fma.rn.f32 %f1001, %f1098, %f1099, %f997;
	// end inline asm
	// begin inline asm
	fma.rn.f32 %f1005, %f1094, %f1099, %f993;
	// end inline asm
	// begin inline asm
	fma.rn.f32 %f1009, %f1090, %f1095, %f1005;
	// end inline asm
	// begin inline asm
	fma.rn.f32 %f1013, %f1094, %f1095, %f1001;
	// end inline asm
	// begin inline asm
	fma.rn.f32 %f1017, %f1098, %f1099, %f1013;
	// end inline asm
	// begin inline asm
	fma.rn.f32 %f1021, %f1094, %f1099, %f1009;
	// end inline asm
	// begin inline asm
	fma.rn.f32 %f1025, %f1090, %f1095, %f1021;
	// end inline asm
	// begin inline asm
	fma.rn.f32 %f1029, %f1094, %f1095, %f1017;
	// end inline asm
	// begin inline asm
	fma.rn.f32 %f1033, %f1098, %f1099, %f1029;
	// end inline asm
	// begin inline asm
	fma.rn.f32 %f1037, %f1094, %f1099, %f1025;
	// end inline asm
	// begin inline asm
	fma.rn.f32 %f1041, %f1090, %f1095, %f1037;
	// end inline asm
	// begin inline asm
	fma.rn.f32 %f1045, %f1094, %f1095, %f1033;
	// end inline asm
	// begin inline asm
	fma.rn.f32 %f1049, %f1098, %f1099, %f1045;
	// end inline asm
	// begin inline asm
	fma.rn.f32 %f1053, %f1094, %f1099, %f1041;
	// end inline asm
	// begin inline asm
	fma.rn.f32 %f1057, %f1090, %f1095, %f1053;
	// end inline asm
	// begin inline asm
	fma.rn.f32 %f1061, %f1094, %f1095, %f1049;
	// end inline asm
	// begin inline asm
	fma.rn.f32 %f1065, %f1098, %f1099, %f1061;
	// end inline asm
	// begin inline asm
	fma.rn.f32 %f1069, %f1094, %f1099, %f1057;
	// end inline asm
	// begin inline asm
	fma.rn.f32 %f1073, %f1090, %f1095, %f1069;
	// end inline asm
	// begin inline asm
	fma.rn.f32 %f1077, %f1094, %f1095, %f1065;
	// end inline asm
	// begin inline asm
	fma.rn.f32 %f1081, %f1098, %f1099, %f1077;
	// end inline asm
	// begin inline asm
	fma.rn.f32 %f1085, %f1094, %f1099, %f1073;
	// end inline asm
	// begin inline asm
	fma.rn.f32 %f16464, %f1090, %f1095, %f1085;
	// end inline asm
	// begin inline asm
	fma.rn.f32 %f1093, %f1094, %f1095, %f1081;
	// end inline asm
	// begin inline asm
	fma.rn.f32 %f16465, %f1098, %f1099, %f1093;
	// end inline asm
	add.s32 	%r161, %r161, 1;
	add.s32 	%r160, %r160, 16;
	setp.ne.s32 	%p7, %r161, 512;
	@%p7 bra 	$L__BB6_8;
	mov.b32 	%r163, 0;
	mov.u32 	%r162, data;
$L__BB6_10:
	ld.shared.v4.f32 	{%f2118, %f2122, %f2123, %f2119}, [%r162];
	neg.f32 	%f2114, %f2122;
	// begin inline asm
	fma.rn.f32 %f1101, %f2118, %f2123, %f16464;
	// end inline asm
	// begin inline asm
	fma.rn.f32 %f1105, %f2114, %f2119, %f1101;
	// end inline asm
	// begin inline asm
	fma.rn.f32 %f1109, %f2118, %f2119, %f16465;
	// end inline asm
	// begin inline asm
	fma.rn.f32 %f1113, %f2122, %f2123, %f1109;
	// end inline asm
	// begin inline asm
	fma.rn.f32 %f1117, %f2118, %f2123, %f1105;
	// end inline asm
	// begin inline asm
	fma.rn.f32 %f1121, %f2114, %f2119, %f1117;
	// end inline asm
	// begin inline asm
	fma.rn.f32 %f1125, %f2118, %f2119, %f1113;
	// end inline asm
	// begin inline asm
	fma.rn.f32 %f1129, %f2122, %f2123, %f1125;
	// end inline asm
	// begin inline asm
	fma.rn.f32 %f1133, %f2118, %f2123, %f1121;
	// end inline asm
	// begin inline asm
	fma.rn.f32 %f1137, %f2114, %f2119, %f1133;
	// end inline asm
	// begin inline asm
	fma.rn.f32 %f1141, %f2118, %f2119, %f1129;
	// end inline asm
	// begin inline asm
	fma.rn.f32 %f1145, %f2122, %f2123, %f1141;
	// end inline asm
	// begin inline asm
	fma.rn.f32 %f1149, %f2118, %f2123, %f1137;
	// end inline asm
	// begin inline asm
	fma.rn.f32 %f1153, %f2114, %f2119, %f1149;
	// end inline asm
	// begin inline asm
	fma.rn.f32 %f1157, %f2118, %f2119, %f1145;
	// end inline asm
	// begin inline asm
	fma.rn.f32 %f1161, %f2122, %f2123, %f1157;
	// end inline asm
	// begin inline asm
	fma.rn.f32 %f1165, %f2118, %f2123, %f1153;
	// end inline asm
	// begin inline asm
	fma.rn.f32 %f1169, %f2114, %f2119, %f1165;
	// end inline asm
	// begin inline asm
	fma.rn.f32 %f1173, %f2118, %f2119, %f1161;
	// end inline asm
	// begin inline asm
	fma.rn.f32 %f1177, %f2122, %f2123, %f1173;
	// end inline asm
	// begin inline asm
	fma.rn.f32 %f1181, %f2118, %f2123, %f1169;
	// end inline asm
	// begin inline asm
	fma.rn.f32 %f1185, %f2114, %f2119, %f1181;
	// end inline asm
	// begin inline asm
	fma.rn.f32 %f1189, %f2118, %f2119, %f1177;
	// end inline asm
	// begin inline asm
	fma.rn.f32 %f1193, %f2122, %f2123, %f1189;
	// end inline asm
	// begin inline asm
	fma.rn.f32 %f1197, %f2118, %f2123, %f1185;
	// end inline asm
	// begin inline asm
	fma.rn.f32 %f1201, %f2114, %f2119, %f1197;
	// end inline asm
	// begin inline asm
	fma.rn.f32 %f1205, %f2118, %f2119, %f1193;
	// end inline asm
	// begin inline asm
	fma.rn.f32 %f1209, %f2122, %f2123, %f1205;
	// end inline asm
	// begin inline asm
	fma.rn.f32 %f1213, %f2118, %f2123, %f1201;
	// end inline asm
	// begin inline asm
	fma.rn.f32 %f1217, %f2114, %f2119, %f1213;
	// end inline asm
	// begin inline asm
	fma.rn.f32 %f1221, %f2118, %f2119, %f1209;
	// end inline asm
	// begin inline asm
	fma.rn.f32 %f1225, %f2122, %f2123, %f1221;
	// end inline asm
	// begin inline asm
	fma.rn.f32 %f1229, %f2118, %f2123, %f1217;
	// end inline asm
	// begin inline asm
	fma.rn.f32 %f1233, %f2114, %f2119, %f1229;
	// end inline asm
	// begin inline asm
	fma.rn.f32 %f1237, %f2118, %f2119, %f1225;
	// end inline asm
	// begin inline asm
	fma.rn.f32 %f1241, %f2122, %f2123, %f1237;
	// end inline asm
	// begin inline asm
	fma.rn.f32 %f1245, %f2118, %f2123, %f1233;
	// end inline asm
	// begin inline asm
	fma.rn.f32 %f1249, %f2114, %f2119, %f1245;
	// end inline asm
	// begin inline asm
	fma.rn.f32 %f1253, %f2118, %f2119, %f1241;
	// end inline asm
	// begin inline asm
	fma.rn.f32 %f1257, %f2122, %f2123, %f1253;
	// end inline asm
	// begin inline asm
	fma.rn.f32 %f1261, %f2118, %f2123, %f1249;
	// end inline asm
	// begin inline asm
	fma.rn.f32 %f1265, %f2114, %f2119, %f1261;
	// end inline asm
	// begin inline asm
	fma.rn.f32 %f1269, %f2118, %f2119, %f1257;
	// end inline asm
	// begin inline asm
	fma.rn.f32 %f1273, %f2122, %f2123, %f1269;
	// end inline asm
	// begin inline asm
	fma.rn.f32 %f1277, %f2118, %f2123, %f1265;
	// end inline asm
	// begin inline asm
	fma.rn.f32 %f1281, %f2114, %f2119, %f1277;
	// end inline asm
	// begin inline asm
	fma.rn.f32 %f1285, %f2118, %f2119, %f1273;
	// end inline asm
	// begin inline asm
	fma.rn.f32 %f1289, %f2122, %f2123, %f1285;
	// end inline asm
	// begin inline asm
	fma.rn.f32 %f1293, %f2118, %f2123, %f1281;
	// end inline asm
	// begin inline asm
	fma.rn.f32 %f1297, %f2114, %f2119, %f1293;
	// end inline asm
	// begin inline asm
	fma.rn.f32 %f1301, %f2118, %f2119, %f1289;
	// end inline asm
	// begin inline asm
	fma.rn.f32 %f1305, %f2122, %f2123, %f1301;
	// end inline asm
	// begin inline asm
	fma.rn.f32 %f1309, %f2118, %f2123, %f1297;
	// end inline asm
	// begin inline asm
	fma.rn.f32 %f1313, %f2114, %f2119, %f1309;
	// end inline asm
	// begin inline asm
	fma.rn.f32 %f1317, %f2118, %f2119, %f1305;
	// end inline asm
	// begin inline asm
	fma.rn.f32 %f1321, %f2122, %f2123, %f1317;
	// end inline asm
	// begin inline asm
	fma.rn.f32 %f1325, %f2118, %f2123, %f1313;
	// end inline asm
	// begin inline asm
	fma.rn.f32 %f1329, %f2114, %f2119, %f1325;
	// end inline asm
	// begin inline asm
	fma.rn.f32 %f1333, %f2118, %f2119, %f1321;
	// end inline asm
	// begin inline asm
	fma.rn.f32 %f1337, %f2122, %f2123, %f1333;
	// end inline asm
	// begin inline asm
	fma.rn.f32 %f1341, %f2118, %f2123, %f1329;
	// end inline asm
	// begin inline asm
	fma.rn.f32 %f1345, %f2114, %f2119, %f1341;
	// end inline asm
	// begin inline asm
	fma.rn.f32 %f1349, %f2118, %f2119, %f1337;
	// end inline asm
	// begin inline asm
	fma.rn.f32 %f1353, %f2122, %f2123, %f1349;
	// end inline asm
	// begin inline asm
	fma.rn.f32 %f1357, %f2118, %f2123, %f1345;
	// end inline asm
	// begin inline asm
	fma.rn.f32 %f1361, %f2114, %f2119, %f1357;
	// end inline asm
	// begin inline asm
	fma.rn.f32 %f1365, %f2118, %f2119, %f1353;
	// end inline asm
	// begin inline asm
	fma.rn.f32 %f1369, %f2122, %f2123, %f1365;
	// end inline asm
	// begin inline asm
	fma.rn.f32 %f1373, %f2118, %f2123, %f1361;
	// end inline asm
	// begin inline asm
	fma.rn.f32 %f1377, %f2114, %f2119, %f1373;
	// end inline asm
	// begin inline asm
	fma.rn.f32 %f1381, %f2118, %f2119, %f1369;
	// end inline asm
	// begin inline asm
	fma.rn.f32 %f1385, %f2122, %f2123, %f1381;
	// end inline asm
	// begin inline asm
	fma.rn.f32 %f1389, %f2118, %f2123, %f1377;
	// end inline asm
	// begin inline asm
	fma.rn.f32 %f1393, %f2114, %f2119, %f1389;
	// end inline asm
	// begin inline asm
	fma.rn.f32 %f1397, %f2118, %f2119, %f1385;
	// end inline asm
	// begin inline asm
	fma.rn.f32 %f1401, %f2122, %f2123, %f1397;
	// end inline asm
	// begin inline asm
	fma.rn.f32 %f1405, %f2118, %f2123, %f1393;
	// end inline asm
	// begin inline asm
	fma.rn.f32 %f1409, %f2114, %f2119, %f1405;
	// end inline asm
	// begin inline asm
	fma.rn.f32 %f1413, %f2118, %f2119, %f1401;
	// end inline asm
	// begin inline asm
	fma.rn.f32 %f1417, %f2122, %f2123, %f1413;
	// end inline asm
	// begin inline asm
	fma.rn.f32 %f1421, %f2118, %f2123, %f1409;
	// end inline asm
	// begin inline asm
	fma.rn.f32 %f1425, %f2114, %f2119, %f1421;
	// end inline asm
	// begin inline asm
	fma.rn.f32 %f1429, %f2118, %f2119, %f1417;
	// end inline asm
	// begin inline asm
	fma.rn.f32 %f1433, %f2122, %f2123, %f1429;
	// end inline asm
	// begin inline asm
	fma.rn.f32 %f1437, %f2118, %f2123, %f1425;
	// end inline asm
	// begin inline asm
	fma.rn.f32 %f1441, %f2114, %f2119, %f1437;
	// end inline asm
	// begin inline asm
	fma.rn.f32 %f1445, %f2118, %f2119, %f1433;
	// end inline asm
	// begin inline asm
	fma.rn.f32 %f1449, %f2122, %f2123, %f1445;
	// end inline asm
	// begin inline asm
	fma.rn.f32 %f1453, %f2118, %f2123, %f1441;
	// end inline asm
	// begin inline asm
	fma.rn.f32 %f1457, %f2114, %f2119, %f1453;
	// end inline asm
	// begin inline asm
	fma.rn.f32 %f1461, %f2118, %f2119, %f1449;
	// end inline asm
	// begin inline asm
	fma.rn.f32 %f1465, %f2122, %f2123, %f1461;
	// end inline asm
	// begin inline asm
	fma.rn.f32 %f1469, %f2118, %f2123, %f1457;
	// end inline asm
	// begin inline asm
	fma.rn.f32 %f1473, %f2114, %f2119, %f1469;
	// end inline asm
	// begin inline asm
	fma.rn.f32 %f1477, %f2118, %f2119, %f1465;
	// end inline asm
	// begin inline asm
	fma.rn.f32 %f1481, %f2122, %f2123, %f1477;
	// end inline asm
	// begin inline asm
	fma.rn.f32 %f1485, %f2118, %f2123, %f1473;
	// end inline asm
	// begin inline asm
	fma.rn.f32 %f1489, %f2114, %f2119, %f1485;
	// end inline asm
	// begin inline asm
	fma.rn.f32 %f1493, %f2118, %f2119, %f1481;
	// end inline asm
	// begin inline asm
	fma.rn.f32 %f1497, %f2122, %f2123, %f1493;
	// end inline asm
	// begin inline asm
	fma.rn.f32 %f1501, %f2118, %f2123, %f1489;
	// end inline asm
	// begin inline asm
	fma.rn.f32 %f1505, %f2114, %f2119, %f1501;
	// end inline asm
	// begin inline asm
	fma.rn.f32 %f1509, %f2118, %f2119, %f1497;
	// end inline asm
	// begin inline asm
	fma.rn.f32 %f1513, %f2122, %f2123, %f1509;
	// end inline asm
	// begin inline asm
	fma.rn.f32 %f1517, %f2118, %f2123, %f1505;
	// end inline asm
	// begin inline asm
	fma.rn.f32 %f1521, %f2114, %f2119, %f1517;
	// end inline asm
	// begin inline asm
	fma.rn.f32 %f1525, %f2118, %f2119, %f1513;
	// end inline asm
	// begin inline asm
	fma.rn.f32 %f1529, %f2122, %f2123, %f1525;
	// end inline asm
	// begin inline asm
	fma.rn.f32 %f1533, %f2118, %f2123, %f1521;
	// end inline asm
	// begin inline asm
	fma.rn.f32 %f1537, %f2114, %f2119, %f1533;
	// end inline asm
	// begin inline asm
	fma.rn.f32 %f1541, %f2118, %f2119, %f1529;
	// end inline asm
	// begin inline asm
	fma.rn.f32 %f1545, %f2122, %f2123, %f1541;
	// end inline asm
	// begin inline asm
	fma.rn.f32 %f1549, %f2118, %f2123, %f1537;
	// end inline asm
	// begin inline asm
	fma.rn.f32 %f1553, %f2114, %f2119, %f1549;
	// end inline asm
	// begin inline asm
	fma.rn.f32 %f1557, %f2118, %f2119, %f1545;
	// end inline asm
	// begin inline asm
	fma.rn.f32 %f1561, %f2122, %f2123, %f1557;
	// end inline asm
	// begin inline asm
	fma.rn.f32 %f1565, %f2118, %f2123, %f1553;
	// end inline asm
	// begin inline asm
	fma.rn.f32 %f1569, %f2114, %f2119, %f1565;
	// end inline asm
	// begin inline asm
	fma.rn.f32 %f1573, %f2118, %f2119, %f1561;
	// end inline asm
	// begin inline asm
	fma.rn.f32 %f1577, %f2122, %f2123, %f1573;
	// end inline asm
	// begin inline asm
	fma.rn.f32 %f1581, %f2118, %f2123, %f1569;
	// end inline asm
	// begin inline asm
	fma.rn.f32 %f1585, %f2114, %f2119, %f1581;
	// end inline asm
	// begin inline asm
	fma.rn.f32 %f1589, %f2118, %f2119, %f1577;
	// end inline asm
	// begin inline asm
	fma.rn.f32 %f1593, %f2122, %f2123, %f1589;
	// end inline asm
	// begin inline asm
	fma.rn.f32 %f1597, %f2118, %f2123, %f1585;
	// end inline asm
	// begin inline asm
	fma.rn.f32 %f1601, %f2114, %f2119, %f1597;
	// end inline asm
	// begin inline asm
	fma.rn.f32 %f1605, %f2118, %f2119, %f1593;
	// end inline asm
	// begin inline asm
	fma.rn.f32 %f1609, %f2122, %f2123, %f1605;
	// end inline asm
	// begin inline asm
	fma.rn.f32 %f1613, %f2118, %f2123, %f1601;
	// end inline asm
	// begin inline asm
	fma.rn.f32 %f1617, %f2114, %f2119, %f1613;
	// end inline asm
	// begin inline asm
	fma.rn.f32 %f1621, %f2118, %f2119, %f1609;
	// end inline asm
	// begin inline asm
	fma.rn.f32 %f1625, %f2122, %f2123, %f1621;
	// end inline asm
	// begin inline asm
	fma.rn.f32 %f1629, %f2118, %f2123, %f1617;
	// end inline asm
	// begin inline asm
	fma.rn.f32 %f1633, %f2114, %f2119, %f1629;
	// end inline asm
	// begin inline asm
	fma.rn.f32 %f1637, %f2118, %f2119, %f1625;
	// end inline asm
	// begin inline asm
	fma.rn.f32 %f1641, %f2122, %f2123, %f1637;
	// end inline asm
	// begin inline asm
	fma.rn.f32 %f1645, %f2118, %f2123, %f1633;
	// end inline asm
	// begin inline asm
	fma.rn.f32 %f1649, %f2114, %f2119, %f1645;
	// end inline asm
	// begin inline asm
	fma.rn.f32 %f1653, %f2118, %f2119, %f1641;
	// end inline asm
	// begin inline asm
	fma.rn.f32 %f1657, %f2122, %f2123, %f1653;
	// end inline asm
	// begin inline asm
	fma.rn.f32 %f1661, %f2118, %f2123, %f1649;
	// end inline asm
	// begin inline asm
	fma.rn.f32 %f1665, %f2114, %f2119, %f1661;
	// end inline asm
	// begin inline asm
	fma.rn.f32 %f1669, %f2118, %f2119, %f1657;
	// end inline asm
	// begin inline asm
	fma.rn.f32 %f1673, %f2122, %f2123, %f1669;
	// end inline asm
	// begin inline asm
	fma.rn.f32 %f1677, %f2118, %f2123, %f1665;
	// end inline asm
	// begin inline asm
	fma.rn.f32 %f1681, %f2114, %f2119, %f1677;
	// end inline asm
	// begin inline asm
	fma.rn.f32 %f1685, %f2118, %f2119, %f1673;
	// end inline asm
	// begin inline asm
	fma.rn.f32 %f1689, %f2122, %f2123, %f1685;
	// end inline asm
	// begin inline asm
	fma.rn.f32 %f1693, %f2118, %f2123, %f1681;
	// end inline asm
	// begin inline asm
	fma.rn.f32 %f1697, %f2114, %f2119, %f1693;
	// end inline asm
	// begin inline asm
	fma.rn.f32 %f1701, %f2118, %f2119, %f1689;
	// end inline asm
	// begin inline asm
	fma.rn.f32 %f1705, %f2122, %f2123, %f1701;
	// end inline asm
	// begin inline asm
	fma.rn.f32 %f1709, %f2118, %f2123, %f1697;
	// end inline asm
	// begin inline asm
	fma.rn.f32 %f1713, %f2114, %f2119, %f1709;
	// end inline asm
	// begin inline asm
	fma.rn.f32 %f1717, %f2118, %f2119, %f1705;
	// end inline asm
	// begin inline asm
	fma.rn.f32 %f1721, %f2122, %f2123, %f1717;
	// end inline asm
	// begin inline asm
	fma.rn.f32 %f1725, %f2118, %f2123, %f1713;
	// end inline asm
	// begin inline asm
	fma.rn.f32 %f1729, %f2114, %f2119, %f1725;
	// end inline asm
	// begin inline asm
	fma.rn.f32 %f1733, %f2118, %f2119, %f1721;
	// end inline asm
	// begin inline asm
	fma.rn.f32 %f1737, %f2122, %f2123, %f1733;
	// end inline asm
	// begin inline asm
	fma.rn.f32 %f1741, %f2118, %f2123, %f1729;
	// end inline asm
	// begin inline asm
	fma.rn.f32 %f1745, %f2114, %f2119, %f1741;
	// end inline asm
	// begin inline asm
	fma.rn.f32 %f1749, %f2118, %f2119, %f1737;
	// end inline asm
	// begin inline asm
	fma.rn.f32 %f1753, %f2122, %f2123, %f1749;
	// end inline asm
	// begin inline asm
	fma.rn.f32 %f1757, %f2118, %f2123, %f1745;
	// end inline asm
	// begin inline asm
	fma.rn.f32 %f1761, %f2114, %f2119, %f1757;
	// end inline asm
	// begin inline asm
	fma.rn.f32 %f1765, %f2118, %f2119, %f1753;
	// end inline asm
	// begin inline asm
	fma.rn.f32 %f1769, %f2122, %f2123, %f1765;
	// end inline asm
	// begin inline asm
	fma.rn.f32 %f1773, %f2118, %f2123, %f1761;
	// end inline asm
	// begin inline asm
	fma.rn.f32 %f1777, %f2114, %f2119, %f1773;
	// end inline asm
	// begin inline asm
	fma.rn.f32 %f1781, %f2118, %f2119, %f1769;
	// end inline asm
	// begin inline asm
	fma.rn.f32 %f1785, %f2122, %f2123, %f1781;
	// end inline asm
	// begin inline asm
	fma.rn.f32 %f1789, %f2118, %f2123, %f1777;
	// end inline asm
	// begin inline asm
	fma.rn.f32 %f1793, %f2114, %f2119, %f1789;
	// end inline asm
	// begin inline asm
	fma.rn.f32 %f1797, %f2118, %f2119, %f1785;
	// end inline asm
	// begin inline asm
	fma.rn.f32 %f1801, %f2122, %f2123, %f1797;
	// end inline asm
	// begin inline asm
	fma.rn.f32 %f1805, %f2118, %f2123, %f1793;
	// end inline asm
	// begin inline asm
	fma.rn.f32 %f1809, %f2114, %f2119, %f1805;
	// end inline asm
	// begin inline asm
	fma.rn.f32 %f1813, %f2118, %f2119, %f1801;
	// end inline asm
	// begin inline asm
	fma.rn.f32 %f1817, %f2122, %f2123, %f1813;
	// end inline asm
	// begin inline asm
	fma.rn.f32 %f1821, %f2118, %f2123, %f1809;
	// end inline asm
	// begin inline asm
	fma.rn.f32 %f1825, %f2114, %f2119, %f1821;
	// end inline asm
	// begin inline asm
	fma.rn.f32 %f1829, %f2118, %f2119, %f1817;
	// end inline asm
	// begin inline asm
	fma.rn.f32 %f1833, %f2122, %f2123, %f1829;
	// end inline asm
	// begin inline asm
	fma.rn.f32 %f1837, %f2118, %f2123, %f1825;
	// end inline asm
	// begin inline asm
	fma.rn.f32 %f1841, %f2114, %f2119, %f1837;
	// end inline asm
	// begin inline asm
	fma.rn.f32 %f1845, %f2118, %f2119, %f1833;
	// end inline asm
	// begin inline asm
	fma.rn.f32 %f1849, %f2122, %f2123, %f1845;
	// end inline asm
	// begin inline asm
	fma.rn.f32 %f1853, %f2118, %f2123, %f1841;
	// end inline asm
	// begin inline asm
	fma.rn.f32 %f1857, %f2114, %f2119, %f1853;
	// end inline asm
	// begin inline asm
	fma.rn.f32 %f1861, %f2118, %f2119, %f1849;
	// end inline asm
	// begin inline asm
	fma.rn.f32 %f1865, %f2122, %f2123, %f1861;
	// end inline asm
	// begin inline asm
	fma.rn.f32 %f1869, %f2118, %f2123, %f1857;
	// end inline asm
	// begin inline asm
	fma.rn.f32 %f1873, %f2114, %f2119, %f1869;
	// end inline asm
	// begin inline asm
	fma.rn.f32 %f1877, %f2118, %f2119, %f1865;
	// end inline asm
	// begin inline asm
	fma.rn.f32 %f1881, %f2122, %f2123, %f1877;
	// end inline asm
	// begin inline asm
	fma.rn.f32 %f1885, %f2118, %f2123, %f1873;
	// end inline asm
	// begin inline asm
	fma.rn.f32 %f1889, %f2114, %f2119, %f1885;
	// end inline asm
	// begin inline asm
	fma.rn.f32 %f1893, %f2118, %f2119, %f1881;
	// end inline asm
	// begin inline asm
	fma.rn.f32 %f1897, %f2122, %f2123, %f1893;
	// end inline asm
	// begin inline asm
	fma.rn.f32 %f1901, %f2118, %f2123, %f1889;
	// end inline asm
	// begin inline asm
	fma.rn.f32 %f1905, %f2114, %f2119, %f1901;
	// end inline asm
	// begin inline asm
	fma.rn.f32 %f1909, %f2118, %f2119, %f1897;
	// end inline asm
	// begin inline asm
	fma.rn.f32 %f1913, %f2122, %f2123, %f1909;
	// end inline asm
	// begin inline asm
	fma.rn.f32 %f1917, %f2118, %f2123, %f1905;
	// end inline asm
	// begin inline asm
	fma.rn.f32 %f1921, %f2114, %f2119, %f1917;
	// end inline asm
	// begin inline asm
	fma.rn.f32 %f1925, %f2118, %f2119, %f1913;
	// end inline asm
	// begin inline asm
	fma.rn.f32 %f1929, %f2122, %f2123, %f1925;
	// end inline asm
	// begin inline asm
	fma.rn.f32 %f1933, %f2118, %f2123, %f1921;
	// end inline asm
	// begin inline asm
	fma.rn.f32 %f1937, %f2114, %f2119, %f1933;
	// end inline asm
	// begin inline asm
	fma.rn.f32 %f1941, %f2118, %f2119, %f1929;
	// end inline asm
	// begin inline asm
	fma.rn.f32 %f1945, %f2122, %f2123, %f1941;
	// end inline asm
	// begin inline asm
	fma.rn.f32 %f1949, %f2118, %f2123, %f1937;
	// end inline asm
	// begin inline asm
	fma.rn.f32 %f1953, %f2114, %f2119, %f1949;
	// end inline asm
	// begin inline asm
	fma.rn.f32 %f1957, %f2118, %f2119, %f1945;
	// end inline asm
	// begin inline asm
	fma.rn.f32 %f1961, %f2122, %f2123, %f1957;
	// end inline asm
	// begin inline asm
	fma.rn.f32 %f1965, %f2118, %f2123, %f1953;
	// end inline asm
	// begin inline asm
	fma.rn.f32 %f1969, %f2114, %f2119, %f1965;
	// end inline asm
	// begin inline asm
	fma.rn.f32 %f1973, %f2118, %f2119, %f1961;
	// end inline asm
	// begin inline asm
	fma.rn.f32 %f1977, %f2122, %f2123, %f1973;
	// end inline asm
	// begin inline asm
	fma.rn.f32 %f1981, %f2118, %f2123, %f1969;
	// end inline asm
	// begin inline asm
	fma.rn.f32 %f1985, %f2114, %f2119, %f1981;
	// end inline asm
	// begin inline asm
	fma.rn.f32 %f1989, %f2118, %f2119, %f1977;
	// end inline asm
	// begin inline asm
	fma.rn.f32 %f1993, %f2122, %f2123, %f1989;
	// end inline asm
	// begin inline asm
	fma.rn.f32 %f1997, %f2118, %f2123, %f1985;
	// end inline asm
	// begin inline asm
	fma.rn.f32 %f2001, %f2114, %f2119, %f1997;
	// end inline asm
	// begin inline asm
	fma.rn.f32 %f2005, %f2118, %f2119, %f1993;
	// end inline asm
	// begin inline asm
	fma.rn.f32 %f2009, %f2122, %f2123, %f2005;
	// end inline asm
	// begin inline asm
	fma.rn.f32 %f2013, %f2118, %f2123, %f2001;
	// end inline asm
	// begin inline asm
	fma.rn.f32 %f2017, %f2114, %f2119, %f2013;
	// end inline asm
	// begin inline asm
	fma.rn.f32 %f2021, %f2118, %f2119, %f2009;
	// end inline asm
	// begin inline asm
	fma.rn.f32 %f2025, %f2122, %f2123, %f2021;
	// end inline asm
	// begin inline asm
	fma.rn.f32 %f2029, %f2118, %f2123, %f2017;
	// end inline asm
	// begin inline asm
	fma.rn.f32 %f2033, %f2114, %f2119, %f2029;
	// end inline asm
	// begin inline asm
	fma.rn.f32 %f2037, %f2118, %f2119, %f2025;
	// end inline asm
	// begin inline asm
	fma.rn.f32 %f2041, %f2122, %f2123, %f2037;
	// end inline asm
	// begin inline asm
	fma.rn.f32 %f2045, %f2118, %f2123, %f2033;
	// end inline asm
	// begin inline asm
	fma.rn.f32 %f2049, %f2114, %f2119, %f2045;
	// end inline asm
	// begin inline asm
	fma.rn.f32 %f2053, %f2118, %f2119, %f2041;
	// end inline asm
	// begin inline asm
	fma.rn.f32 %f2057, %f2122, %f2123, %f2053;
	// end inline asm
	// begin inline asm
	fma.rn.f32 %f2061, %f2118, %f2123, %f2049;
	// end inline asm
	// begin inline asm
	fma.rn.f32 %f2065, %f2114, %f2119, %f2061;
	// end inline asm
	// begin inline asm
	fma.rn.f32 %f2069, %f2118, %f2119, %f2057;
	// end inline asm
	// begin inline asm
	fma.rn.f32 %f2073, %f2122, %f2123, %f2069;
	// end inline asm
	// begin inline asm
	fma.rn.f32 %f2077, %f2118, %f2123, %f2065;
	// end inline asm
	// begin inline asm
	fma.rn.f32 %f2081, %f2114, %f2119, %f2077;
	// end inline asm
	// begin inline asm
	fma.rn.f32 %f2085, %f2118, %f2119, %f2073;
	// end inline asm
	// begin inline asm
	fma.rn.f32 %f2089, %f2122, %f2123, %f2085;
	// end inline asm
	// begin inline asm
	fma.rn.f32 %f2093, %f2118, %f2123, %f2081;
	// end inline asm
	// begin inline asm
	fma.rn.f32 %f2097, %f2114, %f2119, %f2093;
	// end inline asm
	// begin inline asm
	fma.rn.f32 %f2101, %f2118, %f2119, %f2089;
	// end inline asm
	// begin inline asm
	fma.rn.f32 %f2105, %f2122, %f2123, %f2101;
	// end inline asm
	// begin inline asm
	fma.rn.f32 %f2109, %f2118, %f2123, %f2097;
	// end inline asm
	// begin inline asm
	fma.rn.f32 %f16464, %f2114, %f2119, %f2109;
	// end inline asm
	// begin inline asm
	fma.rn.f32 %f2117, %f2118, %f2119, %f2105;
	// end inline asm
	// begin inline asm
	fma.rn.f32 %f16465, %f2122, %f2123, %f2117;
	// end inline asm
	add.s32 	%r163, %r163, 1;
	add.s32 	%r162, %r162, 16;
	setp.ne.s32 	%p8, %r163, 512;
	@%p8 bra 	$L__BB6_10;
	mov.b32 	%r165, 0;
	mov.u32 	%r164, data;
$L__BB6_12:
	ld.shared.v4.f32 	{%f3142, %f3146, %f3147, %f3143}, [%r164];
	neg.f32 	%f3138, %f3146;
	// begin inline asm
	fma.rn.f32 %f2125, %f3142, %f3147, %f16464;
	// end inline asm
	// begin inline asm
	fma.rn.f32 %f2129, %f3138, %f3143, %f2125;
	// end inline asm
	// begin inline asm
	fma.rn.f32 %f2133, %f3142, %f3143, %f16465;
	// end inline asm
	// begin inline asm
	fma.rn.f32 %f2137, %f3146, %f3147, %f2133;
	// end inline asm
	// begin inline asm
	fma.rn.f32 %f2141, %f3142, %f3147, %f2129;
	// end inline asm
	// begin inline asm
	fma.rn.f32 %f2145, %f3138, %f3143, %f2141;
	// end inline asm
	// begin inline asm
	fma.rn.f32 %f2149, %f3142, %f3143, %f2137;
	// end inline asm
	// begin inline asm
	fma.rn.f32 %f2153, %f3146, %f3147, %f2149;
	// end inline asm
	// begin inline asm
	fma.rn.f32 %f2157, %f3142, %f3147, %f2145;
	// end inline asm
	// begin inline asm
	fma.rn.f32 %f2161, %f3138, %f3143, %f2157;
	// end inline asm
	// begin inline asm
	fma.rn.f32 %f2165, %f3142, %f3143, %f2153;
	// end inline asm
	// begin inline asm
	fma.rn.f32 %f2169, %f3146, %f3147, %f2165;
	// end inline asm
	// begin inline asm
	fma.rn.f32 %f2173, %f3142, %f3147, %f2161;
	// end inline asm
	// begin inline asm
	fma.rn.f32 %f2177, %f3138, %f3143, %f2173;
	// end inline asm
	// begin inline asm
	fma.rn.f32 %f2181, %f3142, %f3143, %f2169;
	// end inline asm
	// begin inline asm
	fma.rn.f32 %f2185, %f3146, %f3147, %f2181;
	// end inline asm
	// begin inline asm
	fma.rn.f32 %f2189, %f3142, %f3147, %f2177;
	// end inline asm
	// begin inline asm
	fma.rn.f32 %f2193, %f3138, %f3143, %f2189;
	// end inline asm
	// begin inline asm
	fma.rn.f32 %f2197, %f3142, %f3143, %f2185;
	// end inline asm
	// begin inline asm
	fma.rn.f32 %f2201, %f3146, %f3147, %f2197;
	// end inline asm
	// begin inline asm
	fma.rn.f32 %f2205, %f3142, %f3147, %f2193;
	// end inline asm
	// begin inline asm
	fma.rn.f32 %f2209, %f3138, %f3143, %f2205;
	// end inline asm
	// begin inline asm
	fma.rn.f32 %f2213, %f3142, %f3143, %f2201;
	// end inline asm
	// begin inline asm
	fma.rn.f32 %f2217, %f3146, %f3147, %f2213;
	// end inline asm
	// begin inline asm
	fma.rn.f32 %f2221, %f3142, %f3147, %f2209;
	// end inline asm
	// begin inline asm
	fma.rn.f32 %f2225, %f3138, %f3143, %f2221;
	// end inline asm
	// begin inline asm
	fma.rn.f32 %f2229, %f3142, %f3143, %f2217;
	// end inline asm
	// begin inline asm
	fma.rn.f32 %f2233, %f3146, %f3147, %f2229;
	// end inline asm
	// begin inline asm
	fma.rn.f32 %f2237, %f3142, %f3147, %f2225;
	// end inline asm
	// begin inline asm
	fma.rn.f32 %f2241, %f3138, %f3143, %f2237;
	// end inline asm
	// begin inline asm
	fma.rn.f32 %f2245, %f3142, %f3143, %f2233;
	// end inline asm
	// begin inline asm
	fma.rn.f32 %f2249, %f3146, %f3147, %f2245;
	// end inline asm
	// begin inline asm
	fma.rn.f32 %f2253, %f3142, %f3147, %f2241;
	// end inline asm
	// begin inline asm
	fma.rn.f32 %f2257, %f3138, %f3143, %f2253;
	// end inline asm
	// begin inline asm
	fma.rn.f32 %f2261, %f3142, %f3143, %f2249;
	// end inline asm
	// begin inline asm
	fma.rn.f32 %f2265, %f3146, %f3147, %f2261;
	// end inline asm
	// begin inline asm
	fma.rn.f32 %f2269, %f3142, %f3147, %f2257;
	// end inline asm
	// begin inline asm
	fma.rn.f32 %f2273, %f3138, %f3143, %f2269;
	// end inline asm
	// begin inline asm
	fma.rn.f32 %f2277, %f3142, %f3143, %f2265;
	// end inline asm
	// begin inline asm
	fma.rn.f32 %f2281, %f3146, %f3147, %f2277;
	// end inline asm
	// begin inline asm
	fma.rn.f32 %f2285, %f3142, %f3147, %f2273;
	// end inline asm
	// begin inline asm
	fma.rn.f32 %f2289, %f3138, %f3143, %f2285;
	// end inline asm
	// begin inline asm
	fma.rn.f32 %f2293, %f3142, %f3143, %f2281;
	// end inline asm
	// begin inline asm
	fma.rn.f32 %f2297, %f3146, %f3147, %f2293;
	// end inline asm
	// begin inline asm
	fma.rn.f32 %f2301, %f3142, %f3147, %f2289;
	// end inline asm
	// begin inline asm
	fma.rn.f32 %f2305, %f3138, %f3143, %f2301;
	// end inline asm
	// begin inline asm
	fma.rn.f32 %f2309, %f3142, %f3143, %f2297;
	// end inline asm
	// begin inline asm
	fma.rn.f32 %f2313, %f3146, %f3147, %f2309;
	// end inline asm
	// begin inline asm
	fma.rn.f32 %f2317, %f3142, %f3147, %f2305;
	// end inline asm
	// begin inline asm
	fma.rn.f32 %f2321, %f3138, %f3143, %f2317;
	// end inline asm
	// begin inline asm
	fma.rn.f32 %f2325, %f3142, %f3143, %f2313;
	// end inline asm
	// begin inline asm
	fma.rn.f32 %f2329, %f3146, %f3147, %f2325;
	// end inline asm
	// begin inline asm
	fma.rn.f32 %f2333, %f3142, %f3147, %f2321;
	// end inline asm
	// begin inline asm
	fma.rn.f32 %f2337, %f3138, %f3143, %f2333;
	// end inline asm
	// begin inline asm
	fma.rn.f32 %f2341, %f3142, %f3143, %f2329;
	// end inline asm
	// begin inline asm
	fma.rn.f32 %f2345, %f3146, %f3147, %f2341;
	// end inline asm
	// begin inline asm
	fma.rn.f32 %f2349, %f3142, %f3147, %f2337;
	// end inline asm
	// begin inline asm
	fma.rn.f32 %f2353, %f3138, %f3143, %f2349;
	// end inline asm
	// begin inline asm
	fma.rn.f32 %f2357, %f3142, %f3143, %f2345;
	// end inline asm
	// begin inline asm
	fma.rn.f32 %f2361, %f3146, %f3147, %f2357;
	// end inline asm
	// begin inline asm
	fma.rn.f32 %f2365, %f3142, %f3147, %f2353;
	// end inline asm
	// begin inline asm
	fma.rn.f32 %f2369, %f3138, %f3143, %f2365;
	// end inline asm
	// begin inline asm
	fma.rn.f32 %f2373, %f3142, %f3143, %f2361;
	// end inline asm
	// begin inline asm
	fma.rn.f32 %f2377, %f3146, %f3147, %f2373;
	// end inline asm
	// begin inline asm
	fma.rn.f32 %f2381, %f3142, %f3147, %f2369;
	// end inline asm
	// begin inline asm
	fma.rn.f32 %f2385, %f3138, %f3143, %f2381;
	// end inline asm
	// begin inline asm
	fma.rn.f32 %f2389, %f3142, %f3143, %f2377;
	// end inline asm
	// begin inline asm
	fma.rn.f32 %f2393, %f3146, %f3147, %f2389;
	// end inline asm
	// begin inline asm
	fma.rn.f32 %f2397, %f3142, %f3147, %f2385;
	// end inline asm
	// begin inline asm
	fma.rn.f32 %f2401, %f3138, %f3143, %f2397;
	// end inline asm
	// begin inline asm
	fma.rn.f32 %f2405, %f3142, %f3143, %f2393;
	// end inline asm
	// begin inline asm
	fma.rn.f32 %f2409, %f3146, %f3147, %f2405;
	// end inline asm
	// begin inline asm
	fma.rn.f32 %f2413, %f3142, %f3147, %f2401;
	// end inline asm
	// begin inline asm
	fma.rn.f32 %f2417, %f3138, %f3143, %f2413;
	// end inline asm
	// begin inline asm
	fma.rn.f32 %f2421, %f3142, %f3143, %f2409;
	// end inline asm
	// begin inline asm
	fma.rn.f32 %f2425, %f3146, %f3147, %f2421;
	// end inline asm
	// begin inline asm
	fma.rn.f32 %f2429, %f3142, %f3147, %f2417;
	// end inline asm
	// begin inline asm
	fma.rn.f32 %f2433, %f3138, %f3143, %f2429;
	// end inline asm
	// begin inline asm
	fma.rn.f32 %f2437, %f3142, %f3143, %f2425;
	// end inline asm
	// begin inline asm
	fma.rn.f32 %f2441, %f3146, %f3147, %f2437;
	// end inline asm
	// begin inline asm
	fma.rn.f32 %f2445, %f3142, %f3147, %f2433;
	// end inline asm
	// begin inline asm
	fma.rn.f32 %f2449, %f3138, %f3143, %f2445;
	// end inline asm
	// begin inline asm
	fma.rn.f32 %f2453, %f3142, %f3143, %f2441;
	// end inline asm
	// begin inline asm
	fma.rn.f32 %f2457, %f3146, %f3147, %f2453;
	// end inline asm
	// begin inline asm
	fma.rn.f32 %f2461, %f3142, %f3147, %f2449;
	// end inline asm
	// begin inline asm
	fma.rn.f32 %f2465, %f3138, %f3143, %f2461;
	// end inline asm
	// begin inline asm
	fma.rn.f32 %f2469, %f3142, %f3143, %f2457;
	// end inline asm
	// begin inline asm
	fma.rn.f32 %f2473, %f3146, %f3147, %f2469;
	// end inline asm
	// begin inline asm
	fma.rn.f32 %f2477, %f3142, %f3147, %f2465;
	// end inline asm
	// begin inline asm
	fma.rn.f32 %f2481, %f3138, %f3143, %f2477;
	// end inline asm
	// begin inline asm
	fma.rn.f32 %f2485, %f3142, %f3143, %f2473;
	// end inline asm
	// begin inline asm
	fma.rn.f32 %f2489, %f3146, %f3147, %f2485;
	// end inline asm
	// begin inline asm
	fma.rn.f32 %f2493, %f3142, %f3147, %f2481;
	// end inline asm
	// begin inline asm
	fma.rn.f32 %f2497, %f3138, %f3143, %f2493;
	// end inline asm
	// begin inline asm
	fma.rn.f32 %f2501, %f3142, %f3143, %f2489;
	// end inline asm
	// begin inline asm
	fma.rn.f32 %f2505, %f3146, %f3147, %f2501;
	// end inline asm
	// begin inline asm
	fma.rn.f32 %f2509, %f3142, %f3147, %f2497;
	// end inline asm
	// begin inline asm
	fma.rn.f32 %f2513, %f3138, %f3143, %f2509;
	// end inline asm
	// begin inline asm
	fma.rn.f32 %f2517, %f3142, %f3143, %f2505;
	// end inline asm
	// begin inline asm
	fma.rn.f32 %f2521, %f3146, %f3147, %f2517;
	// end inline asm
	// begin inline asm
	fma.rn.f32 %f2525, %f3142, %f3147, %f2513;
	// end inline asm
	// begin inline asm
	fma.rn.f32 %f2529, %f3138, %f3143, %f2525;
	// end inline asm
	// begin inline asm
	fma.rn.f32 %f2533, %f3142, %f3143, %f2521;
	// end inline asm
	// begin inline asm
	fma.rn.f32 %f2537, %f3146, %f3147, %f2533;
	// end inline asm
	// begin inline asm
	fma.rn.f32 %f2541, %f3142, %f3147, %f2529;
	// end inline asm
	// begin inline asm
	fma.rn.f32 %f2545, %f3138, %f3143, %f2541;
	// end inline asm
	// begin inline asm
	fma.rn.f32 %f2549, %f3142, %f3143, %f2537;
	// end inline asm
	// begin inline asm
	fma.rn.f32 %f2553, %f3146, %f3147, %f2549;
	// end inline asm
	// begin inline asm
	fma.rn.f32 %f2557, %f3142, %f3147, %f2545;
	// end inline asm
	// begin inline asm
	fma.rn.f32 %f2561, %f3138, %f3143, %f2557;
	// end inline asm
	// begin inline asm
	fma.rn.f32 %f2565, %f3142, %f3143, %f2553;
	// end inline asm
	// begin inline asm
	fma.rn.f32 %f2569, %f3146, %f3147, %f2565;
	// end inline asm
	// begin inline asm
	fma.rn.f32 %f2573, %f3142, %f3147, %f2561;
	// end inline asm
	// begin inline asm
	fma.rn.f32 %f2577, %f3138, %f3143, %f2573;
	// end inline asm
	// begin inline asm
	fma.rn.f32 %f2581, %f3142, %f3143, %f2569;
	// end inline asm
	// begin inline asm
	fma.rn.f32 %f2585, %f3146, %f3147, %f2581;
	// end inline asm
	// begin inline asm
	fma.rn.f32 %f2589, %f3142, %f3147, %f2577;
	// end inline asm
	// begin inline asm
	fma.rn.f32 %f2593, %f3138, %f3143, %f2589;
	// end inline asm
	// begin inline asm
	fma.rn.f32 %f2597, %f3142, %f3143, %f2585;
	// end inline asm
	// begin inline asm
	fma.rn.f32 %f2601, %f3146, %f3147, %f2597;
	// end inline asm
	// begin inline asm
	fma.rn.f32 %f2605, %f3142, %f3147, %f2593;
	// end inline asm
	// begin inline asm
	fma.rn.f32 %f2609, %f3138, %f3143, %f2605;
	// end inline asm
	// begin inline asm
	fma.rn.f32 %f2613, %f3142, %f3143, %f2601;
	// end inline asm
	// begin inline asm
	fma.rn.f32 %f2617, %f3146, %f3147, %f2613;
	// end inline asm
	// begin inline asm
	fma.rn.f32 %f2621, %f3142, %f3147, %f2609;
	// end inline asm
	// begin inline asm
	fma.rn.f32 %f2625, %f3138, %f3143, %f2621;
	// end inline asm
	// begin inline asm
	fma.rn.f32 %f2629, %f3142, %f3143, %f2617;
	// end inline asm
	// begin inline asm
	fma.rn.f32 %f2633, %f3146, %f3147, %f2629;
	// end inline asm
	// begin inline asm
	fma.rn.f32 %f2637, %f3142, %f3147, %f2625;
	// end inline asm
	// begin inline asm
	fma.rn.f32 %f2641, %f3138, %f3143, %f2637;
	// end inline asm
	// begin inline asm
	fma.rn.f32 %f2645, %f3142, %f3143, %f2633;
	// end inline asm
	// begin inline asm
	fma.rn.f32 %f2649, %f3146, %f3147, %f2645;
	// end inline asm
	// begin inline asm
	fma.rn.f32 %f2653, %f3142, %f3147, %f2641;
	// end inline asm
	// begin inline asm
	fma.rn.f32 %f2657, %f3138, %f3143, %f2653;
	// end inline asm
	// begin inline asm
	fma.rn.f32 %f2661, %f3142, %f3143, %f2649;
	// end inline asm
	// begin inline asm
	fma.rn.f32 %f2665, %f3146, %f3147, %f2661;
	// end inline asm
	// begin inline asm
	fma.rn.f32 %f2669, %f3142, %f3147, %f2657;
	// end inline asm
	// begin inline asm
	fma.rn.f32 %f2673, %f3138, %f3143, %f2669;
	// end inline asm
	// begin inline asm
	fma.rn.f32 %f2677, %f3142, %f3143, %f2665;
	// end inline asm
	// begin inline asm
	fma.rn.f32 %f2681, %f3146, %f3147, %f2677;
	// end inline asm
	// begin inline asm
	fma.rn.f32 %f2685, %f3142, %f3147, %f2673;
	// end inline asm
	// begin inline asm
	fma.rn.f32 %f2689, %f3138, %f3143, %f2685;
	// end inline asm
	// begin inline asm
	fma.rn.f32 %f2693, %f3142, %f3143, %f2681;
	// end inline asm
	// begin inline asm
	fma.rn.f32 %f2697, %f3146, %f3147, %f2693;
	// end inline asm
	// begin inline asm
	fma.rn.f32 %f2701, %f3142, %f3147, %f2689;
	// end inline asm
	// begin inline asm
	fma.rn.f32 %f2705, %f3138, %f3143, %f2701;
	// end inline asm
	// begin inline asm
	fma.rn.f32 %f2709, %f3142, %f3143, %f2697;
	// end inline asm
	// begin inline asm
	fma.rn.f32 %f2713, %f3146, %f3147, %f2709;
	// end inline asm
	// begin inline asm
	fma.rn.f32 %f2717, %f3142, %f3147, %f2705;
	// end inline asm
	// begin inline asm
	fma.rn.f32 %f2721, %f3138, %f3143, %f2717;
	// end inline asm
	// begin inline asm
	fma.rn.f32 %f2725, %f3142, %f3143, %f2713;
	// end inline asm
	// begin inline asm
	fma.rn.f32 %f2729, %f3146, %f3147, %f2725;
	// end inline asm
	// begin inline asm
	fma.rn.f32 %f2733, %f3142, %f3147, %f2721;
	// end inline asm
	// begin inline asm
	fma.rn.f32 %f2737, %f3138, %f3143, %f2733;
	// end inline asm
	// begin inline asm
	fma.rn.f32 %f2741, %f3142, %f3143, %f2729;
	// end inline asm
	// begin inline asm
	fma.rn.f32 %f2745, %f3146, %f3147, %f2741;
	// end inline asm
	// begin inline asm
	fma.rn.f32 %f2749, %f3142, %f3147, %f2737;
	// end inline asm
	// begin inline asm
	fma.rn.f32 %f2753, %f3138, %f3143, %f2749;
	// end inline asm
	// begin inline asm
	fma.rn.f32 %f2757, %f3142, %f3143, %f2745;
	// end inline asm
	// begin inline asm
	fma.rn.f32 %f2761, %f3146, %f3147, %f2757;
	// end inline asm
	// begin inline asm
	fma.rn.f32 %f2765, %f3142, %f3147, %f2753;
	// end inline asm
	// begin inline asm
	fma.rn.f32 %f2769, %f3138, %f3143, %f2765;
	// end inline asm
	// begin inline asm
	fma.rn.f32 %f2773, %f3142, %f3143, %f2761;
	// end inline asm
	// begin inline asm
	fma.rn.f32 %f2777, %f3146, %f3147, %f2773;
	// end inline asm
	// begin inline asm
	fma.rn.f32 %f2781, %f3142, %f3147, %f2769;
	// end inline asm
	// begin inline asm
	fma.rn.f32 %f2785, %f3138, %f3143, %f2781;
	// end inline asm
	// begin inline asm
	fma.rn.f32 %f2789, %f3142, %f3143, %f2777;
	// end inline asm
	// begin inline asm
	fma.rn.f32 %f2793, %f3146, %f3147, %f2789;
	// end inline asm
	// begin inline asm
	fma.rn.f32 %f2797, %f3142, %f3147, %f2785;
	// end inline asm
	// begin inline asm
	fma.rn.f32 %f2801, %f3138, %f3143, %f2797;
	// end inline asm
	// begin inline asm
	fma.rn.f32 %f2805, %f3142, %f3143, %f2793;
	// end inline asm
	// begin inline asm
	fma.rn.f32 %f2809, %f3146, %f3147, %f2805;
	// end inline asm
	// begin inline asm
	fma.rn.f32 %f2813, %f3142, %f3147, %f2801;
	// end inline asm
	// begin inline asm
	fma.rn.f32 %f2817, %f3138, %f3143, %f2813;
	// end inline asm
	// begin inline asm
	fma.rn.f32 %f2821, %f3142, %f3143, %f2809;
	// end inline asm
	// begin inline asm
	fma.rn.f32 %f2825, %f3146, %f3147, %f2821;
	// end inline asm
	// begin inline asm
	fma.rn.f32 %f2829, %f3142, %f3147, %f2817;
	// end inline asm
	// begin inline asm
	fma.rn.f32 %f2833, %f3138, %f3143, %f2829;
	// end inline asm
	// begin inline asm
	fma.rn.f32 %f2837, %f3142, %f3143, %f2825;
	// end inline asm
	// begin inline asm
	fma.rn.f32 %f2841, %f3146, %f3147, %f2837;
	// end inline asm
	// begin inline asm
	fma.rn.f32 %f2845, %f3142, %f3147, %f2833;
	// end inline asm
	// begin inline asm
	fma.rn.f32 %f2849, %f3138, %f3143, %f2845;
	// end inline asm
	// begin inline asm
	fma.rn.f32 %f2853, %f3142, %f3143, %f2841;
	// end inline asm
	// begin inline asm
	fma.rn.f32 %f2857, %f3146, %f3147, %f2853;
	// end inline asm
	// begin inline asm
	fma.rn.f32 %f2861, %f3142, %f3147, %f2849;
	// end inline asm
	// begin inline asm
	fma.rn.f32 %f2865, %f3138, %f3143, %f2861;
	// end inline asm
	// begin inline asm
	fma.rn.f32 %f2869, %f3142, %f3143, %f2857;
	// end inline asm
	// begin inline asm
	fma.rn.f32 %f2873, %f3146, %f3147, %f2869;
	// end inline asm
	// begin inline asm
	fma.rn.f32 %f2877, %f3142, %f3147, %f2865;
	// end inline asm
	// begin inline asm
	fma.rn.f32 %f2881, %f3138, %f3143, %f2877;
	// end inline asm
	// begin inline asm
	fma.rn.f32 %f2885, %f3142, %f3143, %f2873;
	// end inline asm
	// begin inline asm
	fma.rn.f32 %f2889, %f3146, %f3147, %f2885;
	// end inline asm
	// begin inline asm
	fma.rn.f32 %f2893, %f3142, %f3147, %f2881;
	// end inline asm
	// begin inline asm
	fma.rn.f32 %f2897, %f3138, %f3143, %f2893;
	// end inline asm
	// begin inline asm
	fma.rn.f32 %f2901, %f3142, %f3143, %f2889;
	// end inline asm
	// begin inline asm
	fma.rn.f32 %f2905, %f3146, %f3147, %f2901;
	// end inline asm
	// begin inline asm
	fma.rn.f32 %f2909, %f3142, %f3147, %f2897;
	// end inline asm
	// begin inline asm
	fma.rn.f32 %f2913, %f3138, %f3143, %f2909;
	// end inline asm
	// begin inline asm
	fma.rn.f32 %f2917, %f3142, %f3143, %f2905;
	// end inline asm
	// begin inline asm
	fma.rn.f32 %f2921, %f3146, %f3147, %f2917;
	// end inline asm
	// begin inline asm
	fma.rn.f32 %f2925, %f3142, %f3147, %f2913;
	// end inline asm
	// begin inline asm
	fma.rn.f32 %f2929, %f3138, %f3143, %f2925;
	// end inline asm
	// begin inline asm
	fma.rn.f32 %f2933, %f3142, %f3143, %f2921;
	// end inline asm
	// begin inline asm
	fma.rn.f32 %f2937, %f3146, %f3147, %f2933;
	// end inline asm
	// begin inline asm
	fma.rn.f32 %f2941, %f3142, %f3147, %f2929;
	// end inline asm
	// begin inline asm
	fma.rn.f32 %f2945, %f3138, %f3143, %f2941;
	// end inline asm
	// begin inline asm
	fma.rn.f32 %f2949, %f3142, %f3143, %f2937;
	// end inline asm
	// begin inline asm
	fma.rn.f32 %f2953, %f3146, %f3147, %f2949;
	// end inline asm
	// begin inline asm
	fma.rn.f32 %f2957, %f3142, %f3147, %f2945;
	// end inline asm
	// begin inline asm
	fma.rn.f32 %f2961, %f3138, %f3143, %f2957;
	// end inline asm
	// begin inline asm
	fma.rn.f32 %f2965, %f3142, %f3143, %f2953;
	// end inline asm
	// begin inline asm
	fma.rn.f32 %f2969, %f3146, %f3147, %f2965;
	// end inline asm
	// begin inline asm
	fma.rn.f32 %f2973, %f3142, %f3147, %f2961;
	// end inline asm
	// begin inline asm
	fma.rn.f32 %f2977, %f3138, %f3143, %f2973;
	// end inline asm
	// begin inline asm
	fma.rn.f32 %f2981, %f3142, %f3143, %f2969;
	// end inline asm
	// begin inline asm
	fma.rn.f32 %f2985, %f3146, %f3147, %f2981;
	// end inline asm
	// begin inline asm
	fma.rn.f32 %f2989, %f3142, %f3147, %f2977;
	// end inline asm
	// begin inline asm
	fma.rn.f32 %f2993, %f3138, %f3143, %f2989;
	// end inline asm
	// begin inline asm
	fma.rn.f32 %f2997, %f3142, %f3143, %f2985;
	// end inline asm
	// begin inline asm
	fma.rn.f32 %f3001, %f3146, %f3147, %f2997;
	// end inline asm
	// begin inline asm
	fma.rn.f32 %f3005, %f3142, %f3147, %f2993;
	// end inline asm
	// begin inline asm
	fma.rn.f32 %f3009, %f3138, %f3143, %f3005;
	// end inline asm
	// begin inline asm
	fma.rn.f32 %f3013, %f3142, %f3143, %f3001;
	// end inline asm
	// begin inline asm
	fma.rn.f32 %f3017, %f3146, %f3147, %f3013;
	// end inline asm
	// begin inline asm
	fma.rn.f32 %f3021, %f3142, %f3147, %f3009;
	// end inline asm
	// begin inline asm
	fma.rn.f32 %f3025, %f3138, %f3143, %f3021;
	// end inline asm
	// begin inline asm
	fma.rn.f32 %f3029, %f3142, %f3143, %f3017;
	// end inline asm
	// begin inline asm
	fma.rn.f32 %f3033, %f3146, %f3147, %f3029;
	// end inline asm
	// begin inline asm
	fma.rn.f32 %f3037, %f3142, %f3147, %f3025;
	// end inline asm
	// begin inline asm
	fma.rn.f32 %f3041, %f3138, %f3143, %f3037;
	// end inline asm
	// begin inline asm
	fma.rn.f32 %f3045, %f3142, %f3143, %f3033;
	// end inline asm
	// begin inline asm
	fma.rn.f32 %f3049, %f3146, %f3147, %f3045;
	// end inline asm
	// begin inline asm
	fma.rn.f32 %f3053, %f3142, %f3147, %f3041;
	// end inline asm
	// begin inline asm
	fma.rn.f32 %f3057, %f3138, %f3143, %f3053;
	// end inline asm
	// begin inline asm
	fma.rn.f32 %f3061, %f3142, %f3143, %f3049;
	// end inline asm
	// begin inline asm
	fma.rn.f32 %f3065, %f3146, %f3147, %f3061;
	// end inline asm
	// begin inline asm
	fma.rn.f32 %f3069, %f3142, %f3147, %f3057;
	// end inline asm
	// begin inline asm
	fma.rn.f32 %f3073, %f3138, %f3143, %f3069;
	// end inline asm
	// begin inline asm
	fma.rn.f32 %f3077, %f3142, %f3143, %f3065;
	// end inline asm
	// begin inline asm
	fma.rn.f32 %f3081, %f3146, %f3147, %f3077;
	// end inline asm
	// begin inline asm
	fma.rn.f32 %f3085, %f3142, %f3147, %f3073;
	// end inline asm
	// begin inline asm
	fma.rn.f32 %f3089, %f3138, %f3143, %f3085;
	// end inline asm
	// begin inline asm
	fma.rn.f32 %f3093, %f3142, %f3143, %f3081;
	// end inline asm
	// begin inline asm
	fma.rn.f32 %f3097, %f3146, %f3147, %f3093;
	// end inline asm
	// begin inline asm
	fma.rn.f32 %f3101, %f3142, %f3147, %f3089;
	// end inline asm
	// begin inline asm
	fma.rn.f32 %f3105, %f3138, %f3143, %f3101;
	// end inline asm
	// begin inline asm
	fma.rn.f32 %f3109, %f3142, %f3143, %f3097;
	// end inline asm
	// begin inline asm
	fma.rn.f32 %f3113, %f3146, %f3147, %f3109;
	// end inline asm
	// begin inline asm
	fma.rn.f32 %f3117, %f3142, %f3147, %f3105;
	// end inline asm
	// begin inline asm
	fma.rn.f32 %f3121, %f3138, %f3143, %f3117;
	// end inline asm
	// begin inline asm
	fma.rn.f32 %f3125, %f3142, %f3143, %f3113;
	// end inline asm
	// begin inline asm
	fma.rn.f32 %f3129, %f3146, %f3147, %f3125;
	// end inline asm
	// begin inline asm
	fma.rn.f32 %f3133, %f3142, %f3147, %f3121;
	// end inline asm
	// begin inline asm
	fma.rn.f32 %f16464, %f3138, %f3143, %f3133;
	// end inline asm
	// begin inline asm
	fma.rn.f32 %f3141, %f3142, %f3143, %f3129;
	// end inline asm
	// begin inline asm
	fma.rn.f32 %f16465, %f3146, %f3147, %f3141;
	// end inline asm
	add.s32 	%r165, %r165, 1;
	add.s32 	%r164, %r164, 16;
	setp.ne.s32 	%p9, %r165, 512;
	@%p9 bra 	$L__BB6_12;
	mov.b32 	%r167, 0;
	mov.u32 	%r166, data;
$L__BB6_14:
	ld.shared.v4.f32 	{%f4166, %f4170, %f4171, %f4167}, [%r166];
	neg.f32 	%f4162, %f4170;
	// begin inline asm
	fma.rn.f32 %f3149, %f4166, %f4171, %f16464;
	// end inline asm
	// begin inline asm
	fma.rn.f32 %f3153, %f4162, %f4167, %f3149;
	// end inline asm
	// begin inline asm
	fma.rn.f32 %f3157, %f4166, %f4167, %f16465;
	// end inline asm
	// begin inline asm
	fma.rn.f32 %f3161, %f4170, %f4171, %f3157;
	// end inline asm
	// begin inline asm
	fma.rn.f32 %f3165, %f4166, %f4171, %f3153;
	// end inline asm
	// begin inline asm
	fma.rn.f32 %f3169, %f4162, %f4167, %f3165;
	// end inline asm
	// begin inline asm
	fma.rn.f32 %f3173, %f4166, %f4167, %f3161;
	// end inline asm
	// begin inline asm
	fma.rn.f32 %f3177, %f4170, %f4171, %f3173;
	// end inline asm
	// begin inline asm
	fma.rn.f32 %f3181, %f4166, %f4171, %f3169;
	// end inline asm
	// begin inline asm
	fma.rn.f32 %f3185, %f4162, %f4167, %f3181;
	// end inline asm
	// begin inline asm
	fma.rn.f32 %f3189, %f4166, %f4167, %f3177;
	// end inline asm
	// begin inline asm
	fma.rn.f32 %f3193, %f4170, %f4171, %f3189;
	// end inline asm
	// begin inline asm
	fma.rn.f32 %f3197, %f4166, %f4171, %f3185;
	// end inline asm
	// begin inline asm
	fma.rn.f32 %f3201, %f4162, %f4167, %f3197;
	// end inline asm
	// begin inline asm
	fma.rn.f32 %f3205, %f4166, %f4167, %f3193;
	// end inline asm
	// begin inline asm
	fma.rn.f32 %f3209, %f4170, %f4171, %f3205;
	// end inline asm
	// begin inline asm
	fma.rn.f32 %f3213, %f4166, %f4171, %f3201;
	// end inline asm
	// begin inline asm
	fma.rn.f32 %f3217, %f4162, %f4167, %f3213;
	// end inline asm
	// begin inline asm
	fma.rn.f32 %f3221, %f4166, %f4167, %f3209;
	// end inline asm
	// begin inline asm
	fma.rn.f32 %f3225, %f4170, %f4171, %f3221;
	// end inline asm
	// begin inline asm
	fma.rn.f32 %f3229, %f4166, %f4171, %f3217;
	// end inline asm
	// begin inline asm
	fma.rn.f32 %f3233, %f4162, %f4167, %f3229;
	// end inline asm
	// begin inline asm
	fma.rn.f32 %f3237, %f4166, %f4167, %f3225;
	// end inline asm
	// begin inline asm
	fma.rn.f32 %f3241, %f4170, %f4171, %f3237;
	// end inline asm
	// begin inline asm
	fma.rn.f32 %f3245, %f4166, %f4171, %f3233;
	// end inline asm
	// begin inline asm
	fma.rn.f32 %f3249, %f4162, %f4167, %f3245;
	// end inline asm
	// begin inline asm
	fma.rn.f32 %f3253, %f4166, %f4167, %f3241;
	// end inline asm
	// begin inline asm
	fma.rn.f32 %f3257, %f4170, %f4171, %f3253;
	// end inline asm
	// begin inline asm
	fma.rn.f32 %f3261, %f4166, %f4171, %f3249;
	// end inline asm
	// begin inline asm
	fma.rn.f32 %f3265, %f4162, %f4167, %f3261;
	// end inline asm
	// begin inline asm
	fma.rn.f32 %f3269, %f4166, %f4167, %f3257;
	// end inline asm
	// begin inline asm
	fma.rn.f32 %f3273, %f4170, %f4171, %f3269;
	// end inline asm
	// begin inline asm
	fma.rn.f32 %f3277, %f4166, %f4171, %f3265;
	// end inline asm
	// begin inline asm
	fma.rn.f32 %f3281, %f4162, %f4167, %f3277;
	// end inline asm
	// begin inline asm
	fma.rn.f32 %f3285, %f4166, %f4167, %f3273;
	// end inline asm
	// begin inline asm
	fma.rn.f32 %f3289, %f4170, %f4171, %f3285;
	// end inline asm
	// begin inline asm
	fma.rn.f32 %f3293, %f4166, %f4171, %f3281;
	// end inline asm
	// begin inline asm
	fma.rn.f32 %f3297, %f4162, %f4167, %f3293;
	// end inline asm
	// begin inline asm
	fma.rn.f32 %f3301, %f4166, %f4167, %f3289;
	// end inline asm
	// begin inline asm
	fma.rn.f32 %f3305, %f4170, %f4171, %f3301;
	// end inline asm
	// begin inline asm
	fma.rn.f32 %f3309, %f4166, %f4171, %f3297;
	// end inline asm
	// begin inline asm
	fma.rn.f32 %f3313, %f4162, %f4167, %f3309;
	// end inline asm
	// begin inline asm
	fma.rn.f32 %f3317, %f4166, %f4167, %f3305;
	// end inline asm
	// begin inline asm
	fma.rn.f32 %f3321, %f4170, %f4171, %f3317;
	// end inline asm
	// begin inline asm
	fma.rn.f32 %f3325, %f4166, %f4171, %f3313;
	// end inline asm
	// begin inline asm
	fma.rn.f32 %f3329, %f4162, %f4167, %f3325;
	// end inline asm
	// begin inline asm
	fma.rn.f32 %f3333, %f4166, %f4167, %f3321;
	// end inline asm
	// begin inline asm
	fma.rn.f32 %f3337, %f4170, %f4171, %f3333;
	// end inline asm
	// begin inline asm
	fma.rn.f32 %f3341, %f4166, %f4171, %f3329;
	// end inline asm
	// begin inline asm
	fma.rn.f32 %f3345, %f4162, %f4167, %f3341;
	// end inline asm
	// begin inline asm
	fma.rn.f32 %f3349, %f4166, %f4167, %f3337;
	// end inline asm
	// begin inline asm
	fma.rn.f32 %f3353, %f4170, %f4171, %f3349;
	// end inline asm
	// begin inline asm
	fma.rn.f32 %f3357, %f4166, %f4171, %f3345;
	// end inline asm
	// begin inline asm
	fma.rn.f32 %f3361, %f4162, %f4167, %f3357;
	// end inline asm
	// begin inline asm
	fma.rn.f32 %f3365, %f4166, %f4167, %f3353;
	// end inline asm
	// begin inline asm
	fma.rn.f32 %f3369, %f4170, %f4171, %f3365;
	// end inline asm
	// begin inline asm
	fma.rn.f32 %f3373, %f4166, %f4171, %f3361;
	// end inline asm
	// begin inline asm
	fma.rn.f32 %f3377, %f4162, %f4167, %f3373;
	// end inline asm
	// begin inline asm
	fma.rn.f32 %f3381, %f4166, %f4167, %f3369;
	// end inline asm
	// begin inline asm
	fma.rn.f32 %f3385, %f4170, %f4171, %f3381;
	// end inline asm
	// begin inline asm
	fma.rn.f32 %f3389, %f4166, %f4171, %f3377;
	// end inline asm
	// begin inline asm
	fma.rn.f32 %f3393, %f4162, %f4167, %f3389;
	// end inline asm
	// begin inline asm
	fma.rn.f32 %f3397, %f4166, %f4167, %f3385;
	// end inline asm
	// begin inline asm
	fma.rn.f32 %f3401, %f4170, %f4171, %f3397;
	// end inline asm
	// begin inline asm
	fma.rn.f32 %f3405, %f4166, %f4171, %f3393;
	// end inline asm
	// begin inline asm
	fma.rn.f32 %f3409, %f4162, %f4167, %f3405;
	// end inline asm
	// begin inline asm
	fma.rn.f32 %f3413, %f4166, %f4167, %f3401;
	// end inline asm
	// begin inline asm
	fma.rn.f32 %f3417, %f4170, %f4171, %f3413;
	// end inline asm
	// begin inline asm
	fma.rn.f32 %f3421, %f4166, %f4171, %f3409;
	// end inline asm
	// begin inline asm
	fma.rn.f32 %f3425, %f4162, %f4167, %f3421;
	// end inline asm
	// begin inline asm
	fma.rn.f32 %f3429, %f4166, %f4167, %f3417;
	// end inline asm
	// begin inline asm
	fma.rn.f32 %f3433, %f4170, %f4171, %f3429;
	// end inline asm
	// begin inline asm
	fma.rn.f32 %f3437, %f4166, %f4171, %f3425;
	// end inline asm
	// begin inline asm
	fma.rn.f32 %f3441, %f4162, %f4167, %f3437;
	// end inline asm
	// begin inline asm
	fma.rn.f32 %f3445, %f4166, %f4167, %f3433;
	// end inline asm
	// begin inline asm
	fma.rn.f32 %f3449, %f4170, %f4171, %f3445;
	// end inline asm
	// begin inline asm
	fma.rn.f32 %f3453, %f4166, %f4171, %f3441;
	// end inline asm
	// begin inline asm
	fma.rn.f32 %f3457, %f4162, %f4167, %f3453;
	// end inline asm
	// begin inline asm
	fma.rn.f32 %f3461, %f4166, %f4167, %f3449;
	// end inline asm
	// begin inline asm
	fma.rn.f32 %f3465, %f4170, %f4171, %f3461;
	// end inline asm
	// begin inline asm
	fma.rn.f32 %f3469, %f4166, %f4171, %f3457;
	// end inline asm
	// begin inline asm
	fma.rn.f32 %f3473, %f4162, %f4167, %f3469;
	// end inline asm
	// begin inline asm
	fma.rn.f32 %f3477, %f4166, %f4167, %f3465;
	// end inline asm
	// begin inline asm
	fma.rn.f32 %f3481, %f4170, %f4171, %f3477;
	// end inline asm
	// begin inline asm
	fma.rn.f32 %f3485, %f4166, %f4171, %f3473;
	// end inline asm
	// begin inline asm
	fma.rn.f32 %f3489, %f4162, %f4167, %f3485;
	// end inline asm
	// begin inline asm
	fma.rn.f32 %f3493, %f4166, %f4167, %f3481;
	// end inline asm
	// begin inline asm
	fma.rn.f32 %f3497, %f4170, %f4171, %f3493;
	// end inline asm
	// begin inline asm
	fma.rn.f32 %f3501, %f4166, %f4171, %f3489;
	// end inline asm
	// begin inline asm
	fma.rn.f32 %f3505, %f4162, %f4167, %f3501;
	// end inline asm
	// begin inline asm
	fma.rn.f32 %f3509, %f4166, %f4167, %f3497;
	// end inline asm
	// begin inline asm
	fma.rn.f32 %f3513, %f4170, %f4171, %f3509;
	// end inline asm
	// begin inline asm
	fma.rn.f32 %f3517, %f4166, %f4171, %f3505;
	// end inline asm
	// begin inline asm
	fma.rn.f32 %f3521, %f4162, %f4167, %f3517;
	// end inline asm
	// begin inline asm
	fma.rn.f32 %f3525, %f4166, %f4167, %f3513;
	// end inline asm
	// begin inline asm
	fma.rn.f32 %f3529, %f4170, %f4171, %f3525;
	// end inline asm
	// begin inline asm
	fma.rn.f32 %f3533, %f4166, %f4171, %f3521;
	// end inline asm
	// begin inline asm
	fma.rn.f32 %f3537, %f4162, %f4167, %f3533;
	// end inline asm
	// begin inline asm
	fma.rn.f32 %f3541, %f4166, %f4167, %f3529;
	// end inline asm
	// begin inline asm
	fma.rn.f32 %f3545, %f4170, %f4171, %f3541;
	// end inline asm
	// begin inline asm
	fma.rn.f32 %f3549, %f4166, %f4171, %f3537;
	// end inline asm
	// begin inline asm
	fma.rn.f32 %f3553, %f4162, %f4167, %f3549;
	// end inline asm
	// begin inline asm
	fma.rn.f32 %f3557, %f4166, %f4167, %f3545;
	// end inline asm
	// begin inline asm
	fma.rn.f32 %f3561, %f4170, %f4171, %f3557;
	// end inline asm
	// begin inline asm
	fma.rn.f32 %f3565, %f4166, %f4171, %f3553;
	// end inline asm
	// begin inline asm
	fma.rn.f32 %f3569, %f4162, %f4167, %f3565;
	// end inline asm
	// begin inline asm
	fma.rn.f32 %f3573, %f4166, %f4167, %f3561;
	// end inline asm
	// begin inline asm
	fma.rn.f32 %f3577, %f4170, %f4171, %f3573;
	// end inline asm
	// begin inline asm
	fma.rn.f32 %f3581, %f4166, %f4171, %f3569;
	// end inline asm
	// begin inline asm
	fma.rn.f32 %f3585, %f4162, %f4167, %f3581;
	// end inline asm
	// begin inline asm
	fma.rn.f32 %f3589, %f4166, %f4167, %f3577;
	// end inline asm
	// begin inline asm
	fma.rn.f32 %f3593, %f4170, %f4171, %f3589;
	// end inline asm
	// begin inline asm
	fma.rn.f32 %f3597, %f4166, %f4171, %f3585;
	// end inline asm
	// begin inline asm
	fma.rn.f32 %f3601, %f4162, %f4167, %f3597;
	// end inline asm
	// begin inline asm
	fma.rn.f32 %f3605, %f4166, %f4167, %f3593;
	// end inline asm
	// begin inline asm
	fma.rn.f32 %f3609, %f4170, %f4171, %f3605;
	// end inline asm
	// begin inline asm
	fma.rn.f32 %f3613, %f4166, %f4171, %f3601;
	// end inline asm
	// begin inline asm
	fma.rn.f32 %f3617, %f4162, %f4167, %f3613;
	// end inline asm
	// begin inline asm
	fma.rn.f32 %f3621, %f4166, %f4167, %f3609;
	// end inline asm
	// begin inline asm
	fma.rn.f32 %f3625, %f4170, %f4171, %f3621;
	// end inline asm
	// begin inline asm
	fma.rn.f32 %f3629, %f4166, %f4171, %f3617;
	// end inline asm
	// begin inline asm
	fma.rn.f32 %f3633, %f4162, %f4167, %f3629;
	// end inline asm
	// begin inline asm
	fma.rn.f32 %f3637, %f4166, %f4167, %f3625;
	// end inline asm
	// begin inline asm
	fma.rn.f32 %f3641, %f4170, %f4171, %f3637;
	// end inline asm
	// begin inline asm
	fma.rn.f32 %f3645, %f4166, %f4171, %f3633;
	// end inline asm
	// begin inline asm
	fma.rn.f32 %f3649, %f4162, %f4167, %f3645;
	// end inline asm
	// begin inline asm
	fma.rn.f32 %f3653, %f4166, %f4167, %f3641;
	// end inline asm
	// begin inline asm
	fma.rn.f32 %f3657, %f4170, %f4171, %f3653;
	// end inline asm
	// begin inline asm
	fma.rn.f32 %f3661, %f4166, %f4171, %f3649;
	// end inline asm
	// begin inline asm
	fma.rn.f32 %f3665, %f4162, %f4167, %f3661;
	// end inline asm
	// begin inline asm
	fma.rn.f32 %f3669, %f4166, %f4167, %f3657;
	// end inline asm
	// begin inline asm
	fma.rn.f32 %f3673, %f4170, %f4171, %f3669;
	// end inline asm
	// begin inline asm
	fma.rn.f32 %f3677, %f4166, %f4171, %f3665;
	// end inline asm
	// begin inline asm
	fma.rn.f32 %f3681, %f4162, %f4167, %f3677;
	// end inline asm
	// begin inline asm
	fma.rn.f32 %f3685, %f4166, %f4167, %f3673;
	// end inline asm
	// begin inline asm
	fma.rn.f32 %f3689, %f4170, %f4171, %f3685;
	// end inline asm
	// begin inline asm
	fma.rn.f32 %f3693, %f4166, %f4171, %f3681;
	// end inline asm
	// begin inline asm
	fma.rn.f32 %f3697, %f4162, %f4167, %f3693;
	// end inline asm
	// begin inline asm
	fma.rn.f32 %f3701, %f4166, %f4167, %f3689;
	// end inline asm
	// begin inline asm
	fma.rn.f32 %f3705, %f4170, %f4171, %f3701;
	// end inline asm
	// begin inline asm
	fma.rn.f32 %f3709, %f4166, %f4171, %f3697;
	// end inline asm
	// begin inline asm
	fma.rn.f32 %f3713, %f4162, %f4167, %f3709;
	// end inline asm
	// begin inline asm
	fma.rn.f32 %f3717, %f4166, %f4167, %f3705;
	// end inline asm
	// begin inline asm
	fma.rn.f32 %f3721, %f4170, %f4171, %f3717;
	// end inline asm
	// begin inline asm
	fma.rn.f32 %f3725, %f4166, %f4171, %f3713;
	// end inline asm
	// begin inline asm
	fma.rn.f32 %f3729, %f4162, %f4167, %f3725;
	// end inline asm
	// begin inline asm
	fma.rn.f32 %f3733, %f4166, %f4167, %f3721;
	// end inline asm
	// begin inline asm
	fma.rn.f32 %f3737, %f4170, %f4171, %f3733;
	// end inline asm
	// begin inline asm
	fma.rn.f32 %f3741, %f4166, %f4171, %f3729;
	// end inline asm
	// begin inline asm
	fma.rn.f32 %f3745, %f4162, %f4167, %f3741;
	// end inline asm
	// begin inline asm
	fma.rn.f32 %f3749, %f4166, %f4167, %f3737;
	// end inline asm
	// begin inline asm
	fma.rn.f32 %f3753, %f4170, %f4171, %f3749;
	// end inline asm
	// begin inline asm
	fma.rn.f32 %f3757, %f4166, %f4171, %f3745;
	// end inline asm
	// begin inline asm
	fma.rn.f32 %f3761, %f4162, %f4167, %f3757;
	// end inline asm
	// begin inline asm
	fma.rn.f32 %f3765, %f4166, %f4167, %f3753;
	// end inline asm
	// begin inline asm
	fma.rn.f32 %f3769, %f4170, %f4171, %f3765;
	// end inline asm
	// begin inline asm
	fma.rn.f32 %f3773, %f4166, %f4171, %f3761;
	// end inline asm
	// begin inline asm
	fma.rn.f32 %f3777, %f4162, %f4167, %f3773;
	// end inline asm
	// begin inline asm
	fma.rn.f32 %f3781, %f4166, %f4167, %f3769;
	// end inline asm
	// begin inline asm
	fma.rn.f32 %f3785, %f4170, %f4171, %f3781;
	// end inline asm
	// begin inline asm
	fma.rn.f32 %f3789, %f4166, %f4171, %f3777;
	// end inline asm
	// begin inline asm
	fma.rn.f32 %f3793, %f4162, %f4167, %f3789;
	// end inline asm
	// begin inline asm
	fma.rn.f32 %f3797, %f4166, %f4167, %f3785;
	// end inline asm
	// begin inline asm
	fma.rn.f32 %f3801, %f4170, %f4171, %f3797;
	// end inline asm
	// begin inline asm
	fma.rn.f32 %f3805, %f4166, %f4171, %f3793;
	// end inline asm
	// begin inline asm
	fma.rn.f32 %f3809, %f4162, %f4167, %f3805;
	// end inline asm
	// begin inline asm
	fma.rn.f32 %f3813, %f4166, %f4167, %f3801;
	// end inline asm
	// begin inline asm
	fma.rn.f32 %f3817, %f4170, %f4171, %f3813;
	// end inline asm
	// begin inline asm
	fma.rn.f32 %f3821, %f4166, %f4171, %f3809;
	// end inline asm
	// begin inline asm
	fma.rn.f32 %f3825, %f4162, %f4167, %f3821;
	// end inline asm
	// begin inline asm
	fma.rn.f32 %f3829, %f4166, %f4167, %f3817;
	// end inline asm
	// begin inline asm
	fma.rn.f32 %f3833, %f4170, %f4171, %f3829;
	// end inline asm
	// begin inline asm
	fma.rn.f32 %f3837, %f4166, %f4171, %f3825;
	// end inline asm
	// begin inline asm
	fma.rn.f32 %f3841, %f4162, %f4167, %f3837;
	// end inline asm
	// begin inline asm
	fma.rn.f32 %f3845, %f4166, %f4167, %f3833;
	// end inline asm
	// begin inline asm
	fma.rn.f32 %f3849, %f4170, %f4171, %f3845;
	// end inline asm
	// begin inline asm
	fma.rn.f32 %f3853, %f4166, %f4171, %f3841;
	// end inline asm
	// begin inline asm
	fma.rn.f32 %f3857, %f4162, %f4167, %f3853;
	// end inline asm
	// begin inline asm
	fma.rn.f32 %f3861, %f4166, %f4167, %f3849;
	// end inline asm
	// begin inline asm
	fma.rn.f32 %f3865, %f4170, %f4171, %f3861;
	// end inline asm
	// begin inline asm
	fma.rn.f32 %f3869, %f4166, %f4171, %f3857;
	// end inline asm
	// begin inline asm
	fma.rn.f32 %f3873, %f4162, %f4167, %f3869;
	// end inline asm
	// begin inline asm
	fma.rn.f32 %f3877, %f4166, %f4167, %f3865;
	// end inline asm
	// begin inline asm
	fma.rn.f32 %f3881, %f4170, %f4171, %f3877;
	// end inline asm
	// begin inline asm
	fma.rn.f32 %f3885, %f4166, %f4171, %f3873;
	// end inline asm
	// begin inline asm
	fma.rn.f32 %f3889, %f4162, %f4167, %f3885;
	// end inline asm
	// begin inline asm
	fma.rn.f32 %f3893, %f4166, %f4167, %f3881;
	// end inline asm
	// begin inline asm
	fma.rn.f32 %f3897, %f4170, %f4171, %f3893;
	// end inline asm
	// begin inline asm
	fma.rn.f32 %f3901, %f4166, %f4171, %f3889;
	// end inline asm
	// begin inline asm
	fma.rn.f32 %f3905, %f4162, %f4167, %f3901;
	// end inline asm
	// begin inline asm
	fma.rn.f32 %f3909, %f4166, %f4167, %f3897;
	// end inline asm
	// begin inline asm
	fma.rn.f32 %f3913, %f4170, %f4171, %f3909;
	// end inline asm
	// begin inline asm
	fma.rn.f32 %f3917, %f4166, %f4171, %f3905;
	// end inline asm
	// begin inline asm
	fma.rn.f32 %f3921, %f4162, %f4167, %f3917;
	// end inline asm
	// begin inline asm
	fma.rn.f32 %f3925, %f4166, %f4167, %f3913;
	// end inline asm
	// begin inline asm
	fma.rn.f32 %f3929, %f4170, %f4171, %f3925;
	// end inline asm
	// begin inline asm
	fma.rn.f32 %f3933, %f4166, %f4171, %f3921;
	// end inline asm
	// begin inline asm
	fma.rn.f32 %f3937, %f4162, %f4167, %f3933;
	// end inline asm
	// begin inline asm
	fma.rn.f32 %f3941, %f4166, %f4167, %f3929;
	// end inline asm
	// begin inline asm
	fma.rn.f32 %f3945, %f4170, %f4171, %f3941;
	// end inline asm
	// begin inline asm
	fma.rn.f32 %f3949, %f4166, %f4171, %f3937;
	// end inline asm
	// begin inline asm
	fma.rn.f32 %f3953, %f4162, %f4167, %f3949;
	// end inline asm
	// begin inline asm
	fma.rn.f32 %f3957, %f4166, %f4167, %f3945;
	// end inline asm
	// begin inline asm
	fma.rn.f32 %f3961, %f4170, %f4171, %f3957;
	// end inline asm
	// begin inline asm
	fma.rn.f32 %f3965, %f4166, %f4171, %f3953;
	// end inline asm
	// begin inline asm
	fma.rn.f32 %f3969, %f4162, %f4167, %f3965;
	// end inline asm
	// begin inline asm
	fma.rn.f32 %f3973, %f4166, %f4167, %f3961;
	// end inline asm
	// begin inline asm
	fma.rn.f32 %f3977, %f4170, %f4171, %f3973;
	// end inline asm
	// begin inline asm
	fma.rn.f32 %f3981, %f4166, %f4171, %f3969;
	// end inline asm
	// begin inline asm
	fma.rn.f32 %f3985, %f4162, %f4167, %f3981;
	// end inline asm
	// begin inline asm
	fma.rn.f32 %f3989, %f4166, %f4167, %f3977;
	// end inline asm
	// begin inline asm
	fma.rn.f32 %f3993, %f4170, %f4171, %f3989;
	// end inline asm
	// begin inline asm
	fma.rn.f32 %f3997, %f4166, %f4171, %f3985;
	// end inline asm
	// begin inline asm
	fma.rn.f32 %f4001, %f4162, %f4167, %f3997;
	// end inline asm
	// begin inline asm
	fma.rn.f32 %f4005, %f4166, %f4167, %f3993;
	// end inline asm
	// begin inline asm
	fma.rn.f32 %f4009, %f4170, %f4171, %f4005;
	// end inline asm
	// begin inline asm
	fma.rn.f32 %f4013, %f4166, %f4171, %f4001;
	// end inline asm
	// begin inline asm
	fma.rn.f32 %f4017, %f4162, %f4167, %f4013;
	// end inline asm
	// begin inline asm
	fma.rn.f32 %f4021, %f4166, %f4167, %f4009;
	// end inline asm
	// begin inline asm
	fma.rn.f32 %f4025, %f4170, %f4171, %f4021;
	// end inline asm
	// begin inline asm
	fma.rn.f32 %f4029, %f4166, %f4171, %f4017;
	// end inline asm
	// begin inline asm
	fma.rn.f32 %f4033, %f4162, %f4167, %f4029;
	// end inline asm
	// begin inline asm
	fma.rn.f32 %f4037, %f4166, %f4167, %f4025;
	// end inline asm
	// begin inline asm
	fma.rn.f32 %f4041, %f4170, %f4171, %f4037;
	// end inline asm
	// begin inline asm
	fma.rn.f32 %f4045, %f4166, %f4171, %f4033;
	// end inline asm
	// begin inline asm
	fma.rn.f32 %f4049, %f4162, %f4167, %f4045;
	// end inline asm
	// begin inline asm
	fma.rn.f32 %f4053, %f4166, %f4167, %f4041;
	// end inline asm
	// begin inline asm
	fma.rn.f32 %f4057, %f4170, %f4171, %f4053;
	// end inline asm
	// begin inline asm
	fma.rn.f32 %f4061, %f4166, %f4171, %f4049;
	// end inline asm
	// begin inline asm
	fma.rn.f32 %f4065, %f4162, %f4167, %f4061;
	// end inline asm
	// begin inline asm
	fma.rn.f32 %f4069, %f4166, %f4167, %f4057;
	// end inline asm
	// begin inline asm
	fma.rn.f32 %f4073, %f4170, %f4171, %f4069;
	// end inline asm
	// begin inline asm
	fma.rn.f32 %f4077, %f4166, %f4171, %f4065;
	// end inline asm
	// begin inline asm
	fma.rn.f32 %f4081, %f4162, %f4167, %f4077;
	// end inline asm
	// begin inline asm
	fma.rn.f32 %f4085, %f4166, %f4167, %f4073;
	// end inline asm
	// begin inline asm
	fma.rn.f32 %f4089, %f4170, %f4171, %f4085;
	// end inline asm
	// begin inline asm
	fma.rn.f32 %f4093, %f4166, %f4171, %f4081;
	// end inline asm
	// begin inline asm
	fma.rn.f32 %f4097, %f4162, %f4167, %f4093;
	// end inline asm
	// begin inline asm
	fma.rn.f32 %f4101, %f4166, %f4167, %f4089;
	// end inline asm
	// begin inline asm
	fma.rn.f32 %f4105, %f4170, %f4171, %f4101;
	// end inline asm
	// begin inline asm
	fma.rn.f32 %f4109, %f4166, %f4171, %f4097;
	// end inline asm
	// begin inline asm
	fma.rn.f32 %f4113, %f4162, %f4167, %f4109;
	// end inline asm
	// begin inline asm
	fma.rn.f32 %f4117, %f4166, %f4167, %f4105;
	// end inline asm
	// begin inline asm
	fma.rn.f32 %f4121, %f4170, %f4171, %f4117;
	// end inline asm
	// begin inline asm
	fma.rn.f32 %f4125, %f4166, %f4171, %f4113;
	// end inline asm
	// begin inline asm
	fma.rn.f32 %f4129, %f4162, %f4167, %f4125;
	// end inline asm
	// begin inline asm
	fma.rn.f32 %f4133, %f4166, %f4167, %f4121;
	// end inline asm
	// begin inline asm
	fma.rn.f32 %f4137, %f4170, %f4171, %f4133;
	// end inline asm
	// begin inline asm
	fma.rn.f32 %f4141, %f4166, %f4171, %f4129;
	// end inline asm
	// begin inline asm
	fma.rn.f32 %f4145, %f4162, %f4167, %f4141;
	// end inline asm
	// begin inline asm
	fma.rn.f32 %f4149, %f4166, %f4167, %f4137;
	// end inline asm
	// begin inline asm
	fma.rn.f32 %f4153, %f4170, %f4171, %f4149;
	// end inline asm
	// begin inline asm
	fma.rn.f32 %f4157, %f4166, %f4171, %f4145;
	// end inline asm
	// begin inline asm
	fma.rn.f32 %f16464, %f4162, %f4167, %f4157;
	// end inline asm
	// begin inline asm
	fma.rn.f32 %f4165, %f4166, %f4167, %f4153;
	// end inline asm
	// begin inline asm
	fma.rn.f32 %f16465, %f4170, %f4171, %f4165;
	// end inline asm
	add.s32 	%r167, %r167, 1;
	add.s32 	%r166, %r166, 16;
	setp.ne.s32 	%p10, %r167, 512;
	@%p10 bra 	$L__BB6_14;
	mov.b32 	%r169, 0;
	mov.u32 	%r168, data;
$L__BB6_16:
	ld.shared.v4.f32 	{%f5190, %f5194, %f5195, %f5191}, [%r168];
	neg.f32 	%f5186, %f5194;
	// begin inline asm
	fma.rn.f32 %f4173, %f5190, %f5195, %f16464;
	// end inline asm
	// begin inline asm
	fma.rn.f32 %f4177, %f5186, %f5191, %f4173;
	// end inline asm
	// begin inline asm
	fma.rn.f32 %f4181, %f5190, %f5191, %f16465;
	// end inline asm
	// begin inline asm
	fma.rn.f32 %f4185, %f5194, %f5195, %f4181;
	// end inline asm
	// begin inline asm
	fma.rn.f32 %f4189, %f5190, %f5195, %f4177;
	// end inline asm
	// begin inline asm
	fma.rn.f32 %f4193, %f5186, %f5191, %f4189;
	// end inline asm
	// begin inline asm
	fma.rn.f32 %f4197, %f5190, %f5191, %f4185;
	// end inline asm
	// begin inline asm
	fma.rn.f32 %f4201, %f5194, %f5195, %f4197;
	// end inline asm
	// begin inline asm
	fma.rn.f32 %f4205, %f5190, %f5195, %f4193;
	// end inline asm
	// begin inline asm
	fma.rn.f32 %f4209, %f5186, %f5191, %f4205;
	// end inline asm
	// begin inline asm
	fma.rn.f32 %f4213, %f5190, %f5191, %f4201;
	// end inline asm
	// begin inline asm
	fma.rn.f32 %f4217, %f5194, %f5195, %f4213;
	// end inline asm
	// begin inline asm
	fma.rn.f32 %f4221, %f5190, %f5195, %f4209;
	// end inline asm
	// begin inline asm
	fma.rn.f32 %f4225, %f5186, %f5191, %f4221;
	// end inline asm
	// begin inline asm
	fma.rn.f32 %f4229, %f5190, %f5191, %f4217;
	// end inline asm
	// begin inline asm
	fma.rn.f32 %f4233, %f5194, %f5195, %f4229;
	// end inline asm
	// begin inline asm
	fma.rn.f32 %f4237, %f5190, %f5195, %f4225;
	// end inline asm
	// begin inline asm
	fma.rn.f32 %f4241, %f5186, %f5191, %f4237;
	// end inline asm
	// begin inline asm
	fma.rn.f32 %f4245, %f5190, %f5191, %f4233;
	// end inline asm
	// begin inline asm
	fma.rn.f32 %f4249, %f5194, %f5195, %f4245;
	// end inline asm
	// begin inline asm
	fma.rn.f32 %f4253, %f5190, %f5195, %f4241;
	// end inline asm
	// begin inline asm
	fma.rn.f32 %f4257, %f5186, %f5191, %f4253;
	// end inline asm
	// begin inline asm
	fma.rn.f32 %f4261, %f5190, %f5191, %f4249;
	// end inline asm
	// begin inline asm
	fma.rn.f32 %f4265, %f5194, %f5195, %f4261;
	// end inline asm
	// begin inline asm
	fma.rn.f32 %f4269, %f5190, %f5195, %f4257;
	// end inline asm
	// begin inline asm
	fma.rn.f32 %f4273, %f5186, %f5191, %f4269;
	// end inline asm
	// begin inline asm
	fma.rn.f32 %f4277, %f5190, %f5191, %f4265;
	// end inline asm
	// begin inline asm
	fma.rn.f32 %f4281, %f5194, %f5195, %f4277;
	// end inline asm
	// begin inline asm
	fma.rn.f32 %f4285, %f5190, %f5195, %f4273;
	// end inline asm
	// begin inline asm
	fma.rn.f32 %f4289, %f5186, %f5191, %f4285;
	// end inline asm
	// begin inline asm
	fma.rn.f32 %f4293, %f5190, %f5191, %f4281;
	// end inline asm
	// begin inline asm
	fma.rn.f32 %f4297, %f5194, %f5195, %f4293;
	// end inline asm
	// begin inline asm
	fma.rn.f32 %f4301, %f5190, %f5195, %f4289;
	// end inline asm
	// begin inline asm
	fma.rn.f32 %f4305, %f5186, %f5191, %f4301;
	// end inline asm
	// begin inline asm
	fma.rn.f32 %f4309, %f5190, %f5191, %f4297;
	// end inline asm
	// begin inline asm
	fma.rn.f32 %f4313, %f5194, %f5195, %f4309;
	// end inline asm
	// begin inline asm
	fma.rn.f32 %f4317, %f5190, %f5195, %f4305;
	// end inline asm
	// begin inline asm
	fma.rn.f32 %f4321, %f5186, %f5191, %f4317;
	// end inline asm
	// begin inline asm
	fma.rn.f32 %f4325, %f5190, %f5191, %f4313;
	// end inline asm
	// begin inline asm
	fma.rn.f32 %f4329, %f5194, %f5195, %f4325;
	// end inline asm
	// begin inline asm
	fma.rn.f32 %f4333, %f5190, %f5195, %f4321;
	// end inline asm
	// begin inline asm
	fma.rn.f32 %f4337, %f5186, %f5191, %f4333;
	// end inline asm
	// begin inline asm
	fma.rn.f32 %f4341, %f5190, %f5191, %f4329;
	// end inline asm
	// begin inline asm
	fma.rn.f32 %f4345, %f5194, %f5195, %f4341;
	// end inline asm
	// begin inline asm
	fma.rn.f32 %f4349, %f5190, %f5195, %f4337;
	// end inline asm
	// begin inline asm
	fma.rn.f32 %f4353, %f5186, %f5191, %f4349;
	// end inline asm
	// begin inline asm
	fma.rn.f32 %f4357, %f5190, %f5191, %f4345;
	// end inline asm
	// begin inline asm
	fma.rn.f32 %f4361, %f5194, %f5195, %f4357;
	// end inline asm
	// begin inline asm
	fma.rn.f32 %f4365, %f5190, %f5195, %f4353;
	// end inline asm
	// begin inline asm
	fma.rn.f32 %f4369, %f5186, %f5191, %f4365;
	// end inline asm
	// begin inline asm
	fma.rn.f32 %f4373, %f5190, %f5191, %f4361;
	// end inline asm
	// begin inline asm
	fma.rn.f32 %f4377, %f5194, %f5195, %f4373;
	// end inline asm
	// begin inline asm
	fma.rn.f32 %f4381, %f5190, %f5195, %f4369;
	// end inline asm
	// begin inline asm
	fma.rn.f32 %f4385, %f5186, %f5191, %f4381;
	// end inline asm
	// begin inline asm
	fma.rn.f32 %f4389, %f5190, %f5191, %f4377;
	// end inline asm
	// begin inline asm
	fma.rn.f32 %f4393, %f5194, %f5195, %f4389;
	// end inline asm
	// begin inline asm
	fma.rn.f32 %f4397, %f5190, %f5195, %f4385;
	// end inline asm
	// begin inline asm
	fma.rn.f32 %f4401, %f5186, %f5191, %f4397;
	// end inline asm
	// begin inline asm
	fma.rn.f32 %f4405, %f5190, %f5191, %f4393;
	// end inline asm
	// begin inline asm
	fma.rn.f32 %f4409, %f5194, %f5195, %f4405;
	// end inline asm
	// begin inline asm
	fma.rn.f32 %f4413, %f5190, %f5195, %f4401;
	// end inline asm
	// begin inline asm
	fma.rn.f32 %f4417, %f5186, %f5191, %f4413;
	// end inline asm
	// begin inline asm
	fma.rn.f32 %f4421, %f5190, %f5191, %f4409;
	// end inline asm
	// begin inline asm
	fma.rn.f32 %f4425, %f5194, %f5195, %f4421;
	// end inline asm
	// begin inline asm
	fma.rn.f32 %f4429, %f5190, %f5195, %f4417;
	// end inline asm
	// begin inline asm
	fma.rn.f32 %f4433, %f5186, %f5191, %f4429;
	// end inline asm
	// begin inline asm
	fma.rn.f32 %f4437, %f5190, %f5191, %f4425;
	// end inline asm
	// begin inline asm
	fma.rn.f32 %f4441, %f5194, %f5195, %f4437;
	// end inline asm
	// begin inline asm
	fma.rn.f32 %f4445, %f5190, %f5195, %f4433;
	// end inline asm
	// begin inline asm
	fma.rn.f32 %f4449, %f5186, %f5191, %f4445;
	// end inline asm
	// begin inline asm
	fma.rn.f32 %f4453, %f5190, %f5191, %f4441;
	// end inline asm
	// begin inline asm
	fma.rn.f32 %f4457, %f5194, %f5195, %f4453;
	// end inline asm
	// begin inline asm
	fma.rn.f32 %f4461, %f5190, %f5195, %f4449;
	// end inline asm
	// begin inline asm
	fma.rn.f32 %f4465, %f5186, %f5191, %f4461;
	// end inline asm
	// begin inline asm
	fma.rn.f32 %f4469, %f5190, %f5191, %f4457;
	// end inline asm
	// begin inline asm
	fma.rn.f32 %f4473, %f5194, %f5195, %f4469;
	// end inline asm
	// begin inline asm
	fma.rn.f32 %f4477, %f5190, %f5195, %f4465;
	// end inline asm
	// begin inline asm
	fma.rn.f32 %f4481, %f5186, %f5191, %f4477;
	// end inline asm
	// begin inline asm
	fma.rn.f32 %f4485, %f5190, %f5191, %f4473;
	// end inline asm
	// begin inline asm
	fma.rn.f32 %f4489, %f5194, %f5195, %f4485;
	// end inline asm
	// begin inline asm
	fma.rn.f32 %f4493, %f5190, %f5195, %f4481;
	// end inline asm
	// begin inline asm
	fma.rn.f32 %f4497, %f5186, %f5191, %f4493;
	// end inline asm
	// begin inline asm
	fma.rn.f32 %f4501, %f5190, %f5191, %f4489;
	// end inline asm
	// begin inline asm
	fma.rn.f32 %f4505, %f5194, %f5195, %f4501;
	// end inline asm
	// begin inline asm
	fma.rn.f32 %f4509, %f5190, %f5195, %f4497;
	// end inline asm
	// begin inline asm
	fma.rn.f32 %f4513, %f5186, %f5191, %f4509;
	// end inline asm
	// begin inline asm
	fma.rn.f32 %f4517, %f5190, %f5191, %f4505;
	// end inline asm
	// begin inline asm
	fma.rn.f32 %f4521, %f5194, %f5195, %f4517;
	// end inline asm
	// begin inline asm
	fma.rn.f32 %f4525, %f5190, %f5195, %f4513;
	// end inline asm
	// begin inline asm
	fma.rn.f32 %f4529, %f5186, %f5191, %f4525;
	// end inline asm
	// begin inline asm
	fma.rn.f32 %f4533, %f5190, %f5191, %f4521;
	// end inline asm
	// begin inline asm
	fma.rn.f32 %f4537, %f5194, %f5195, %f4533;
	// end inline asm
	// begin inline asm
	fma.rn.f32 %f4541, %f5190, %f5195, %f4529;
	// end inline asm
	// begin inline asm
	fma.rn.f32 %f4545, %f5186, %f5191, %f4541;
	// end inline asm
	// begin inline asm
	fma.rn.f32 %f4549, %f5190, %f5191, %f4537;
	// end inline asm
	// begin inline asm
	fma.rn.f32 %f4553, %f5194, %f5195, %f4549;
	// end inline asm
	// begin inline asm
	fma.rn.f32 %f4557, %f5190, %f5195, %f4545;
	// end inline asm
	// begin inline asm
	fma.rn.f32 %f4561, %f5186, %f5191, %f4557;
	// end inline asm
	// begin inline asm
	fma.rn.f32 %f4565, %f5190, %f5191, %f4553;
	// end inline asm
	// begin inline asm
	fma.rn.f32 %f4569, %f5194, %f5195, %f4565;
	// end inline asm
	// begin inline asm
	fma.rn.f32 %f4573, %f5190, %f5195, %f4561;
	// end inline asm
	// begin inline asm
	fma.rn.f32 %f4577, %f5186, %f5191, %f4573;
	// end inline asm
	// begin inline asm
	fma.rn.f32 %f4581, %f5190, %f5191, %f4569;
	// end inline asm
	// begin inline asm
	fma.rn.f32 %f4585, %f5194, %f5195, %f4581;
	// end inline asm
	// begin inline asm
	fma.rn.f32 %f4589, %f5190, %f5195, %f4577;
	// end inline asm
	// begin inline asm
	fma.rn.f32 %f4593, %f5186, %f5191, %f4589;
	// end inline asm
	// begin inline asm
	fma.rn.f32 %f4597, %f5190, %f5191, %f4585;
	// end inline asm
	// begin inline asm
	fma.rn.f32 %f4601, %f5194, %f5195, %f4597;
	// end inline asm
	// begin inline asm
	fma.rn.f32 %f4605, %f5190, %f5195, %f4593;
	// end inline asm
	// begin inline asm
	fma.rn.f32 %f4609, %f5186, %f5191, %f4605;
	// end inline asm
	// begin inline asm
	fma.rn.f32 %f4613, %f5190, %f5191, %f4601;
	// end inline asm
	// begin inline asm
	fma.rn.f32 %f4617, %f5194, %f5195, %f4613;
	// end inline asm
	// begin inline asm
	fma.rn.f32 %f4621, %f5190, %f5195, %f4609;
	// end inline asm
	// begin inline asm
	fma.rn.f32 %f4625, %f5186, %f5191, %f4621;
	// end inline asm
	// begin inline asm
	fma.rn.f32 %f4629, %f5190, %f5191, %f4617;
	// end inline asm
	// begin inline asm
	fma.rn.f32 %f4633, %f5194, %f5195, %f4629;
	// end inline asm
	// begin inline asm
	fma.rn.f32 %f4637, %f5190, %f5195, %f4625;
	// end inline asm
	// begin inline asm
	fma.rn.f32 %f4641, %f5186, %f5191, %f4637;
	// end inline asm
	// begin inline asm
	fma.rn.f32 %f4645, %f5190, %f5191, %f4633;
	// end inline asm
	// begin inline asm
	fma.rn.f32 %f4649, %f5194, %f5195, %f4645;
	// end inline asm
	// begin inline asm
	fma.rn.f32 %f4653, %f5190, %f5195, %f4641;
	// end inline asm
	// begin inline asm
	fma.rn.f32 %f4657, %f5186, %f5191, %f4653;
	// end inline asm
	// begin inline asm
	fma.rn.f32 %f4661, %f5190, %f5191, %f4649;
	// end inline asm
	// begin inline asm
	fma.rn.f32 %f4665, %f5194, %f5195, %f4661;
	// end inline asm
	// begin inline asm
	fma.rn.f32 %f4669, %f5190, %f5195, %f4657;
	// end inline asm
	// begin inline asm
	fma.rn.f32 %f4673, %f5186, %f5191, %f4669;
	// end inline asm
	// begin inline asm
	fma.rn.f32 %f4677, %f5190, %f5191, %f4665;
	// end inline asm
	// begin inline asm
	fma.rn.f32 %f4681, %f5194, %f5195, %f4677;
	// end inline asm
	// begin inline asm
	fma.rn.f32 %f4685, %f5190, %f5195, %f4673;
	// end inline asm
	// begin inline asm
	fma.rn.f32 %f4689, %f5186, %f5191, %f4685;
	// end inline asm
	// begin inline asm
	fma.rn.f32 %f4693, %f5190, %f5191, %f4681;
	// end inline asm
	// begin inline asm
	fma.rn.f32 %f4697, %f5194, %f5195, %f4693;
	// end inline asm
	// begin inline asm
	fma.rn.f32 %f4701, %f5190, %f5195, %f4689;
	// end inline asm
	// begin inline asm
	fma.rn.f32 %f4705, %f5186, %f5191, %f4701;
	// end inline asm
	// begin inline asm
	fma.rn.f32 %f4709, %f5190, %f5191, %f4697;
	// end inline asm
	// begin inline asm
	fma.rn.f32 %f4713, %f5194, %f5195, %f4709;
	// end inline asm
	// begin inline asm
	fma.rn.f32 %f4717, %f5190, %f5195, %f4705;
	// end inline asm
	// begin inline asm
	fma.rn.f32 %f4721, %f5186, %f5191, %f4717;
	// end inline asm
	// begin inline asm
	fma.rn.f32 %f4725, %f5190, %f5191, %f4713;
	// end inline asm
	// begin inline asm
	fma.rn.f32 %f4729, %f5194, %f5195, %f4725;
	// end inline asm
	// begin inline asm
	fma.rn.f32 %f4733, %f5190, %f5195, %f4721;
	// end inline asm
	// begin inline asm
	fma.rn.f32 %f4737, %f5186, %f5191, %f4733;
	// end inline asm
	// begin inline asm
	fma.rn.f32 %f4741, %f5190, %f5191, %f4729;
	// end inline asm
	// begin inline asm
	fma.rn.f32 %f4745, %f5194, %f5195, %f4741;
	// end inline asm
	// begin inline asm
	fma.rn.f32 %f4749, %f5190, %f5195, %f4737;
	// end inline asm
	// begin inline asm
	fma.rn.f32 %f4753, %f5186, %f5191, %f4749;
	// end inline asm
	// begin inline asm
	fma.rn.f32 %f4757, %f5190, %f5191, %f4745;
	// end inline asm
	// begin inline asm
	fma.rn.f32 %f4761, %f5194, %f5195, %f4757;
	// end inline asm
	// begin inline asm
	fma.rn.f32 %f4765, %f5190, %f5195, %f4753;
	// end inline asm
	// begin inline asm
	fma.rn.f32 %f4769, %f5186, %f5191, %f4765;
	// end inline asm
	// begin inline asm
	fma.rn.f32 %f4773, %f5190, %f5191, %f4761;
	// end inline asm
	// begin inline asm
	fma.rn.f32 %f4777, %f5194, %f5195, %f4773;
	// end inline asm
	// begin inline asm
	fma.rn.f32 %f4781, %f5190, %f5195, %f4769;
	// end inline asm
	// begin inline asm
	fma.rn.f32 %f4785, %f5186, %f5191, %f4781;
	// end inline asm
	// begin inline asm
	fma.rn.f32 %f4789, %f5190, %f5191, %f4777;
	// end inline asm
	// begin inline asm
	fma.rn.f32 %f4793, %f5194, %f5195, %f4789;
	// end inline asm
	// begin inline asm
	fma.rn.f32 %f4797, %f5190, %f5195, %f4785;
	// end inline asm
	// begin inline asm
	fma.rn.f32 %f4801, %f5186, %f5191, %f4797;
	// end inline asm
	// begin inline asm
	fma.rn.f32 %f4805, %f5190, %f5191, %f4793;
	// end inline asm
	// begin inline asm
	fma.rn.f32 %f4809, %f5194, %f5195, %f4805;
	// end inline asm
	// begin inline asm
	fma.rn.f32 %f4813, %f5190, %f5195, %f4801;
	// end inline asm
	// begin inline asm
	fma.rn.f32 %f4817, %f5186, %f5191, %f4813;
	// end inline asm
	// begin inline asm
	fma.rn.f32 %f4821, %f5190, %f5191, %f4809;
	// end inline asm
	// begin inline asm
	fma.rn.f32 %f4825, %f5194, %f5195, %f4821;
	// end inline asm
	// begin inline asm
	fma.rn.f32 %f4829, %f5190, %f5195, %f4817;
	// end inline asm
	// begin inline asm
	fma.rn.f32 %f4833, %f5186, %f5191, %f4829;
	// end inline asm
	// begin inline asm
	fma.rn.f32 %f4837, %f5190, %f5191, %f4825;
	// end inline asm
	// begin inline asm
	fma.rn.f32 %f4841, %f5194, %f5195, %f4837;
	// end inline asm
	// begin inline asm
	fma.rn.f32 %f4845, %f5190, %f5195, %f4833;
	// end inline asm
	// begin inline asm
	fma.rn.f32 %f4849, %f5186, %f5191, %f4845;
	// end inline asm
	// begin inline asm
	fma.rn.f32 %f4853, %f5190, %f5191, %f4841;
	// end inline asm
	// begin inline asm
	fma.rn.f32 %f4857, %f5194, %f5195, %f4853;
	// end inline asm
	// begin inline asm
	fma.rn.f32 %f4861, %f5190, %f5195, %f4849;
	// end inline asm
	// begin inline asm
	fma.rn.f32 %f4865, %f5186, %f5191, %f4861;
	// end inline asm
	// begin inline asm
	fma.rn.f32 %f4869, %f5190, %f5191, %f4857;
	// end inline asm
	// begin inline asm
	fma.rn.f32 %f4873, %f5194, %f5195, %f4869;
	// end inline asm
	// begin inline asm
	fma.rn.f32 %f4877, %f5190, %f5195, %f4865;
	// end inline asm
	// begin inline asm
	fma.rn.f32 %f4881, %f5186, %f5191, %f4877;
	// end inline asm
	// begin inline asm
	fma.rn.f32 %f4885, %f5190, %f5191, %f4873;
	// end inline asm
	// begin inline asm
	fma.rn.f32 %f4889, %f5194, %f5195, %f4885;
	// end inline asm
	// begin inline asm
	fma.rn.f32 %f4893, %f5190, %f5195, %f4881;
	// end inline asm
	// begin inline asm
	fma.rn.f32 %f4897, %f5186, %f5191, %f4893;
	// end inline asm
	// begin inline asm
	fma.rn.f32 %f4901, %f5190, %f5191, %f4889;
	// end inline asm
	// begin inline asm
	fma.rn.f32 %f4905, %f5194, %f5195, %f4901;
	// end inline asm
	// begin inline asm
	fma.rn.f32 %f4909, %f5190, %f5195, %f4897;
	// end inline asm
	// begin inline asm
	fma.rn.f32 %f4913, %f5186, %f5191, %f4909;
	// end inline asm
	// begin inline asm
	fma.rn.f32 %f4917, %f5190, %f5191, %f4905;
	// end inline asm
	// begin inline asm
	fma.rn.f32 %f4921, %f5194, %f5195, %f4917;
	// end inline asm
	// begin inline asm
	fma.rn.f32 %f4925, %f5190, %f5195, %f4913;
	// end inline asm
	// begin inline asm
	fma.rn.f32 %f4929, %f5186, %f5191, %f4925;
	// end inline asm
	// begin inline asm
	fma.rn.f32 %f4933, %f5190, %f5191, %f4921;
	// end inline asm
	// begin inline asm
	fma.rn.f32 %f4937, %f5194, %f5195, %f4933;
	// end inline asm
	// begin inline asm
	fma.rn.f32 %f4941, %f5190, %f5195, %f4929;
	// end inline asm
	// begin inline asm
	fma.rn.f32 %f4945, %f5186, %f5191, %f4941;
	// end inline asm
	// begin inline asm
	fma.rn.f32 %f4949, %f5190, %f5191, %f4937;
	// end inline asm
	// begin inline asm
	fma.rn.f32 %f4953, %f5194, %f5195, %f4949;
	// end inline asm
	// begin inline asm
	fma.rn.f32 %f4957, %f5190, %f5195, %f4945;
	// end inline asm
	// begin inline asm
	fma.rn.f32 %f4961, %f5186, %f5191, %f4957;
	// end inline asm
	// begin inline asm
	fma.rn.f32 %f4965, %f5190, %f5191, %f4953;
	// end inline asm
	// begin inline asm
	fma.rn.f32 %f4969, %f5194, %f5195, %f4965;
	// end inline asm
	// begin inline asm
	fma.rn.f32 %f4973, %f5190, %f5195, %f4961;
	// end inline asm
	// begin inline asm
	fma.rn.f32 %f4977, %f5186, %f5191, %f4973;
	// end inline asm
	// begin inline asm
	fma.rn.f32 %f4981, %f5190, %f5191, %f4969;
	// end inline asm
	// begin inline asm
	fma.rn.f32 %f4985, %f5194, %f5195, %f4981;
	// end inline asm
	// begin inline asm
	fma.rn.f32 %f4989, %f5190, %f5195, %f4977;
	// end inline asm
	// begin inline asm
	fma.rn.f32 %f4993, %f5186, %f5191, %f4989;
	// end inline asm
	// begin inline asm
	fma.rn.f32 %f4997, %f5190, %f5191, %f4985;
	// end inline asm
	// begin inline asm
	fma.rn.f32 %f5001, %f5194, %f5195, %f4997;
	// end inline asm
	// begin inline asm
	fma.rn.f32 %f5005, %f5190, %f5195, %f4993;
	// end inline asm
	// begin inline asm
	fma.rn.f32 %f5009, %f5186, %f5191, %f5005;
	// end inline asm
	// begin inline asm
	fma.rn.f32 %f5013, %f5190, %f5191, %f5001;
	// end inline asm
	// begin inline asm
	fma.rn.f32 %f5017, %f5194, %f5195, %f5013;
	// end inline asm
	// begin inline asm
	fma.rn.f32 %f5021, %f5190, %f5195, %f5009;
	// end inline asm
	// begin inline asm
	fma.rn.f32 %f5025, %f5186, %f5191, %f5021;
	// end inline asm
	// begin inline asm
	fma.rn.f32 %f5029, %f5190, %f5191, %f5017;
	// end inline asm
	// begin inline asm
	fma.rn.f32 %f5033, %f5194, %f5195, %f5029;
	// end inline asm
	// begin inline asm
	fma.rn.f32 %f5037, %f5190, %f5195, %f5025;
	// end inline asm
	// begin inline asm
	fma.rn.f32 %f5041, %f5186, %f5191, %f5037;
	// end inline asm
	// begin inline asm
	fma.rn.f32 %f5045, %f5190, %f5191, %f5033;
	// end inline asm
	// begin inline asm
	fma.rn.f32 %f5049, %f5194, %f5195, %f5045;
	// end inline asm
	// begin inline asm
	fma.rn.f32 %f5053, %f5190, %f5195, %f5041;
	// end inline asm
	// begin inline asm
	fma.rn.f32 %f5057, %f5186, %f5191, %f5053;
	// end inline asm
	// begin inline asm
	fma.rn.f32 %f5061, %f5190, %f5191, %f5049;
	// end inline asm
	// begin inline asm
	fma.rn.f32 %f5065, %f5194, %f5195, %f5061;
	// end inline asm
	// begin inline asm
	fma.rn.f32 %f5069, %f5190, %f5195, %f5057;
	// end inline asm
	// begin inline asm
	fma.rn.f32 %f5073, %f5186, %f5191, %f5069;
	// end inline asm
	// begin inline asm
	fma.rn.f32 %f5077, %f5190, %f5191, %f5065;
	// end inline asm
	// begin inline asm
	fma.rn.f32 %f5081, %f5194, %f5195, %f5077;
	// end inline asm
	// begin inline asm
	fma.rn.f32 %f5085, %f5190, %f5195, %f5073;
	// end inline asm
	// begin inline asm
	fma.rn.f32 %f5089, %f5186, %f5191, %f5085;
	// end inline asm
	// begin inline asm
	fma.rn.f32 %f5093, %f5190, %f5191, %f5081;
	// end inline asm
	// begin inline asm
	fma.rn.f32 %f5097, %f5194, %f5195, %f5093;
	// end inline asm
	// begin inline asm
	fma.rn.f32 %f5101, %f5190, %f5195, %f5089;
	// end inline asm
	// begin inline asm
	fma.rn.f32 %f5105, %f5186, %f5191, %f5101;
	// end inline asm
	// begin inline asm
	fma.rn.f32 %f5109, %f5190, %f5191, %f5097;
	// end inline asm
	// begin inline asm
	fma.rn.f32 %f5113, %f5194, %f5195, %f5109;
	// end inline asm
	// begin inline asm
	fma.rn.f32 %f5117, %f5190, %f5195, %f5105;
	// end inline asm
	// begin inline asm
	fma.rn.f32 %f5121, %f5186, %f5191, %f5117;
	// end inline asm
	// begin inline asm
	fma.rn.f32 %f5125, %f5190, %f5191, %f5113;
	// end inline asm
	// begin inline asm
	fma.rn.f32 %f5129, %f5194, %f5195, %f5125;
	// end inline asm
	// begin inline asm
	fma.rn.f32 %f5133, %f5190, %f5195, %f5121;
	// end inline asm
	// begin inline asm
	fma.rn.f32 %f5137, %f5186, %f5191, %f5133;
	// end inline asm
	// begin inline asm
	fma.rn.f32 %f5141, %f5190, %f5191, %f5129;
	// end inline asm
	// begin inline asm
	fma.rn.f32 %f5145, %f5194, %f5195, %f5141;
	// end inline asm
	// begin inline asm
	fma.rn.f32 %f5149, %f5190, %f5195, %f5137;
	// end inline asm
	// begin inline asm
	fma.rn.f32 %f5153, %f5186, %f5191, %f5149;
	// end inline asm
	// begin inline asm
	fma.rn.f32 %f5157, %f5190, %f5191, %f5145;
	// end inline asm
	// begin inline asm
	fma.rn.f32 %f5161, %f5194, %f5195, %f5157;
	// end inline asm
	// begin inline asm
	fma.rn.f32 %f5165, %f5190, %f5195, %f5153;
	// end inline asm
	// begin inline asm
	fma.rn.f32 %f5169, %f5186, %f5191, %f5165;
	// end inline asm
	// begin inline asm
	fma.rn.f32 %f5173, %f5190, %f5191, %f5161;
	// end inline asm
	// begin inline asm
	fma.rn.f32 %f5177, %f5194, %f5195, %f5173;
	// end inline asm
	// begin inline asm
	fma.rn.f32 %f5181, %f5190, %f5195, %f5169;
	// end inline asm
	// begin inline asm
	fma.rn.f32 %f16464, %f5186, %f5191, %f5181;
	// end inline asm
	// begin inline asm
	fma.rn.f32 %f5189, %f5190, %f5191, %f5177;
	// end inline asm
	// begin inline asm
	fma.rn.f32 %f16465, %f5194, %f5195, %f5189;
	// end inline asm
	add.s32 	%r169, %r169, 1;
	add.s32 	%r168, %r168, 16;
	setp.ne.s32 	%p11, %r169, 512;
	@%p11 bra 	$L__BB6_16;
	mov.b32 	%r171, 0;
	mov.u32 	%r170, data;
$L__BB6_18:
	ld.shared.v4.f32 	{%f6214, %f6218, %f6219, %f6215}, [%r170];
	neg.f32 	%f6210, %f6218;
	// begin inline asm
	fma.rn.f32 %f5197, %f6214, %f6219, %f16464;
	// end inline asm
	// begin inline asm
	fma.rn.f32 %f5201, %f6210, %f6215, %f5197;
	// end inline asm
	// begin inline asm
	fma.rn.f32 %f5205, %f6214, %f6215, %f16465;
	// end inline asm
	// begin inline asm
	fma.rn.f32 %f5209, %f6218, %f6219, %f5205;
	// end inline asm
	// begin inline asm
	fma.rn.f32 %f5213, %f6214, %f6219, %f5201;
	// end inline asm
	// begin inline asm
	fma.rn.f32 %f5217, %f6210, %f6215, %f5213;
	// end inline asm
	// begin inline asm
	fma.rn.f32 %f5221, %f6214, %f6215, %f5209;
	// end inline asm
	// begin inline asm
	fma.rn.f32 %f5225, %f6218, %f6219, %f5221;
	// end inline asm
	// begin inline asm
	fma.rn.f32 %f5229, %f6214, %f6219, %f5217;
	// end inline asm
	// begin inline asm
	fma.rn.f32 %f5233, %f6210, %f6215, %f5229;
	// end inline asm
	// begin inline asm
	fma.rn.f32 %f5237, %f6214, %f6215, %f5225;
	// end inline asm
	// begin inline asm
	fma.rn.f32 %f5241, %f6218, %f6219, %f5237;
	// end inline asm
	// begin inline asm
	fma.rn.f32 %f5245, %f6214, %f6219, %f5233;
	// end inline asm
	// begin inline asm
	fma.rn.f32 %f5249, %f6210, %f6215, %f5245;
	// end inline asm
	// begin inline asm
	fma.rn.f32 %f5253, %f6214, %f6215, %f5241;
	// end inline asm
	// begin inline asm
	fma.rn.f32 %f5257, %f6218, %f6219, %f5253;
	// end inline asm
	// begin inline asm
	fma.rn.f32 %f5261, %f6214, %f6219, %f5249;
	// end inline asm
	// begin inline asm
	fma.rn.f32 %f5265, %f6210, %f6215, %f5261;
	// end inline asm
	// begin inline asm
	fma.rn.f32 %f5269, %f6214, %f6215, %f5257;
	// end inline asm
	// begin inline asm
	fma.rn.f32 %f5273, %f6218, %f6219, %f5269;
	// end inline asm
	// begin inline asm
	fma.rn.f32 %f5277, %f6214, %f6219, %f5265;
	// end inline asm
	// begin inline asm
	fma.rn.f32 %f5281, %f6210, %f6215, %f5277;
	// end inline asm
	// begin inline asm
	fma.rn.f32 %f5285, %f6214, %f6215, %f5273;
	// end inline asm
	// begin inline asm
	fma.rn.f32 %f5289, %f6218, %f6219, %f5285;
	// end inline asm
	// begin inline asm
	fma.rn.f32 %f5293, %f6214, %f6219, %f5281;
	// end inline asm
	// begin inline asm
	fma.rn.f32 %f5297, %f6210, %f6215, %f5293;
	// end inline asm
	// begin inline asm
	fma.rn.f32 %f5301, %f6214, %f6215, %f5289;
	// end inline asm
	// begin inline asm
	fma.rn.f32 %f5305, %f6218, %f6219, %f5301;
	// end inline asm
	// begin inline asm
	fma.rn.f32 %f5309, %f6214, %f6219, %f5297;
	// end inline asm
	// begin inline asm
	fma.rn.f32 %f5313, %f6210, %f6215, %f5309;
	// end inline asm
	// begin inline asm
	fma.rn.f32 %f5317, %f6214, %f6215, %f5305;
	// end inline asm
	// begin inline asm
	fma.rn.f32 %f5321, %f6218, %f6219, %f5317;
	// end inline asm
	// begin inline asm
	fma.rn.f32 %f5325, %f6214, %f6219, %f5313;
	// end inline asm
	// begin inline asm
	fma.rn.f32 %f5329, %f6210, %f6215, %f5325;
	// end inline asm
	// begin inline asm
	fma.rn.f32 %f5333, %f6214, %f6215, %f5321;
	// end inline asm
	// begin inline asm
	fma.rn.f32 %f5337, %f6218, %f6219, %f5333;
	// end inline asm
	// begin inline asm
	fma.rn.f32 %f5341, %f6214, %f6219, %f5329;
	// end inline asm
	// begin inline asm
	fma.rn.f32 %f5345, %f6210, %f6215, %f5341;
	// end inline asm
	// begin inline asm
	fma.rn.f32 %f5349, %f6214, %f6215, %f5337;
	// end inline asm
	// begin inline asm
	fma.rn.f32 %f5353, %f6218, %f6219, %f5349;
	// end inline asm
	// begin inline asm
	fma.rn.f32 %f5357, %f6214, %f6219, %f5345;
	// end inline asm
	// begin inline asm
	fma.rn.f32 %f5361, %f6210, %f6215, %f5357;
	// end inline asm
	// begin inline asm
	fma.rn.f32 %f5365, %f6214, %f6215, %f5353;
	// end inline asm
	// begin inline asm
	fma.rn.f32 %f5369, %f6218, %f6219, %f5365;
	// end inline asm
	// begin inline asm
	fma.rn.f32 %f5373, %f6214, %f6219, %f5361;
	// end inline asm
	// begin inline asm
	fma.rn.f32 %f5377, %f6210, %f6215, %f5373;
	// end inline asm
	// begin inline asm
	fma.rn.f32 %f5381, %f6214, %f6215, %f5369;
	// end inline asm
	// begin inline asm
	fma.rn.f32 %f5385, %f6218, %f6219, %f5381;
	// end inline asm
	// begin inline asm
	fma.rn.f32 %f5389, %f6214, %f6219, %f5377;
	// end inline asm
	// begin inline asm
	fma.rn.f32 %f5393, %f6210, %f6215, %f5389;
	// end inline asm
	// begin inline asm
	fma.rn.f32 %f5397, %f6214, %f6215, %f5385;
	// end inline asm
	// begin inline asm
	fma.rn.f32 %f5401, %f6218, %f6219, %f5397;
	// end inline asm
	// begin inline asm
	fma.rn.f32 %f5405, %f6214, %f6219, %f5393;
	// end inline asm
	// begin inline asm
	fma.rn.f32 %f5409, %f6210, %f6215, %f5405;
	// end inline asm
	// begin inline asm
	fma.rn.f32 %f5413, %f6214, %f6215, %f5401;
	// end inline asm
	// begin inline asm
	fma.rn.f32 %f5417, %f6218, %f6219, %f5413;
	// end inline asm
	// begin inline asm
	fma.rn.f32 %f5421, %f6214, %f6219, %f5409;
	// end inline asm
	// begin inline asm
	fma.rn.f32 %f5425, %f6210, %f6215, %f5421;
	// end inline asm
	// begin inline asm
	fma.rn.f32 %f5429, %f6214, %f6215, %f5417;
	// end inline asm
	// begin inline asm
	fma.rn.f32 %f5433, %f6218, %f6219, %f5429;
	// end inline asm
	// begin inline asm
	fma.rn.f32 %f5437, %f6214, %f6219, %f5425;
	// end inline asm
	// begin inline asm
	fma.rn.f32 %f5441, %f6210, %f6215, %f5437;
	// end inline asm
	// begin inline asm
	fma.rn.f32 %f5445, %f6214, %f6215, %f5433;
	// end inline asm
	// begin inline asm
	fma.rn.f32 %f5449, %f6218, %f6219, %f5445;
	// end inline asm
	// begin inline asm
	fma.rn.f32 %f5453, %f6214, %f6219, %f5441;
	// end inline asm
	// begin inline asm
	fma.rn.f32 %f5457, %f6210, %f6215, %f5453;
	// end inline asm
	// begin inline asm
	fma.rn.f32 %f5461, %f6214, %f6215, %f5449;
	// end inline asm
	// begin inline asm
	fma.rn.f32 %f5465, %f6218, %f6219, %f5461;
	// end inline asm
	// begin inline asm
	fma.rn.f32 %f5469, %f6214, %f6219, %f5457;
	// end inline asm
	// begin inline asm
	fma.rn.f32 %f5473, %f6210, %f6215, %f5469;
	// end inline asm
	// begin inline asm
	fma.rn.f32 %f5477, %f6214, %f6215, %f5465;
	// end inline asm
	// begin inline asm
	fma.rn.f32 %f5481, %f6218, %f6219, %f5477;
	// end inline asm
	// begin inline asm
	fma.rn.f32 %f5485, %f6214, %f6219, %f5473;
	// end inline asm
	// begin inline asm
	fma.rn.f32 %f5489, %f6210, %f6215, %f5485;
	// end inline asm
	// begin inline asm
	fma.rn.f32 %f5493, %f6214, %f6215, %f5481;
	// end inline asm
	// begin inline asm
	fma.rn.f32 %f5497, %f6218, %f6219, %f5493;
	// end inline asm
	// begin inline asm
	fma.rn.f32 %f5501, %f6214, %f6219, %f5489;
	// end inline asm
	// begin inline asm
	fma.rn.f32 %f5505, %f6210, %f6215, %f5501;
	// end inline asm
	// begin inline asm
	fma.rn.f32 %f5509, %f6214, %f6215, %f5497;
	// end inline asm
	// begin inline asm
	fma.rn.f32 %f5513, %f6218, %f6219, %f5509;
	// end inline asm
	// begin inline asm
	fma.rn.f32 %f5517, %f6214, %f6219, %f5505;
	// end inline asm
	// begin inline asm
	fma.rn.f32 %f5521, %f6210, %f6215, %f5517;
	// end inline asm
	// begin inline asm
	fma.rn.f32 %f5525, %f6214, %f6215, %f5513;
	// end inline asm
	// begin inline asm
	fma.rn.f32 %f5529, %f6218, %f6219, %f5525;
	// end inline asm
	// begin inline asm
	fma.rn.f32 %f5533, %f6214, %f6219, %f5521;
	// end inline asm
	// begin inline asm
	fma.rn.f32 %f5537, %f6210, %f6215, %f5533;
	// end inline asm
	// begin inline asm
	fma.rn.f32 %f5541, %f6214, %f6215, %f5529;
	// end inline asm
	// begin inline asm
	fma.rn.f32 %f5545, %f6218, %f6219, %f5541;
	// end inline asm
	// begin inline asm
	fma.rn.f32 %f5549, %f6214, %f6219, %f5537;
	// end inline asm
	// begin inline asm
	fma.rn.f32 %f5553, %f6210, %f6215, %f5549;
	// end inline asm
	// begin inline asm
	fma.rn.f32 %f5557, %f6214, %f6215, %f5545;
	// end inline asm
	// begin inline asm
	fma.rn.f32 %f5561, %f6218, %f6219, %f5557;
	// end inline asm
	// begin inline asm
	fma.rn.f32 %f5565, %f6214, %f6219, %f5553;
	// end inline asm
	// begin inline asm
	fma.rn.f32 %f5569, %f6210, %f6215, %f5565;
	// end inline asm
	// begin inline asm
	fma.rn.f32 %f5573, %f6214, %f6215, %f5561;
	// end inline asm
	// begin inline asm
	fma.rn.f32 %f5577, %f6218, %f6219, %f5573;
	// end inline asm
	// begin inline asm
	fma.rn.f32 %f5581, %f6214, %f6219, %f5569;
	// end inline asm
	// begin inline asm
	fma.rn.f32 %f5585, %f6210, %f6215, %f5581;
	// end inline asm
	// begin inline asm
	fma.rn.f32 %f5589, %f6214, %f6215, %f5577;
	// end inline asm
	// begin inline asm
	fma.rn.f32 %f5593, %f6218, %f6219, %f5589;
	// end inline asm
	// begin inline asm
	fma.rn.f32 %f5597, %f6214, %f6219, %f5585;
	// end inline asm
	// begin inline asm
	fma.rn.f32 %f5601, %f6210, %f6215, %f5597;
	// end inline asm
	// begin inline asm
	fma.rn.f32 %f5605, %f6214, %f6215, %f5593;
	// end inline asm
	// begin inline asm
	fma.rn.f32 %f5609, %f6218, %f6219, %f5605;
	// end inline asm
	// begin inline asm
	fma.rn.f32 %f5613, %f6214, %f6219, %f5601;
	// end inline asm
	// begin inline asm
	fma.rn.f32 %f5617, %f6210, %f6215, %f5613;
	// end inline asm
	// begin inline asm
	fma.rn.f32 %f5621, %f6214, %f6215, %f5609;
	// end inline asm
	// begin inline asm
	fma.rn.f32 %f5625, %f6218, %f6219, %f5621;
	// end inline asm
	// begin inline asm
	fma.rn.f32 %f5629, %f6214, %f6219, %f5617;
	// end inline asm
	// begin inline asm
	fma.rn.f32 %f5633, %f6210, %f6215, %f5629;
	// end inline asm
	// begin inline asm
	fma.rn.f32 %f5637, %f6214, %f6215, %f5625;
	// end inline asm
	// begin inline asm
	fma.rn.f32 %f5641, %f6218, %f6219, %f5637;
	// end inline asm
	// begin inline asm
	fma.rn.f32 %f5645, %f6214, %f6219, %f5633;
	// end inline asm
	// begin inline asm
	fma.rn.f32 %f5649, %f6210, %f6215, %f5645;
	// end inline asm
	// begin inline asm
	fma.rn.f32 %f5653, %f6214, %f6215, %f5641;
	// end inline asm
	// begin inline asm
	fma.rn.f32 %f5657, %f6218, %f6219, %f5653;
	// end inline asm
	// begin inline asm
	fma.rn.f32 %f5661, %f6214, %f6219, %f5649;
	// end inline asm
	// begin inline asm
	fma.rn.f32 %f5665, %f6210, %f6215, %f5661;
	// end inline asm
	// begin inline asm
	fma.rn.f32 %f5669, %f6214, %f6215, %f5657;
	// end inline asm
	// begin inline asm
	fma.rn.f32 %f5673, %f6218, %f6219, %f5669;
	// end inline asm
	// begin inline asm
	fma.rn.f32 %f5677, %f6214, %f6219, %f5665;
	// end inline asm
	// begin inline asm
	fma.rn.f32 %f5681, %f6210, %f6215, %f5677;
	// end inline asm
	// begin inline asm
	fma.rn.f32 %f5685, %f6214, %f6215, %f5673;
	// end inline asm
	// begin inline asm
	fma.rn.f32 %f5689, %f6218, %f6219, %f5685;
	// end inline asm
	// begin inline asm
	fma.rn.f32 %f5693, %f6214, %f6219, %f5681;
	// end inline asm
	// begin inline asm
	fma.rn.f32 %f5697, %f6210, %f6215, %f5693;
	// end inline asm
	// begin inline asm
	fma.rn.f32 %f5701, %f6214, %f6215, %f5689;
	// end inline asm
	// begin inline asm
	fma.rn.f32 %f5705, %f6218, %f6219, %f5701;
	// end inline asm
	// begin inline asm
	fma.rn.f32 %f5709, %f6214, %f6219, %f5697;
	// end inline asm
	// begin inline asm
	fma.rn.f32 %f5713, %f6210, %f6215, %f5709;
	// end inline asm
	// begin inline asm
	fma.rn.f32 %f5717, %f6214, %f6215, %f5705;
	// end inline asm
	// begin inline asm
	fma.rn.f32 %f5721, %f6218, %f6219, %f5717;
	// end inline asm
	// begin inline asm
	fma.rn.f32 %f5725, %f6214, %f6219, %f5713;
	// end inline asm
	// begin inline asm
	fma.rn.f32 %f5729, %f6210, %f6215, %f5725;
	// end inline asm
	// begin inline asm
	fma.rn.f32 %f5733, %f6214, %f6215, %f5721;
	// end inline asm
	// begin inline asm
	fma.rn.f32 %f5737, %f6218, %f6219, %f5733;
	// end inline asm
	// begin inline asm
	fma.rn.f32 %f5741, %f6214, %f6219, %f5729;
	// end inline asm
	// begin inline asm
	fma.rn.f32 %f5745, %f6210, %f6215, %f5741;
	// end inline asm
	// begin inline asm
	fma.rn.f32 %f5749, %f6214, %f6215, %f5737;
	// end inline asm
	// begin inline asm
	fma.rn.f32 %f5753, %f6218, %f6219, %f5749;
	// end inline asm
	// begin inline asm
	fma.rn.f32 %f5757, %f6214, %f6219, %f5745;
	// end inline asm
	// begin inline asm
	fma.rn.f32 %f5761, %f6210, %f6215, %f5757;
	// end inline asm
	// begin inline asm
	fma.rn.f32 %f5765, %f6214, %f6215, %f5753;
	// end inline asm
	// begin inline asm
	fma.rn.f32 %f5769, %f6218, %f6219, %f5765;
	// end inline asm
	// begin inline asm
	fma.rn.f32 %f5773, %f6214, %f6219, %f5761;
	// end inline asm
	// begin inline asm
	fma.rn.f32 %f5777, %f6210, %f6215, %f5773;
	// end inline asm
	// begin inline asm
	fma.rn.f32 %f5781, %f6214, %f6215, %f5769;
	// end inline asm
	// begin inline asm
	fma.rn.f32 %f5785, %f6218, %f6219, %f5781;
	// end inline asm
	// begin inline asm
	fma.rn.f32 %f5789, %f6214, %f6219, %f5777;
	// end inline asm
	// begin inline asm
	fma.rn.f32 %f5793, %f6210, %f6215, %f5789;
	// end inline asm
	// begin inline asm
	fma.rn.f32 %f5797, %f6214, %f6215, %f5785;
	// end inline asm
	// begin inline asm
	fma.rn.f32 %f5801, %f6218, %f6219, %f5797;
	// end inline asm
	// begin inline asm
	fma.rn.f32 %f5805, %f6214, %f6219, %f5793;
	// end inline asm
	// begin inline asm
	fma.rn.f32 %f5809, %f6210, %f6215, %f5805;
	// end inline asm
	// begin inline asm
	fma.rn.f32 %f5813, %f6214, %f6215, %f5801;
	// end inline asm
	// begin inline asm
	fma.rn.f32 %f5817, %f6218, %f6219, %f5813;
	// end inline asm
	// begin inline asm
	fma.rn.f32 %f5821, %f6214, %f6219, %f5809;
	// end inline asm
	// begin inline asm
	fma.rn.f32 %f5825, %f6210, %f6215, %f5821;
	// end inline asm
	// begin inline asm
	fma.rn.f32 %f5829, %f6214, %f6215, %f5817;
	// end inline asm
	// begin inline asm
	fma.rn.f32 %f5833, %f6218, %f6219, %f5829;
	// end inline asm
	// begin inline asm
	fma.rn.f32 %f5837, %f6214, %f6219, %f5825;
	// end inline asm
	// begin inline asm
	fma.rn.f32 %f5841, %f6210, %f6215, %f5837;
	// end inline asm
	// begin inline asm
	fma.rn.f32 %f5845, %f6214, %f6215, %f5833;
	// end inline asm
	// begin inline asm
	fma.rn.f32 %f5849, %f6218, %f6219, %f5845;
	// end inline asm
	// begin inline asm
	fma.rn.f32 %f5853, %f6214, %f6219, %f5841;
	// end inline asm
	// begin inline asm
	fma.rn.f32 %f5857, %f6210, %f6215, %f5853;
	// end inline asm
	// begin inline asm
	fma.rn.f32 %f5861, %f6214, %f6215, %f5849;
	// end inline asm
	// begin inline asm
	fma.rn.f32 %f5865, %f6218, %f6219, %f5861;
	// end inline asm
	// begin inline asm
	fma.rn.f32 %f5869, %f6214, %f6219, %f5857;
	// end inline asm
	// begin inline asm
	fma.rn.f32 %f5873, %f6210, %f6215, %f5869;
	// end inline asm
	// begin inline asm
	fma.rn.f32 %f5877, %f6214, %f6215, %f5865;
	// end inline asm
	// begin inline asm
	fma.rn.f32 %f5881, %f6218, %f6219, %f5877;
	// end inline asm
	// begin inline asm
	fma.rn.f32 %f5885, %f6214, %f6219, %f5873;
	// end inline asm
	// begin inline asm
	fma.rn.f32 %f5889, %f6210, %f6215, %f5885;
	// end inline asm
	// begin inline asm
	fma.rn.f32 %f5893, %f6214, %f6215, %f5881;
	// end inline asm
	// begin inline asm
	fma.rn.f32 %f5897, %f6218, %f6219, %f5893;
	// end inline asm
	// begin inline asm
	fma.rn.f32 %f5901, %f6214, %f6219, %f5889;
	// end inline asm
	// begin inline asm
	fma.rn.f32 %f5905, %f6210, %f6215, %f5901;
	// end inline asm
	// begin inline asm
	fma.rn.f32 %f5909, %f6214, %f6215, %f5897;
	// end inline asm
	// begin inline asm
	fma.rn.f32 %f5913, %f6218, %f6219, %f5909;
	// end inline asm
	// begin inline asm
	fma.rn.f32 %f5917, %f6214, %f6219, %f5905;
	// end inline asm
	// begin inline asm
	fma.rn.f32 %f5921, %f6210, %f6215, %f5917;
	// end inline asm
	// begin inline asm
	fma.rn.f32 %f5925, %f6214, %f6215, %f5913;
	// end inline asm
	// begin inline asm
	fma.rn.f32 %f5929, %f6218, %f6219, %f5925;
	// end inline asm
	// begin inline asm
	fma.rn.f32 %f5933, %f6214, %f6219, %f5921;
	// end inline asm
	// begin inline asm
	fma.rn.f32 %f5937, %f6210, %f6215, %f5933;
	// end inline asm
	// begin inline asm
	fma.rn.f32 %f5941, %f6214, %f6215, %f5929;
	// end inline asm
	// begin inline asm
	fma.rn.f32 %f5945, %f6218, %f6219, %f5941;
	// end inline asm
	// begin inline asm
	fma.rn.f32 %f5949, %f6214, %f6219, %f5937;
	// end inline asm
	// begin inline asm
	fma.rn.f32 %f5953, %f6210, %f6215, %f5949;
	// end inline asm
	// begin inline asm
	fma.rn.f32 %f5957, %f6214, %f6215, %f5945;
	// end inline asm
	// begin inline asm
	fma.rn.f32 %f5961, %f6218, %f6219, %f5957;
	// end inline asm
	// begin inline asm
	fma.rn.f32 %f5965, %f6214, %f6219, %f5953;
	// end inline asm
	// begin inline asm
	fma.rn.f32 %f5969, %f6210, %f6215, %f5965;
	// end inline asm
	// begin inline asm
	fma.rn.f32 %f5973, %f6214, %f6215, %f5961;
	// end inline asm
	// begin inline asm
	fma.rn.f32 %f5977, %f6218, %f6219, %f5973;
	// end inline asm
	// begin inline asm
	fma.rn.f32 %f5981, %f6214, %f6219, %f5969;
	// end inline asm
	// begin inline asm
	fma.rn.f32 %f5985, %f6210, %f6215, %f5981;
	// end inline asm
	// begin inline asm
	fma.rn.f32 %f5989, %f6214, %f6215, %f5977;
	// end inline asm
	// begin inline asm
	fma.rn.f32 %f5993, %f6218, %f6219, %f5989;
	// end inline asm
	// begin inline asm
	fma.rn.f32 %f5997, %f6214, %f6219, %f5985;
	// end inline asm
	// begin inline asm
	fma.rn.f32 %f6001, %f6210, %f6215, %f5997;
	// end inline asm
	// begin inline asm
	fma.rn.f32 %f6005, %f6214, %f6215, %f5993;
	// end inline asm
	// begin inline asm
	fma.rn.f32 %f6009, %f6218, %f6219, %f6005;
	// end inline asm
	// begin inline asm
	fma.rn.f32 %f6013, %f6214, %f6219, %f6001;
	// end inline asm
	// begin inline asm
	fma.rn.f32 %f6017, %f6210, %f6215, %f6013;
	// end inline asm
	// begin inline asm
	fma.rn.f32 %f6021, %f6214, %f6215, %f6009;
	// end inline asm
	// begin inline asm
	fma.rn.f32 %f6025, %f6218, %f6219, %f6021;
	// end inline asm
	// begin inline asm
	fma.rn.f32 %f6029, %f6214, %f6219, %f6017;
	// end inline asm
	// begin inline asm
	fma.rn.f32 %f6033, %f6210, %f6215, %f6029;
	// end inline asm
	// begin inline asm
	fma.rn.f32 %f6037, %f6214, %f6215, %f6025;
	// end inline asm
	// begin inline asm
	fma.rn.f32 %f6041, %f6218, %f6219, %f6037;
	// end inline asm
	// begin inline asm
	fma.rn.f32 %f6045, %f6214, %f6219, %f6033;
	// end inline asm
	// begin inline asm
	fma.rn.f32 %f6049, %f6210, %f6215, %f6045;
	// end inline asm
	// begin inline asm
	fma.rn.f32 %f6053, %f6214, %f6215, %f6041;
	// end inline asm
	// begin inline asm
	fma.rn.f32 %f6057, %f6218, %f6219, %f6053;
	// end inline asm
	// begin inline asm
	fma.rn.f32 %f6061, %f6214, %f6219, %f6049;
	// end inline asm
	// begin inline asm
	fma.rn.f32 %f6065, %f6210, %f6215, %f6061;
	// end inline asm
	// begin inline asm
	fma.rn.f32 %f6069, %f6214, %f6215, %f6057;
	// end inline asm
	// begin inline asm
	fma.rn.f32 %f6073, %f6218, %f6219, %f6069;
	// end inline asm
	// begin inline asm
	fma.rn.f32 %f6077, %f6214, %f6219, %f6065;
	// end inline asm
	// begin inline asm
	fma.rn.f32 %f6081, %f6210, %f6215, %f6077;
	// end inline asm
	// begin inline asm
	fma.rn.f32 %f6085, %f6214, %f6215, %f6073;
	// end inline asm
	// begin inline asm
	fma.rn.f32 %f6089, %f6218, %f6219, %f6085;
	// end inline asm
	// begin inline asm
	fma.rn.f32 %f6093, %f6214, %f6219, %f6081;
	// end inline asm
	// begin inline asm
	fma.rn.f32 %f6097, %f6210, %f6215, %f6093;
	// end inline asm
	// begin inline asm
	fma.rn.f32 %f6101, %f6214, %f6215, %f6089;
	// end inline asm
	// begin inline asm
	fma.rn.f32 %f6105, %f6218, %f6219, %f6101;
	// end inline asm
	// begin inline asm
	fma.rn.f32 %f6109, %f6214, %f6219, %f6097;
	// end inline asm
	// begin inline asm
	fma.rn.f32 %f6113, %f6210, %f6215, %f6109;
	// end inline asm
	// begin inline asm
	fma.rn.f32 %f6117, %f6214, %f6215, %f6105;
	// end inline asm
	// begin inline asm
	fma.rn.f32 %f6121, %f6218, %f6219, %f6117;
	// end inline asm
	// begin inline asm
	fma.rn.f32 %f6125, %f6214, %f6219, %f6113;
	// end inline asm
	// begin inline asm
	fma.rn.f32 %f6129, %f6210, %f6215, %f6125;
	// end inline asm
	// begin inline asm
	fma.rn.f32 %f6133, %f6214, %f6215, %f6121;
	// end inline asm
	// begin inline asm
	fma.rn.f32 %f6137, %f6218, %f6219, %f6133;
	// end inline asm
	// begin inline asm
	fma.rn.f32 %f6141, %f6214, %f6219, %f6129;
	// end inline asm
	// begin inline asm
	fma.rn.f32 %f6145, %f6210, %f6215, %f6141;
	// end inline asm
	// begin inline asm
	fma.rn.f32 %f6149, %f6214, %f6215, %f6137;
	// end inline asm
	// begin inline asm
	fma.rn.f32 %f6153, %f6218, %f6219, %f6149;
	// end inline asm
	// begin inline asm
	fma.rn.f32 %f6157, %f6214, %f6219, %f6145;
	// end inline asm
	// begin inline asm
	fma.rn.f32 %f6161, %f6210, %f6215, %f6157;
	// end inline asm
	// begin inline asm
	fma.rn.f32 %f6165, %f6214, %f6215, %f6153;
	// end inline asm
	// begin inline asm
	fma.rn.f32 %f6169, %f6218, %f6219, %f6165;
	// end inline asm
	// begin inline asm
	fma.rn.f32 %f6173, %f6214, %f6219, %f6161;
	// end inline asm
	// begin inline asm
	fma.rn.f32 %f6177, %f6210, %f6215, %f6173;
	// end inline asm
	// begin inline asm
	fma.rn.f32 %f6181, %f6214, %f6215, %f6169;
	// end inline asm
	// begin inline asm
	fma.rn.f32 %f6185, %f6218, %f6219, %f6181;
	// end inline asm
	// begin inline asm
	fma.rn.f32 %f6189, %f6214, %f6219, %f6177;
	// end inline asm
	// begin inline asm
	fma.rn.f32 %f6193, %f6210, %f6215, %f6189;
	// end inline asm
	// begin inline asm
	fma.rn.f32 %f6197, %f6214, %f6215, %f6185;
	// end inline asm
	// begin inline asm
	fma.rn.f32 %f6201, %f6218, %f6219, %f6197;
	// end inline asm
	// begin inline asm
	fma.rn.f32 %f6205, %f6214, %f6219, %f6193;
	// end inline asm
	// begin inline asm
	fma.rn.f32 %f16464, %f6210, %f6215, %f6205;
	// end inline asm
	// begin inline asm
	fma.rn.f32 %f6213, %f6214, %f6215, %f6201;
	// end inline asm
	// begin inline asm
	fma.rn.f32 %f16465, %f6218, %f6219, %f6213;
	// end inline asm
	add.s32 	%r171, %r171, 1;
	add.s32 	%r170, %r170, 16;
	setp.ne.s32 	%p12, %r171, 512;
	@%p12 bra 	$L__BB6_18;
	mov.b32 	%r173, 0;
	mov.u32 	%r172, data;
$L__BB6_20:
	ld.shared.v4.f32 	{%f7238, %f7242, %f7243, %f7239}, [%r172];
	neg.f32 	%f7234, %f7242;
	// begin inline asm
	fma.rn.f32 %f6221, %f7238, %f7243, %f16464;
	// end inline asm
	// begin inline asm
	fma.rn.f32 %f6225, %f7234, %f7239, %f6221;
	// end inline asm
	// begin inline asm
	fma.rn.f32 %f6229, %f7238, %f7239, %f16465;
	// end inline asm
	// begin inline asm
	fma.rn.f32 %f6233, %f7242, %f7243, %f6229;
	// end inline asm
	// begin inline asm
	fma.rn.f32 %f6237, %f7238, %f7243, %f6225;
	// end inline asm
	// begin inline asm
	fma.rn.f32 %f6241, %f7234, %f7239, %f6237;
	// end inline asm
	// begin inline asm
	fma.rn.f32 %f6245, %f7238, %f7239, %f6233;
	// end inline asm
	// begin inline asm
	fma.rn.f32 %f6249, %f7242, %f7243, %f6245;
	// end inline asm
	// begin inline asm
	fma.rn.f32 %f6253, %f7238, %f7243, %f6241;
	// end inline asm
	// begin inline asm
	fma.rn.f32 %f6257, %f7234, %f7239, %f6253;
	// end inline asm
	// begin inline asm
	fma.rn.f32 %f6261, %f7238, %f7239, %f6249;
	// end inline asm
	// begin inline asm
	fma.rn.f32 %f6265, %f7242, %f7243, %f6261;
	// end inline asm
	// begin inline asm
	fma.rn.f32 %f6269, %f7238, %f7243, %f6257;
	// end inline asm
	// begin inline asm
	fma.rn.f32 %f6273, %f7234, %f7239, %f6269;
	// end inline asm
	// begin inline asm
	fma.rn.f32 %f6277, %f7238, %f7239, %f6265;
	// end inline asm
	// begin inline asm
	fma.rn.f32 %f6281, %f7242, %f7243, %f6277;
	// end inline asm
	// begin inline asm
	fma.rn.f32 %f6285, %f7238, %f7243, %f6273;
	// end inline asm
	// begin inline asm
	fma.rn.f32 %f6289, %f7234, %f7239, %f6285;
	// end inline asm
	// begin inline asm
	fma.rn.f32 %f6293, %f7238, %f7239, %f6281;
	// end inline asm
	// begin inline asm
	fma.rn.f32 %f6297, %f7242, %f7243, %f6293;
	// end inline asm
	// begin inline asm
	fma.rn.f32 %f6301, %f7238, %f7243, %f6289;
	// end inline asm
	// begin inline asm
	fma.rn.f32 %f6305, %f7234, %f7239, %f6301;
	// end inline asm
	// begin inline asm
	fma.rn.f32 %f6309, %f7238, %f7239, %f6297;
	// end inline asm
	// begin inline asm
	fma.rn.f32 %f6313, %f7242, %f7243, %f6309;
	// end inline asm
	// begin inline asm
	fma.rn.f32 %f6317, %f7238, %f7243, %f6305;
	// end inline asm
	// begin inline asm
	fma.rn.f32 %f6321, %f7234, %f7239, %f6317;
	// end inline asm
	// begin inline asm
	fma.rn.f32 %f6325, %f7238, %f7239, %f6313;
	// end inline asm
	// begin inline asm
	fma.rn.f32 %f6329, %f7242, %f7243, %f6325;
	// end inline asm
	// begin inline asm
	fma.rn.f32 %f6333, %f7238, %f7243, %f6321;
	// end inline asm
	// begin inline asm
	fma.rn.f32 %f6337, %f7234, %f7239, %f6333;
	// end inline asm
	// begin inline asm
	fma.rn.f32 %f6341, %f7238, %f7239, %f6329;
	// end inline asm
	// begin inline asm
	fma.rn.f32 %f6345, %f7242, %f7243, %f6341;
	// end inline asm
	// begin inline asm
	fma.rn.f32 %f6349, %f7238, %f7243, %f6337;
	// end inline asm
	// begin inline asm
	fma.rn.f32 %f6353, %f7234, %f7239, %f6349;
	// end inline asm
	// begin inline asm
	fma.rn.f32 %f6357, %f7238, %f7239, %f6345;
	// end inline asm
	// begin inline asm
	fma.rn.f32 %f6361, %f7242, %f7243, %f6357;
	// end inline asm
	// begin inline asm
	fma.rn.f32 %f6365, %f7238, %f7243, %f6353;
	// end inline asm
	// begin inline asm
	fma.rn.f32 %f6369, %f7234, %f7239, %f6365;
	// end inline asm
	// begin inline asm
	fma.rn.f32 %f6373, %f7238, %f7239, %f6361;
	// end inline asm
	// begin inline asm
	fma.rn.f32 %f6377, %f7242, %f7243, %f6373;
	// end inline asm
	// begin inline asm
	fma.rn.f32 %f6381, %f7238, %f7243, %f6369;
	// end inline asm
	// begin inline asm
	fma.rn.f32 %f6385, %f7234, %f7239, %f6381;
	// end inline asm
	// begin inline asm
	fma.rn.f32 %f6389, %f7238, %f7239, %f6377;
	// end inline asm
	// begin inline asm
	fma.rn.f32 %f6393, %f7242, %f7243, %f6389;
	// end inline asm
	// begin inline asm
	fma.rn.f32 %f6397, %f7238, %f7243, %f6385;
	// end inline asm
	// begin inline asm
	fma.rn.f32 %f6401, %f7234, %f7239, %f6397;
	// end inline asm
	// begin inline asm
	fma.rn.f32 %f6405, %f7238, %f7239, %f6393;
	// end inline asm
	// begin inline asm
	fma.rn.f32 %f6409, %f7242, %f7243, %f6405;
	// end inline asm
	// begin inline asm
	fma.rn.f32 %f6413, %f7238, %f7243, %f6401;
	// end inline asm
	// begin inline asm
	fma.rn.f32 %f6417, %f7234, %f7239, %f6413;
	// end inline asm
	// begin inline asm
	fma.rn.f32 %f6421, %f7238, %f7239, %f6409;
	// end inline asm
	// begin inline asm
	fma.rn.f32 %f6425, %f7242, %f7243, %f6421;
	// end inline asm
	// begin inline asm
	fma.rn.f32 %f6429, %f7238, %f7243, %f6417;
	// end inline asm
	// begin inline asm
	fma.rn.f32 %f6433, %f7234, %f7239, %f6429;
	// end inline asm
	// begin inline asm
	fma.rn.f32 %f6437, %f7238, %f7239, %f6425;
	// end inline asm
	// begin inline asm
	fma.rn.f32 %f6441, %f7242, %f7243, %f6437;
	// end inline asm
	// begin inline asm
	fma.rn.f32 %f6445, %f7238, %f7243, %f6433;
	// end inline asm
	// begin inline asm
	fma.rn.f32 %f6449, %f7234, %f7239, %f6445;
	// end inline asm
	// begin inline asm
	fma.rn.f32 %f6453, %f7238, %f7239, %f6441;
	// end inline asm
	// begin inline asm
	fma.rn.f32 %f6457, %f7242, %f7243, %f6453;
	// end inline asm
	// begin inline asm
	fma.rn.f32 %f6461, %f7238, %f7243, %f6449;
	// end inline asm
	// begin inline asm
	fma.rn.f32 %f6465, %f7234, %f7239, %f6461;
	// end inline asm
	// begin inline asm
	fma.rn.f32 %f6469, %f7238, %f7239, %f6457;
	// end inline asm
	// begin inline asm
	fma.rn.f32 %f6473, %f7242, %f7243, %f6469;
	// end inline asm
	// begin inline asm
	fma.rn.f32 %f6477, %f7238, %f7243, %f6465;
	// end inline asm
	// begin inline asm
	fma.rn.f32 %f6481, %f7234, %f7239, %f6477;
	// end inline asm
	// begin inline asm
	fma.rn.f32 %f6485, %f7238, %f7239, %f6473;
	// end inline asm
	// begin inline asm
	fma.rn.f32 %f6489, %f7242, %f7243, %f6485;
	// end inline asm
	// begin inline asm
	fma.rn.f32 %f6493, %f7238, %f7243, %f6481;
	// end inline asm
	// begin inline asm
	fma.rn.f32 %f6497, %f7234, %f7239, %f6493;
	// end inline asm
	// begin inline asm
	fma.rn.f32 %f6501, %f7238, %f7239, %f6489;
	// end inline asm
	// begin inline asm
	fma.rn.f32 %f6505, %f7242, %f7243, %f6501;
	// end inline asm
	// begin inline asm
	fma.rn.f32 %f6509, %f7238, %f7243, %f6497;
	// end inline asm
	// begin inline asm
	fma.rn.f32 %f6513, %f7234, %f7239, %f6509;
	// end inline asm
	// begin inline asm
	fma.rn.f32 %f6517, %f7238, %f7239, %f6505;
	// end inline asm
	// begin inline asm
	fma.rn.f32 %f6521, %f7242, %f7243, %f6517;
	// end inline asm
	// begin inline asm
	fma.rn.f32 %f6525, %f7238, %f7243, %f6513;
	// end inline asm
	// begin inline asm
	fma.rn.f32 %f6529, %f7234, %f7239, %f6525;
	// end inline asm
	// begin inline asm
	fma.rn.f32 %f6533, %f7238, %f7239, %f6521;
	// end inline asm
	// begin inline asm
	fma.rn.f32 %f6537, %f7242, %f7243, %f6533;
	// end inline asm
	// begin inline asm
	fma.rn.f32 %f6541, %f7238, %f7243, %f6529;
	// end inline asm
	// begin inline asm
	fma.rn.f32 %f6545, %f7234, %f7239, %f6541;
	// end inline asm
	// begin inline asm
	fma.rn.f32 %f6549, %f7238, %f7239, %f6537;
	// end inline asm
	// begin inline asm
	fma.rn.f32 %f6553, %f7242, %f7243, %f6549;
	// end inline asm
	// begin inline asm
	fma.rn.f32 %f6557, %f7238, %f7243, %f6545;
	// end inline asm
	// begin inline asm
	fma.rn.f32 %f6561, %f7234, %f7239, %f6557;
	// end inline asm
	// begin inline asm
	fma.rn.f32 %f6565, %f7238, %f7239, %f6553;
	// end inline asm
	// begin inline asm
	fma.rn.f32 %f6569, %f7242, %f7243, %f6565;
	// end inline asm
	// begin inline asm
	fma.rn.f32 %f6573, %f7238, %f7243, %f6561;
	// end inline asm
	// begin inline asm
	fma.rn.f32 %f6577, %f7234, %f7239, %f6573;
	// end inline asm
	// begin inline asm
	fma.rn.f32 %f6581, %f7238, %f7239, %f6569;
	// end inline asm
	// begin inline asm
	fma.rn.f32 %f6585, %f7242, %f7243, %f6581;
	// end inline asm
	// begin inline asm
	fma.rn.f32 %f6589, %f7238, %f7243, %f6577;
	// end inline asm
	// begin inline asm
	fma.rn.f32 %f6593, %f7234, %f7239, %f6589;
	// end inline asm
	// begin inline asm
	fma.rn.f32 %f6597, %f7238, %f7239, %f6585;
	// end inline asm
	// begin inline asm
	fma.rn.f32 %f6601, %f7242, %f7243, %f6597;
	// end inline asm
	// begin inline asm
	fma.rn.f32 %f6605, %f7238, %f7243, %f6593;
	// end inline asm
	// begin inline asm
	fma.rn.f32 %f6609, %f7234, %f7239, %f6605;
	// end inline asm
	// begin inline asm
	fma.rn.f32 %f6613, %f7238, %f7239, %f6601;
	// end inline asm
	// begin inline asm
	fma.rn.f32 %f6617, %f7242, %f7243, %f6613;
	// end inline asm
	// begin inline asm
	fma.rn.f32 %f6621, %f7238, %f7243, %f6609;
	// end inline asm
	// begin inline asm
	fma.rn.f32 %f6625, %f7234, %f7239, %f6621;
	// end inline asm
	// begin inline asm
	fma.rn.f32 %f6629, %f7238, %f7239, %f6617;
	// end inline asm
	// begin inline asm
	fma.rn.f32 %f6633, %f7242, %f7243, %f6629;
	// end inline asm
	// begin inline asm
	fma.rn.f32 %f6637, %f7238, %f7243, %f6625;
	// end inline asm
	// begin inline asm
	fma.rn.f32 %f6641, %f7234, %f7239, %f6637;
	// end inline asm
	// begin inline asm
	fma.rn.f32 %f6645, %f7238, %f7239, %f6633;
	// end inline asm
	// begin inline asm
	fma.rn.f32 %f6649, %f7242, %f7243, %f6645;
	// end inline asm
	// begin inline asm
	fma.rn.f32 %f6653, %f7238, %f7243, %f6641;
	// end inline asm
	// begin inline asm
	fma.rn.f32 %f6657, %f7234, %f7239, %f6653;
	// end inline asm
	// begin inline asm
	fma.rn.f32 %f6661, %f7238, %f7239, %f6649;
	// end inline asm
	// begin inline asm
	fma.rn.f32 %f6665, %f7242, %f7243, %f6661;
	// end inline asm
	// begin inline asm
	fma.rn.f32 %f6669, %f7238, %f7243, %f6657;
	// end inline asm
	// begin inline asm
	fma.rn.f32 %f6673, %f7234, %f7239, %f6669;
	// end inline asm
	// begin inline asm
	fma.rn.f32 %f6677, %f7238, %f7239, %f6665;
	// end inline asm
	// begin inline asm
	fma.rn.f32 %f6681, %f7242, %f7243, %f6677;
	// end inline asm
	// begin inline asm
	fma.rn.f32 %f6685, %f7238, %f7243, %f6673;
	// end inline asm
	// begin inline asm
	fma.rn.f32 %f6689, %f7234, %f7239, %f6685;
	// end inline asm
	// begin inline asm
	fma.rn.f32 %f6693, %f7238, %f7239, %f6681;
	// end inline asm
	// begin inline asm
	fma.rn.f32 %f6697, %f7242, %f7243, %f6693;
	// end inline asm
	// begin inline asm
	fma.rn.f32 %f6701, %f7238, %f7243, %f6689;
	// end inline asm
	// begin inline asm
	fma.rn.f32 %f6705, %f7234, %f7239, %f6701;
	// end inline asm
	// begin inline asm
	fma.rn.f32 %f6709, %f7238, %f7239, %f6697;
	// end inline asm
	// begin inline asm
	fma.rn.f32 %f6713, %f7242, %f7243, %f6709;
	// end inline asm
	// begin inline asm
	fma.rn.f32 %f6717, %f7238, %f7243, %f6705;
	// end inline asm
	// begin inline asm
	fma.rn.f32 %f6721, %f7234, %f7239, %f6717;
	// end inline asm
	// begin inline asm
	fma.rn.f32 %f6725, %f7238, %f7239, %f6713;
	// end inline asm
	// begin inline asm
	fma.rn.f32 %f6729, %f7242, %f7243, %f6725;
	// end inline asm
	// begin inline asm
	fma.rn.f32 %f6733, %f7238, %f7243, %f6721;
	// end inline asm
	// begin inline asm
	fma.rn.f32 %f6737, %f7234, %f7239, %f6733;
	// end inline asm
	// begin inline asm
	fma.rn.f32 %f6741, %f7238, %f7239, %f6729;
	// end inline asm
	// begin inline asm
	fma.rn.f32 %f6745, %f7242, %f7243, %f6741;
	// end inline asm
	// begin inline asm
	fma.rn.f32 %f6749, %f7238, %f7243, %f6737;
	// end inline asm
	// begin inline asm
	fma.rn.f32 %f6753, %f7234, %f7239, %f6749;
	// end inline asm
	// begin inline asm
	fma.rn.f32 %f6757, %f7238, %f7239, %f6745;
	// end inline asm
	// begin inline asm
	fma.rn.f32 %f6761, %f7242, %f7243, %f6757;
	// end inline asm
	// begin inline asm
	fma.rn.f32 %f6765, %f7238, %f7243, %f6753;
	// end inline asm
	// begin inline asm
	fma.rn.f32 %f6769, %f7234, %f7239, %f6765;
	// end inline asm
	// begin inline asm
	fma.rn.f32 %f6773, %f7238, %f7239, %f6761;
	// end inline asm
	// begin inline asm
	fma.rn.f32 %f6777, %f7242, %f7243, %f6773;
	// end inline asm
	// begin inline asm
	fma.rn.f32 %f6781, %f7238, %f7243, %f6769;
	// end inline asm
	// begin inline asm
	fma.rn.f32 %f6785, %f7234, %f7239, %f6781;
	// end inline asm
	// begin inline asm
	fma.rn.f32 %f6789, %f7238, %f7239, %f6777;
	// end inline asm
	// begin inline asm
	fma.rn.f32 %f6793, %f7242, %f7243, %f6789;
	// end inline asm
	// begin inline asm
	fma.rn.f32 %f6797, %f7238, %f7243, %f6785;
	// end inline asm
	// begin inline asm
	fma.rn.f32 %f6801, %f7234, %f7239, %f6797;
	// end inline asm
	// begin inline asm
	fma.rn.f32 %f6805, %f7238, %f7239, %f6793;
	// end inline asm
	// begin inline asm
	fma.rn.f32 %f6809, %f7242, %f7243, %f6805;
	// end inline asm
	// begin inline asm
	fma.rn.f32 %f6813, %f7238, %f7243, %f6801;
	// end inline asm
	// begin inline asm
	fma.rn.f32 %f6817, %f7234, %f7239, %f6813;
	// end inline asm
	// begin inline asm
	fma.rn.f32 %f6821, %f7238, %f7239, %f6809;
	// end inline asm
	// begin inline asm
	fma.rn.f32 %f6825, %f7242, %f7243, %f6821;
	// end inline asm
	// begin inline asm
	fma.rn.f32 %f6829, %f7238, %f7243, %f6817;
	// end inline asm
	// begin inline asm
	fma.rn.f32 %f6833, %f7234, %f7239, %f6829;
	// end inline asm
	// begin inline asm
	fma.rn.f32 %f6837, %f7238, %f7239, %f6825;
	// end inline asm
	// begin inline asm
	fma.rn.f32 %f6841, %f7242, %f7243, %f6837;
	// end inline asm
	// begin inline asm
	fma.rn.f32 %f6845, %f7238, %f7243, %f6833;
	// end inline asm
	// begin inline asm
	fma.rn.f32 %f6849, %f7234, %f7239, %f6845;
	// end inline asm
	// begin inline asm
	fma.rn.f32 %f6853, %f7238, %f7239, %f6841;
	// end inline asm
	// begin inline asm
	fma.rn.f32 %f6857, %f7242, %f7243, %f6853;
	// end inline asm
	// begin inline asm
	fma.rn.f32 %f6861, %f7238, %f7243, %f6849;
	// end inline asm
	// begin inline asm
	fma.rn.f32 %f6865, %f7234, %f7239, %f6861;
	// end inline asm
	// begin inline asm
	fma.rn.f32 %f6869, %f7238, %f7239, %f6857;
	// end inline asm
	// begin inline asm
	fma.rn.f32 %f6873, %f7242, %f7243, %f6869;
	// end inline asm
	// begin inline asm
	fma.rn.f32 %f6877, %f7238, %f7243, %f6865;
	// end inline asm
	// begin inline asm
	fma.rn.f32 %f6881, %f7234, %f7239, %f6877;
	// end inline asm
	// begin inline asm
	fma.rn.f32 %f6885, %f7238, %f7239, %f6873;
	// end inline asm
	// begin inline asm
	fma.rn.f32 %f6889, %f7242, %f7243, %f6885;
	// end inline asm
	// begin inline asm
	fma.rn.f32 %f6893, %f7238, %f7243, %f6881;
	// end inline asm
	// begin inline asm
	fma.rn.f32 %f6897, %f7234, %f7239, %f6893;
	// end inline asm
	// begin inline asm
	fma.rn.f32 %f6901, %f7238, %f7239, %f6889;
	// end inline asm
	// begin inline asm
	fma.rn.f32 %f6905, %f7242, %f7243, %f6901;
	// end inline asm
	// begin inline asm
	fma.rn.f32 %f6909, %f7238, %f7243, %f6897;
	// end inline asm
	// begin inline asm
	fma.rn.f32 %f6913, %f7234, %f7239, %f6909;
	// end inline asm
	// begin inline asm
	fma.rn.f32 %f6917, %f7238, %f7239, %f6905;
	// end inline asm
	// begin inline asm
	fma.rn.f32 %f6921, %f7242, %f7243, %f6917;
	// end inline asm
	// begin inline asm
	fma.rn.f32 %f6925, %f7238, %f7243, %f6913;
	// end inline asm
	// begin inline asm
	fma.rn.f32 %f6929, %f7234, %f7239, %f6925;
	// end inline asm
	// begin inline asm
	fma.rn.f32 %f6933, %f7238, %f7239, %f6921;
	// end inline asm
	// begin inline asm
	fma.rn.f32 %f6937, %f7242, %f7243, %f6933;
	// end inline asm
	// begin inline asm
	fma.rn.f32 %f6941, %f7238, %f7243, %f6929;
	// end inline asm
	// begin inline asm
	fma.rn.f32 %f6945, %f7234, %f7239, %f6941;
	// end inline asm
	// begin inline asm
	fma.rn.f32 %f6949, %f7238, %f7239, %f6937;
	// end inline asm
	// begin inline asm
	fma.rn.f32 %f6953, %f7242, %f7243, %f6949;
	// end inline asm
	// begin inline asm
	fma.rn.f32 %f6957, %f7238, %f7243, %f6945;
	// end inline asm
	// begin inline asm
	fma.rn.f32 %f6961, %f7234, %f7239, %f6957;
	// end inline asm
	// begin inline asm
	fma.rn.f32 %f6965, %f7238, %f7239, %f6953;
	// end inline asm
	// begin inline asm
	fma.rn.f32 %f6969, %f7242, %f7243, %f6965;
	// end inline asm
	// begin inline asm
	fma.rn.f32 %f6973, %f7238, %f7243, %f6961;
	// end inline asm
	// begin inline asm
	fma.rn.f32 %f6977, %f7234, %f7239, %f6973;
	// end inline asm
	// begin inline asm
	fma.rn.f32 %f6981, %f7238, %f7239, %f6969;
	// end inline asm
	// begin inline asm
	fma.rn.f32 %f6985, %f7242, %f7243, %f6981;
	// end inline asm
	// begin inline asm
	fma.rn.f32 %f6989, %f7238, %f7243, %f6977;
	// end inline asm
	// begin inline asm
	fma.rn.f32 %f6993, %f7234, %f7239, %f6989;
	// end inline asm
	// begin inline asm
	fma.rn.f32 %f6997, %f7238, %f7239, %f6985;
	// end inline asm
	// begin inline asm
	fma.rn.f32 %f7001, %f7242, %f7243, %f6997;
	// end inline asm
	// begin inline asm
	fma.rn.f32 %f7005, %f7238, %f7243, %f6993;
	// end inline asm
	// begin inline asm
	fma.rn.f32 %f7009, %f7234, %f7239, %f7005;
	// end inline asm
	// begin inline asm
	fma.rn.f32 %f7013, %f7238, %f7239, %f7001;
	// end inline asm
	// begin inline asm
	fma.rn.f32 %f7017, %f7242, %f7243, %f7013;
	// end inline asm
	// begin inline asm
	fma.rn.f32 %f7021, %f7238, %f7243, %f7009;
	// end inline asm
	// begin inline asm
	fma.rn.f32 %f7025, %f7234, %f7239, %f7021;
	// end inline asm
	// begin inline asm
	fma.rn.f32 %f7029, %f7238, %f7239, %f7017;
	// end inline asm
	// begin inline asm
	fma.rn.f32 %f7033, %f7242, %f7243, %f7029;
	// end inline asm
	// begin inline asm
	fma.rn.f32 %f7037, %f7238, %f7243, %f7025;
	// end inline asm
	// begin inline asm
	fma.rn.f32 %f7041, %f7234, %f7239, %f7037;
	// end inline asm
	// begin inline asm
	fma.rn.f32 %f7045, %f7238, %f7239, %f7033;
	// end inline asm
	// begin inline asm
	fma.rn.f32 %f7049, %f7242, %f7243, %f7045;
	// end inline asm
	// begin inline asm
	fma.rn.f32 %f7053, %f7238, %f7243, %f7041;
	// end inline asm
	// begin inline asm
	fma.rn.f32 %f7057, %f7234, %f7239, %f7053;
	// end inline asm
	// begin inline asm
	fma.rn.f32 %f7061, %f7238, %f7239, %f7049;
	// end inline asm
	// begin inline asm
	fma.rn.f32 %f7065, %f7242, %f7243, %f7061;
	// end inline asm
	// begin inline asm
	fma.rn.f32 %f7069, %f7238, %f7243, %f7057;
	// end inline asm
	// begin inline asm
	fma.rn.f32 %f7073, %f7234, %f7239, %f7069;
	// end inline asm
	// begin inline asm
	fma.rn.f32 %f7077, %f7238, %f7239, %f7065;
	// end inline asm
	// begin inline asm
	fma.rn.f32 %f7081, %f7242, %f7243, %f7077;
	// end inline asm
	// begin inline asm
	fma.rn.f32 %f7085, %f7238, %f7243, %f7073;
	// end inline asm
	// begin inline asm
	fma.rn.f32 %f7089, %f7234, %f7239, %f7085;
	// end inline asm
	// begin inline asm
	fma.rn.f32 %f7093, %f7238, %f7239, %f7081;
	// end inline asm
	// begin inline asm
	fma.rn.f32 %f7097, %f7242, %f7243, %f7093;
	// end inline asm
	// begin inline asm
	fma.rn.f32 %f7101, %f7238, %f7243, %f7089;
	// end inline asm
	// begin inline asm
	fma.rn.f32 %f7105, %f7234, %f7239, %f7101;
	// end inline asm
	// begin inline asm
	fma.rn.f32 %f7109, %f7238, %f7239, %f7097;
	// end inline asm
	// begin inline asm
	fma.rn.f32 %f7113, %f7242, %f7243, %f7109;
	// end inline asm
	// begin inline asm
	fma.rn.f32 %f7117, %f7238, %f7243, %f7105;
	// end inline asm
	// begin inline asm
	fma.rn.f32 %f7121, %f7234, %f7239, %f7117;
	// end inline asm
	// begin inline asm
	fma.rn.f32 %f7125, %f7238, %f7239, %f7113;
	// end inline asm
	// begin inline asm
	fma.rn.f32 %f7129, %f7242, %f7243, %f7125;
	// end inline asm
	// begin inline asm
	fma.rn.f32 %f7133, %f7238, %f7243, %f7121;
	// end inline asm
	// begin inline asm
	fma.rn.f32 %f7137, %f7234, %f7239, %f7133;
	// end inline asm
	// begin inline asm
	fma.rn.f32 %f7141, %f7238, %f7239, %f7129;
	// end inline asm
	// begin inline asm
	fma.rn.f32 %f7145, %f7242, %f7243, %f7141;
	// end inline asm
	// begin inline asm
	fma.rn.f32 %f7149, %f7238, %f7243, %f7137;
	// end inline asm
	// begin inline asm
	fma.rn.f32 %f7153, %f7234, %f7239, %f7149;
	// end inline asm
	// begin inline asm
	fma.rn.f32 %f7157, %f7238, %f7239, %f7145;
	// end inline asm
	// begin inline asm
	fma.rn.f32 %f7161, %f7242, %f7243, %f7157;
	// end inline asm
	// begin inline asm
	fma.rn.f32 %f7165, %f7238, %f7243, %f7153;
	// end inline asm
	// begin inline asm
	fma.rn.f32 %f7169, %f7234, %f7239, %f7165;
	// end inline asm
	// begin inline asm
	fma.rn.f32 %f7173, %f7238, %f7239, %f7161;
	// end inline asm
	// begin inline asm
	fma.rn.f32 %f7177, %f7242, %f7243, %f7173;
	// end inline asm
	// begin inline asm
	fma.rn.f32 %f7181, %f7238, %f7243, %f7169;
	// end inline asm
	// begin inline asm
	fma.rn.f32 %f7185, %f7234, %f7239, %f7181;
	// end inline asm
	// begin inline asm
	fma.rn.f32 %f7189, %f7238, %f7239, %f7177;
	// end inline asm
	// begin inline asm
	fma.rn.f32 %f7193, %f7242, %f7243, %f7189;
	// end inline asm
	// begin inline asm
	fma.rn.f32 %f7197, %f7238, %f7243, %f7185;
	// end inline asm
	// begin inline asm
	fma.rn.f32 %f7201, %f7234, %f7239, %f7197;
	// end inline asm
	// begin inline asm
	fma.rn.f32 %f7205, %f7238, %f7239, %f7193;
	// end inline asm
	// begin inline asm
	fma.rn.f32 %f7209, %f7242, %f7243, %f7205;
	// end inline asm
	// begin inline asm
	fma.rn.f32 %f7213, %f7238, %f7243, %f7201;
	// end inline asm
	// begin inline asm
	fma.rn.f32 %f7217, %f7234, %f7239, %f7213;
	// end inline asm
	// begin inline asm
	fma.rn.f32 %f7221, %f7238, %f7239, %f7209;
	// end inline asm
	// begin inline asm
	fma.rn.f32 %f7225, %f7242, %f7243, %f7221;
	// end inline asm
	// begin inline asm
	fma.rn.f32 %f7229, %f7238, %f7243, %f7217;
	// end inline asm
	// begin inline asm
	fma.rn.f32 %f16464, %f7234, %f7239, %f7229;
	// end inline asm
	// begin inline asm
	fma.rn.f32 %f7237, %f7238, %f7239, %f7225;
	// end inline asm
	// begin inline asm
	fma.rn.f32 %f16465, %f7242, %f7243, %f7237;
	// end inline asm
	add.s32 	%r173, %r173, 1;
	add.s32 	%r172, %r172, 16;
	setp.ne.s32 	%p13, %r173, 512;
	@%p13 bra 	$L__BB6_20;
	mov.b32 	%r175, 0;
	mov.u32 	%r174, data;
$L__BB6_22:
	ld.shared.v4.f32 	{%f8262, %f8266, %f8267, %f8263}, [%r174];
	neg.f32 	%f8258, %f8266;
	// begin inline asm
	fma.rn.f32 %f7245, %f8262, %f8267, %f16464;
	// end inline asm
	// begin inline asm
	fma.rn.f32 %f7249, %f8258, %f8263, %f7245;
	// end inline asm
	// begin inline asm
	fma.rn.f32 %f7253, %f8262, %f8263, %f16465;
	// end inline asm
	// begin inline asm
	fma.rn.f32 %f7257, %f8266, %f8267, %f7253;
	// end inline asm
	// begin inline asm
	fma.rn.f32 %f7261, %f8262, %f8267, %f7249;
	// end inline asm
	// begin inline asm
	fma.rn.f32 %f7265, %f8258, %f8263, %f7261;
	// end inline asm
	// begin inline asm
	fma.rn.f32 %f7269, %f8262, %f8263, %f7257;
	// end inline asm
	// begin inline asm
	fma.rn.f32 %f7273, %f8266, %f8267, %f7269;
	// end inline asm
	// begin inline asm
	fma.rn.f32 %f7277, %f8262, %f8267, %f7265;
	// end inline asm
	// begin inline asm
	fma.rn.f32 %f7281, %f8258, %f8263, %f7277;
	// end inline asm
	// begin inline asm
	fma.rn.f32 %f7285, %f8262, %f8263, %f7273;
	// end inline asm
	// begin inline asm
	fma.rn.f32 %f7289, %f8266, %f8267, %f7285;
	// end inline asm
	// begin inline asm
	fma.rn.f32 %f7293, %f8262, %f8267, %f7281;
	// end inline asm
	// begin inline asm
	fma.rn.f32 %f7297, %f8258, %f8263, %f7293;
	// end inline asm
	// begin inline asm
	fma.rn.f32 %f7301, %f8262, %f8263, %f7289;
	// end inline asm
	// begin inline asm
	fma.rn.f32 %f7305, %f8266, %f8267, %f7301;
	// end inline asm
	// begin inline asm
	fma.rn.f32 %f7309, %f8262, %f8267, %f7297;
	// end inline asm
	// begin inline asm
	fma.rn.f32 %f7313, %f8258, %f8263, %f7309;
	// end inline asm
	// begin inline asm
	fma.rn.f32 %f7317, %f8262, %f8263, %f7305;
	// end inline asm
	// begin inline asm
	fma.rn.f32 %f7321, %f8266, %f8267, %f7317;
	// end inline asm
	// begin inline asm
	fma.rn.f32 %f7325, %f8262, %f8267, %f7313;
	// end inline asm
	// begin inline asm
	fma.rn.f32 %f7329, %f8258, %f8263, %f7325;
	// end inline asm
	// begin inline asm
	fma.rn.f32 %f7333, %f8262, %f8263, %f7321;
	// end inline asm
	// begin inline asm
	fma.rn.f32 %f7337, %f8266, %f8267, %f7333;
	// end inline asm
	// begin inline asm
	fma.rn.f32 %f7341, %f8262, %f8267, %f7329;
	// end inline asm
	// begin inline asm
	fma.rn.f32 %f7345, %f8258, %f8263, %f7341;
	// end inline asm
	// begin inline asm
	fma.rn.f32 %f7349, %f8262, %f8263, %f7337;
	// end inline asm
	// begin inline asm
	fma.rn.f32 %f7353, %f8266, %f8267, %f7349;
	// end inline asm
	// begin inline asm
	fma.rn.f32 %f7357, %f8262, %f8267, %f7345;
	// end inline asm
	// begin inline asm
	fma.rn.f32 %f7361, %f8258, %f8263, %f7357;
	// end inline asm
	// begin inline asm
	fma.rn.f32 %f7365, %f8262, %f8263, %f7353;
	// end inline asm
	// begin inline asm
	fma.rn.f32 %f7369, %f8266, %f8267, %f7365;
	// end inline asm
	// begin inline asm
	fma.rn.f32 %f7373, %f8262, %f8267, %f7361;
	// end inline asm
	// begin inline asm
	fma.rn.f32 %f7377, %f8258, %f8263, %f7373;
	// end inline asm
	// begin inline asm
	fma.rn.f32 %f7381, %f8262, %f8263, %f7369;
	// end inline asm
	// begin inline asm
	fma.rn.f32 %f7385, %f8266, %f8267, %f7381;
	// end inline asm
	// begin inline asm
	fma.rn.f32 %f7389, %f8262, %f8267, %f7377;
	// end inline asm
	// begin inline asm
	fma.rn.f32 %f7393, %f8258, %f8263, %f7389;
	// end inline asm
	// begin inline asm
	fma.rn.f32 %f7397, %f8262, %f8263, %f7385;
	// end inline asm
	// begin inline asm
	fma.rn.f32 %f7401, %f8266, %f8267, %f7397;
	// end inline asm
	// begin inline asm
	fma.rn.f32 %f7405, %f8262, %f8267, %f7393;
	// end inline asm
	// begin inline asm
	fma.rn.f32 %f7409, %f8258, %f8263, %f7405;
	// end inline asm
	// begin inline asm
	fma.rn.f32 %f7413, %f8262, %f8263, %f7401;
	// end inline asm
	// begin inline asm
	fma.rn.f32 %f7417, %f8266, %f8267, %f7413;
	// end inline asm
	// begin inline asm
	fma.rn.f32 %f7421, %f8262, %f8267, %f7409;
	// end inline asm
	// begin inline asm
	fma.rn.f32 %f7425, %f8258, %f8263, %f7421;
	// end inline asm
	// begin inline asm
	fma.rn.f32 %f7429, %f8262, %f8263, %f7417;
	// end inline asm
	// begin inline asm
	fma.rn.f32 %f7433, %f8266, %f8267, %f7429;
	// end inline asm
	// begin inline asm
	fma.rn.f32 %f7437, %f8262, %f8267, %f7425;
	// end inline asm
	// begin inline asm
	fma.rn.f32 %f7441, %f8258, %f8263, %f7437;
	// end inline asm
	// begin inline asm
	fma.rn.f32 %f7445, %f8262, %f8263, %f7433;
	// end inline asm
	// begin inline asm
	fma.rn.f32 %f7449, %f8266, %f8267, %f7445;
	// end inline asm
	// begin inline asm
	fma.rn.f32 %f7453, %f8262, %f8267, %f7441;
	// end inline asm
	// begin inline asm
	fma.rn.f32 %f7457, %f8258, %f8263, %f7453;
	// end inline asm
	// begin inline asm
	fma.rn.f32 %f7461, %f8262, %f8263, %f7449;
	// end inline asm
	// begin inline asm
	fma.rn.f32 %f7465, %f8266, %f8267, %f7461;
	// end inline asm
	// begin inline asm
	fma.rn.f32 %f7469, %f8262, %f8267, %f7457;
	// end inline asm
	// begin inline asm
	fma.rn.f32 %f7473, %f8258, %f8263, %f7469;
	// end inline asm
	// begin inline asm
	fma.rn.f32 %f7477, %f8262, %f8263, %f7465;
	// end inline asm
	// begin inline asm
	fma.rn.f32 %f7481, %f8266, %f8267, %f7477;
	// end inline asm
	// begin inline asm
	fma.rn.f32 %f7485, %f8262, %f8267, %f7473;
	// end inline asm
	// begin inline asm
	fma.rn.f32 %f7489, %f8258, %f8263, %f7485;
	// end inline asm
	// begin inline asm
	fma.rn.f32 %f7493, %f8262, %f8263, %f7481;
	// end inline asm
	// begin inline asm
	fma.rn.f32 %f7497, %f8266, %f8267, %f7493;
	// end inline asm
	// begin inline asm
	fma.rn.f32 %f7501, %f8262, %f8267, %f7489;
	// end inline asm
	// begin inline asm
	fma.rn.f32 %f7505, %f8258, %f8263, %f7501;
	// end inline asm
	// begin inline asm
	fma.rn.f32 %f7509, %f8262, %f8263, %f7497;
	// end inline asm
	// begin inline asm
	fma.rn.f32 %f7513, %f8266, %f8267, %f7509;
	// end inline asm
	// begin inline asm
	fma.rn.f32 %f7517, %f8262, %f8267, %f7505;
	// end inline asm
	// begin inline asm
	fma.rn.f32 %f7521, %f8258, %f8263, %f7517;
	// end inline asm
	// begin inline asm
	fma.rn.f32 %f7525, %f8262, %f8263, %f7513;
	// end inline asm
	// begin inline asm
	fma.rn.f32 %f7529, %f8266, %f8267, %f7525;
	// end inline asm
	// begin inline asm
	fma.rn.f32 %f7533, %f8262, %f8267, %f7521;
	// end inline asm
	// begin inline asm
	fma.rn.f32 %f7537, %f8258, %f8263, %f7533;
	// end inline asm
	// begin inline asm
	fma.rn.f32 %f7541, %f8262, %f8263, %f7529;
	// end inline asm
	// begin inline asm
	fma.rn.f32 %f7545, %f8266, %f8267, %f7541;
	// end inline asm
	// begin inline asm
	fma.rn.f32 %f7549, %f8262, %f8267, %f7537;
	// end inline asm
	// begin inline asm
	fma.rn.f32 %f7553, %f8258, %f8263, %f7549;
	// end inline asm
	// begin inline asm
	fma.rn.f32 %f7557, %f8262, %f8263, %f7545;
	// end inline asm
	// begin inline asm
	fma.rn.f32 %f7561, %f8266, %f8267, %f7557;
	// end inline asm
	// begin inline asm
	fma.rn.f32 %f7565, %f8262, %f8267, %f7553;
	// end inline asm
	// begin inline asm
	fma.rn.f32 %f7569, %f8258, %f8263, %f7565;
	// end inline asm
	// begin inline asm
	fma.rn.f32 %f7573, %f8262, %f8263, %f7561;
	// end inline asm
	// begin inline asm
	fma.rn.f32 %f7577, %f8266, %f8267, %f7573;
	// end inline asm
	// begin inline asm
	fma.rn.f32 %f7581, %f8262, %f8267, %f7569;
	// end inline asm
	// begin inline asm
	fma.rn.f32 %f7585, %f8258, %f8263, %f7581;
	// end inline asm
	// begin inline asm
	fma.rn.f32 %f7589, %f8262, %f8263, %f7577;
	// end inline asm
	// begin inline asm
	fma.rn.f32 %f7593, %f8266, %f8267, %f7589;
	// end inline asm
	// begin inline asm
	fma.rn.f32 %f7597, %f8262, %f8267, %f7585;
	// end inline asm
	// begin inline asm
	fma.rn.f32 %f7601, %f8258, %f8263, %f7597;
	// end inline asm
	// begin inline asm
	fma.rn.f32 %f7605, %f8262, %f8263, %f7593;
	// end inline asm
	// begin inline asm
	fma.rn.f32 %f7609, %f8266, %f8267, %f7605;
	// end inline asm
	// begin inline asm
	fma.rn.f32 %f7613, %f8262, %f8267, %f7601;
	// end inline asm
	// begin inline asm
	fma.rn.f32 %f7617, %f8258, %f8263, %f7613;
	// end inline asm
	// begin inline asm
	fma.rn.f32 %f7621, %f8262, %f8263, %f7609;
	// end inline asm
	// begin inline asm
	fma.rn.f32 %f7625, %f8266, %f8267, %f7621;
	// end inline asm
	// begin inline asm
	fma.rn.f32 %f7629, %f8262, %f8267, %f7617;
	// end inline asm
	// begin inline asm
	fma.rn.f32 %f7633, %f8258, %f8263, %f7629;
	// end inline asm
	// begin inline asm
	fma.rn.f32 %f7637, %f8262, %f8263, %f7625;
	// end inline asm
	// begin inline asm
	fma.rn.f32 %f7641, %f8266, %f8267, %f7637;
	// end inline asm
	// begin inline asm
	fma.rn.f32 %f7645, %f8262, %f8267, %f7633;
	// end inline asm
	// begin inline asm
	fma.rn.f32 %f7649, %f8258, %f8263, %f7645;
	// end inline asm
	// begin inline asm
	fma.rn.f32 %f7653, %f8262, %f8263, %f7641;
	// end inline asm
	// begin inline asm
	fma.rn.f32 %f7657, %f8266, %f8267, %f7653;
	// end inline asm
	// begin inline asm
	fma.rn.f32 %f7661, %f8262, %f8267, %f7649;
	// end inline asm
	// begin inline asm
	fma.rn.f32 %f7665, %f8258, %f8263, %f7661;
	// end inline asm
	// begin inline asm
	fma.rn.f32 %f7669, %f8262, %f8263, %f7657;
	// end inline asm
	// begin inline asm
	fma.rn.f32 %f7673, %f8266, %f8267, %f7669;
	// end inline asm
	// begin inline asm
	fma.rn.f32 %f7677, %f8262, %f8267, %f7665;
	// end inline asm
	// begin inline asm
	fma.rn.f32 %f7681, %f8258, %f8263, %f7677;
	// end inline asm
	// begin inline asm
	fma.rn.f32 %f7685, %f8262, %f8263, %f7673;
	// end inline asm
	// begin inline asm
	fma.rn.f32 %f7689, %f8266, %f8267, %f7685;
	// end inline asm
	// begin inline asm
	fma.rn.f32 %f7693, %f8262, %f8267, %f7681;
	// end inline asm
	// begin inline asm
	fma.rn.f32 %f7697, %f8258, %f8263, %f7693;
	// end inline asm
	// begin inline asm
	fma.rn.f32 %f7701, %f8262, %f8263, %f7689;
	// end inline asm
	// begin inline asm
	fma.rn.f32 %f7705, %f8266, %f8267, %f7701;
	// end inline asm
	// begin inline asm
	fma.rn.f32 %f7709, %f8262, %f8267, %f7697;
	// end inline asm
	// begin inline asm
	fma.rn.f32 %f7713, %f8258, %f8263, %f7709;
	// end inline asm
	// begin inline asm
	fma.rn.f32 %f7717, %f8262, %f8263, %f7705;
	// end inline asm
	// begin inline asm
	fma.rn.f32 %f7721, %f8266, %f8267, %f7717;
	// end inline asm
	// begin inline asm
	fma.rn.f32 %f7725, %f8262, %f8267, %f7713;
	// end inline asm
	// begin inline asm
	fma.rn.f32 %f7729, %f8258, %f8263, %f7725;
	// end inline asm
	// begin inline asm
	fma.rn.f32 %f7733, %f8262, %f8263, %f7721;
	// end inline asm
	// begin inline asm
	fma.rn.f32 %f7737, %f8266, %f8267, %f7733;
	// end inline asm
	// begin inline asm
	fma.rn.f32 %f7741, %f8262, %f8267, %f7729;
	// end inline asm
	// begin inline asm
	fma.rn.f32 %f7745, %f8258, %f8263, %f7741;
	// end inline asm
	// begin inline asm
	fma.rn.f32 %f7749, %f8262, %f8263, %f7737;
	// end inline asm
	// begin inline asm
	fma.rn.f32 %f7753, %f8266, %f8267, %f7749;
	// end inline asm
	// begin inline asm
	fma.rn.f32 %f7757, %f8262, %f8267, %f7745;
	// end inline asm
	// begin inline asm
	fma.rn.f32 %f7761, %f8258, %f8263, %f7757;
	// end inline asm
	// begin inline asm
	fma.rn.f32 %f7765, %f8262, %f8263, %f7753;
	// end inline asm
	// begin inline asm
	fma.rn.f32 %f7769, %f8266, %f8267, %f7765;
	// end inline asm
	// begin inline asm
	fma.rn.f32 %f7773, %f8262, %f8267, %f7761;
	// end inline asm
	// begin inline asm
	fma.rn.f32 %f7777, %f8258, %f8263, %f7773;
	// end inline asm
	// begin inline asm
	fma.rn.f32 %f7781, %f8262, %f8263, %f7769;
	// end inline asm
	// begin inline asm
	fma.rn.f32 %f7785, %f8266, %f8267, %f7781;
	// end inline asm
	// begin inline asm
	fma.rn.f32 %f7789, %f8262, %f8267, %f7777;
	// end inline asm
	// begin inline asm
	fma.rn.f32 %f7793, %f8258, %f8263, %f7789;
	// end inline asm
	// begin inline asm
	fma.rn.f32 %f7797, %f8262, %f8263, %f7785;
	// end inline asm
	// begin inline asm
	fma.rn.f32 %f7801, %f8266, %f8267, %f7797;
	// end inline asm
	// begin inline asm
	fma.rn.f32 %f7805, %f8262, %f8267, %f7793;
	// end inline asm
	// begin inline asm
	fma.rn.f32 %f7809, %f8258, %f8263, %f7805;
	// end inline asm
	// begin inline asm
	fma.rn.f32 %f7813, %f8262, %f8263, %f7801;
	// end inline asm
	// begin inline asm
	fma.rn.f32 %f7817, %f8266, %f8267, %f7813;
	// end inline asm
	// begin inline asm
	fma.rn.f32 %f7821, %f8262, %f8267, %f7809;
	// end inline asm
	// begin inline asm
	fma.rn.f32 %f7825, %f8258, %f8263, %f7821;
	// end inline asm
	// begin inline asm
	fma.rn.f32 %f7829, %f8262, %f8263, %f7817;
	// end inline asm
	// begin inline asm
	fma.rn.f32 %f7833, %f8266, %f8267, %f7829;
	// end inline asm
	// begin inline asm
	fma.rn.f32 %f7837, %f8262, %f8267, %f7825;
	// end inline asm
	// begin inline asm
	fma.rn.f32 %f7841, %f8258, %f8263, %f7837;
	// end inline asm
	// begin inline asm
	fma.rn.f32 %f7845, %f8262, %f8263, %f7833;
	// end inline asm
	// begin inline asm
	fma.rn.f32 %f7849, %f8266, %f8267, %f7845;
	// end inline asm
	// begin inline asm
	fma.rn.f32 %f7853, %f8262, %f8267, %f7841;
	// end inline asm
	// begin inline asm
	fma.rn.f32 %f7857, %f8258, %f8263, %f7853;
	// end inline asm
	// begin inline asm
	fma.rn.f32 %f7861, %f8262, %f8263, %f7849;
	// end inline asm
	// begin inline asm
	fma.rn.f32 %f7865, %f8266, %f8267, %f7861;
	// end inline asm
	// begin inline asm
	fma.rn.f32 %f7869, %f8262, %f8267, %f7857;
	// end inline asm
	// begin inline asm
	fma.rn.f32 %f7873, %f8258, %f8263, %f7869;
	// end inline asm
	// begin inline asm
	fma.rn.f32 %f7877, %f8262, %f8263, %f7865;
	// end inline asm
	// begin inline asm
	fma.rn.f32 %f7881, %f8266, %f8267, %f7877;
	// end inline asm
	// begin inline asm
	fma.rn.f32 %f7885, %f8262, %f8267, %f7873;
	// end inline asm
	// begin inline asm
	fma.rn.f32 %f7889, %f8258, %f8263, %f7885;
	// end inline asm
	// begin inline asm
	fma.rn.f32 %f7893, %f8262, %f8263, %f7881;
	// end inline asm
	// begin inline asm
	fma.rn.f32 %f7897, %f8266, %f8267, %f7893;
	// end inline asm
	// begin inline asm
	fma.rn.f32 %f7901, %f8262, %f8267, %f7889;
	// end inline asm
	// begin inline asm
	fma.rn.f32 %f7905, %f8258, %f8263, %f7901;
	// end inline asm
	// begin inline asm
	fma.rn.f32 %f7909, %f8262, %f8263, %f7897;
	// end inline asm
	// begin inline asm
	fma.rn.f32 %f7913, %f8266, %f8267, %f7909;
	// end inline asm
	// begin inline asm
	fma.rn.f32 %f7917, %f8262, %f8267, %f7905;
	// end inline asm
	// begin inline asm
	fma.rn.f32 %f7921, %f8258, %f8263, %f7917;
	// end inline asm
	// begin inline asm
	fma.rn.f32 %f7925, %f8262, %f8263, %f7913;
	// end inline asm
	// begin inline asm
	fma.rn.f32 %f7929, %f8266, %f8267, %f7925;
	// end inline asm
	// begin inline asm
	fma.rn.f32 %f7933, %f8262, %f8267, %f7921;
	// end inline asm
	// begin inline asm
	fma.rn.f32 %f7937, %f8258, %f8263, %f7933;
	// end inline asm
	// begin inline asm
	fma.rn.f32 %f7941, %f8262, %f8263, %f7929;
	// end inline asm
	// begin inline asm
	fma.rn.f32 %f7945, %f8266, %f8267, %f7941;
	// end inline asm
	// begin inline asm
	fma.rn.f32 %f7949, %f8262, %f8267, %f7937;
	// end inline asm
	// begin inline asm
	fma.rn.f32 %f7953, %f8258, %f8263, %f7949;
	// end inline asm
	// begin inline asm
	fma.rn.f32 %f7957, %f8262, %f8263, %f7945;
	// end inline asm
	// begin inline asm
	fma.rn.f32 %f7961, %f8266, %f8267, %f7957;
	// end inline asm
	// begin inline asm
	fma.rn.f32 %f7965, %f8262, %f8267, %f7953;
	// end inline asm
	// begin inline asm
	fma.rn.f32 %f7969, %f8258, %f8263, %f7965;
	// end inline asm
	// begin inline asm
	fma.rn.f32 %f7973, %f8262, %f8263, %f7961;
	// end inline asm
	// begin inline asm
	fma.rn.f32 %f7977, %f8266, %f8267, %f7973;
	// end inline asm
	// begin inline asm
	fma.rn.f32 %f7981, %f8262, %f8267, %f7969;
	// end inline asm
	// begin inline asm
	fma.rn.f32 %f7985, %f8258, %f8263, %f7981;
	// end inline asm
	// begin inline asm
	fma.rn.f32 %f7989, %f8262, %f8263, %f7977;
	// end inline asm
	// begin inline asm
	fma.rn.f32 %f7993, %f8266, %f8267, %f7989;
	// end inline asm
	// begin inline asm
	fma.rn.f32 %f7997, %f8262, %f8267, %f7985;
	// end inline asm
	// begin inline asm
	fma.rn.f32 %f8001, %f8258, %f8263, %f7997;
	// end inline asm
	// begin inline asm
	fma.rn.f32 %f8005, %f8262, %f8263, %f7993;
	// end inline asm
	// begin inline asm
	fma.rn.f32 %f8009, %f8266, %f8267, %f8005;
	// end inline asm
	// begin inline asm
	fma.rn.f32 %f8013, %f8262, %f8267, %f8001;
	// end inline asm
	// begin inline asm
	fma.rn.f32 %f8017, %f8258, %f8263, %f8013;
	// end inline asm
	// begin inline asm
	fma.rn.f32 %f8021, %f8262, %f8263, %f8009;
	// end inline asm
	// begin inline asm
	fma.rn.f32 %f8025, %f8266, %f8267, %f8021;
	// end inline asm
	// begin inline asm
	fma.rn.f32 %f8029, %f8262, %f8267, %f8017;
	// end inline asm
	// begin inline asm
	fma.rn.f32 %f8033, %f8258, %f8263, %f8029;
	// end inline asm
	// begin inline asm
	fma.rn.f32 %f8037, %f8262, %f8263, %f8025;
	// end inline asm
	// begin inline asm
	fma.rn.f32 %f8041, %f8266, %f8267, %f8037;
	// end inline asm
	// begin inline asm
	fma.rn.f32 %f8045, %f8262, %f8267, %f8033;
	// end inline asm
	// begin inline asm
	fma.rn.f32 %f8049, %f8258, %f8263, %f8045;
	// end inline asm
	// begin inline asm
	fma.rn.f32 %f8053, %f8262, %f8263, %f8041;
	// end inline asm
	// begin inline asm
	fma.rn.f32 %f8057, %f8266, %f8267, %f8053;
	// end inline asm
	// begin inline asm
	fma.rn.f32 %f8061, %f8262, %f8267, %f8049;
	// end inline asm
	// begin inline asm
	fma.rn.f32 %f8065, %f8258, %f8263, %f8061;
	// end inline asm
	// begin inline asm
	fma.rn.f32 %f8069, %f8262, %f8263, %f8057;
	// end inline asm
	// begin inline asm
	fma.rn.f32 %f8073, %f8266, %f8267, %f8069;
	// end inline asm
	// begin inline asm
	fma.rn.f32 %f8077, %f8262, %f8267, %f8065;
	// end inline asm
	// begin inline asm
	fma.rn.f32 %f8081, %f8258, %f8263, %f8077;
	// end inline asm
	// begin inline asm
	fma.rn.f32 %f8085, %f8262, %f8263, %f8073;
	// end inline asm
	// begin inline asm
	fma.rn.f32 %f8089, %f8266, %f8267, %f8085;
	// end inline asm
	// begin inline asm
	fma.rn.f32 %f8093, %f8262, %f8267, %f8081;
	// end inline asm
	// begin inline asm
	fma.rn.f32 %f8097, %f8258, %f8263, %f8093;
	// end inline asm
	// begin inline asm
	fma.rn.f32 %f8101, %f8262, %f8263, %f8089;
	// end inline asm
	// begin inline asm
	fma.rn.f32 %f8105, %f8266, %f8267, %f8101;
	// end inline asm
	// begin inline asm
	fma.rn.f32 %f8109, %f8262, %f8267, %f8097;
	// end inline asm
	// begin inline asm
	fma.rn.f32 %f8113, %f8258, %f8263, %f8109;
	// end inline asm
	// begin inline asm
	fma.rn.f32 %f8117, %f8262, %f8263, %f8105;
	// end inline asm
	// begin inline asm
	fma.rn.f32 %f8121, %f8266, %f8267, %f8117;
	// end inline asm
	// begin inline asm
	fma.rn.f32 %f8125, %f8262, %f8267, %f8113;
	// end inline asm
	// begin inline asm
	fma.rn.f32 %f8129, %f8258, %f8263, %f8125;
	// end inline asm
	// begin inline asm
	fma.rn.f32 %f8133, %f8262, %f8263, %f8121;
	// end inline asm
	// begin inline asm
	fma.rn.f32 %f8137, %f8266, %f8267, %f8133;
	// end inline asm
	// begin inline asm
	fma.rn.f32 %f8141, %f8262, %f8267, %f8129;
	// end inline asm
	// begin inline asm
	fma.rn.f32 %f8145, %f8258, %f8263, %f8141;
	// end inline asm
	// begin inline asm
	fma.rn.f32 %f8149, %f8262, %f8263, %f8137;
	// end inline asm
	// begin inline asm
	fma.rn.f32 %f8153, %f8266, %f8267, %f8149;
	// end inline asm
	// begin inline asm
	fma.rn.f32 %f8157, %f8262, %f8267, %f8145;
	// end inline asm
	// begin inline asm
	fma.rn.f32 %f8161, %f8258, %f8263, %f8157;
	// end inline asm
	// begin inline asm
	fma.rn.f32 %f8165, %f8262, %f8263, %f8153;
	// end inline asm
	// begin inline asm
	fma.rn.f32 %f8169, %f8266, %f8267, %f8165;
	// end inline asm
	// begin inline asm
	fma.rn.f32 %f8173, %f8262, %f8267, %f8161;
	// end inline asm
	// begin inline asm
	fma.rn.f32 %f8177, %f8258, %f8263, %f8173;
	// end inline asm
	// begin inline asm
	fma.rn.f32 %f8181, %f8262, %f8263, %f8169;
	// end inline asm
	// begin inline asm
	fma.rn.f32 %f8185, %f8266, %f8267, %f8181;
	// end inline asm
	// begin inline asm
	fma.rn.f32 %f8189, %f8262, %f8267, %f8177;
	// end inline asm
	// begin inline asm
	fma.rn.f32 %f8193, %f8258, %f8263, %f8189;
	// end inline asm
	// begin inline asm
	fma.rn.f32 %f8197, %f8262, %f8263, %f8185;
	// end inline asm
	// begin inline asm
	fma.rn.f32 %f8201, %f8266, %f8267, %f8197;
	// end inline asm
	// begin inline asm
	fma.rn.f32 %f8205, %f8262, %f8267, %f8193;
	// end inline asm
	// begin inline asm
	fma.rn.f32 %f8209, %f8258, %f8263, %f8205;
	// end inline asm
	// begin inline asm
	fma.rn.f32 %f8213, %f8262, %f8263, %f8201;
	// end inline asm
	// begin inline asm
	fma.rn.f32 %f8217, %f8266, %f8267, %f8213;
	// end inline asm
	// begin inline asm
	fma.rn.f32 %f8221, %f8262, %f8267, %f8209;
	// end inline asm
	// begin inline asm
	fma.rn.f32 %f8225, %f8258, %f8263, %f8221;
	// end inline asm
	// begin inline asm
	fma.rn.f32 %f8229, %f8262, %f8263, %f8217;
	// end inline asm
	// begin inline asm
	fma.rn.f32 %f8233, %f8266, %f8267, %f8229;
	// end inline asm
	// begin inline asm
	fma.rn.f32 %f8237, %f8262, %f8267, %f8225;
	// end inline asm
	// begin inline asm
	fma.rn.f32 %f8241, %f8258, %f8263, %f8237;
	// end inline asm
	// begin inline asm
	fma.rn.f32 %f8245, %f8262, %f8263, %f8233;
	// end inline asm
	// begin inline asm
	fma.rn.f32 %f8249, %f8266, %f8267, %f8245;
	// end inline asm
	// begin inline asm
	fma.rn.f32 %f8253, %f8262, %f8267, %f8241;
	// end inline asm
	// begin inline asm
	fma.rn.f32 %f16464, %f8258, %f8263, %f8253;
	// end inline asm
	// begin inline asm
	fma.rn.f32 %f8261, %f8262, %f8263, %f8249;
	// end inline asm
	// begin inline asm
	fma.rn.f32 %f16465, %f8266, %f8267, %f8261;
	// end inline asm
	add.s32 	%r175, %r175, 1;
	add.s32 	%r174, %r174, 16;
	setp.ne.s32 	%p14, %r175, 512;
	@%p14 bra 	$L__BB6_22;
	mov.b32 	%r177, 0;
	mov.u32 	%r176, data;
$L__BB6_24:
	ld.shared.v4.f32 	{%f9286, %f9290, %f9291, %f9287}, [%r176];
	neg.f32 	%f9282, %f9290;
	// begin inline asm
	fma.rn.f32 %f8269, %f9286, %f9291, %f16464;
	// end inline asm
	// begin inline asm
	fma.rn.f32 %f8273, %f9282, %f9287, %f8269;
	// end inline asm
	// begin inline asm
	fma.rn.f32 %f8277, %f9286, %f9287, %f16465;
	// end inline asm
	// begin inline asm
	fma.rn.f32 %f8281, %f9290, %f9291, %f8277;
	// end inline asm
	// begin inline asm
	fma.rn.f32 %f8285, %f9286, %f9291, %f8273;
	// end inline asm
	// begin inline asm
	fma.rn.f32 %f8289, %f9282, %f9287, %f8285;
	// end inline asm
	// begin inline asm
	fma.rn.f32 %f8293, %f9286, %f9287, %f8281;
	// end inline asm
	// begin inline asm
	fma.rn.f32 %f8297, %f9290, %f9291, %f8293;
	// end inline asm
	// begin inline asm
	fma.rn.f32 %f8301, %f9286, %f9291, %f8289;
	// end inline asm
	// begin inline asm
	fma.rn.f32 %f8305, %f9282, %f9287, %f8301;
	// end inline asm
	// begin inline asm
	fma.rn.f32 %f8309, %f9286, %f9287, %f8297;
	// end inline asm
	// begin inline asm
	fma.rn.f32 %f8313, %f9290, %f9291, %f8309;
	// end inline asm
	// begin inline asm
	fma.rn.f32 %f8317, %f9286, %f9291, %f8305;
	// end inline asm
	// begin inline asm
	fma.rn.f32 %f8321, %f9282, %f9287, %f8317;
	// end inline asm
	// begin inline asm
	fma.rn.f32 %f8325, %f9286, %f9287, %f8313;
	// end inline asm
	// begin inline asm
	fma.rn.f32 %f8329, %f9290, %f9291, %f8325;
	// end inline asm
	// begin inline asm
	fma.rn.f32 %f8333, %f9286, %f9291, %f8321;
	// end inline asm
	// begin inline asm
	fma.rn.f32 %f8337, %f9282, %f9287, %f8333;
	// end inline asm
	// begin inline asm
	fma.rn.f32 %f8341, %f9286, %f9287, %f8329;
	// end inline asm
	// begin inline asm
	fma.rn.f32 %f8345, %f9290, %f9291, %f8341;
	// end inline asm
	// begin inline asm
	fma.rn.f32 %f8349, %f9286, %f9291, %f8337;
	// end inline asm
	// begin inline asm
	fma.rn.f32 %f8353, %f9282, %f9287, %f8349;
	// end inline asm
	// begin inline asm
	fma.rn.f32 %f8357, %f9286, %f9287, %f8345;
	// end inline asm
	// begin inline asm
	fma.rn.f32 %f8361, %f9290, %f9291, %f8357;
	// end inline asm
	// begin inline asm
	fma.rn.f32 %f8365, %f9286, %f9291, %f8353;
	// end inline asm
	// begin inline asm
	fma.rn.f32 %f8369, %f9282, %f9287, %f8365;
	// end inline asm
	// begin inline asm
	fma.rn.f32 %f8373, %f9286, %f9287, %f8361;
	// end inline asm
	// begin inline asm
	fma.rn.f32 %f8377, %f9290, %f9291, %f8373;
	// end inline asm
	// begin inline asm
	fma.rn.f32 %f8381, %f9286, %f9291, %f8369;
	// end inline asm
	// begin inline asm
	fma.rn.f32 %f8385, %f9282, %f9287, %f8381;
	// end inline asm
	// begin inline asm
	fma.rn.f32 %f8389, %f9286, %f9287, %f8377;
	// end inline asm
	// begin inline asm
	fma.rn.f32 %f8393, %f9290, %f9291, %f8389;
	// end inline asm
	// begin inline asm
	fma.rn.f32 %f8397, %f9286, %f9291, %f8385;
	// end inline asm
	// begin inline asm
	fma.rn.f32 %f8401, %f9282, %f9287, %f8397;
	// end inline asm
	// begin inline asm
	fma.rn.f32 %f8405, %f9286, %f9287, %f8393;
	// end inline asm
	// begin inline asm
	fma.rn.f32 %f8409, %f9290, %f9291, %f8405;
	// end inline asm
	// begin inline asm
	fma.rn.f32 %f8413, %f9286, %f9291, %f8401;
	// end inline asm
	// begin inline asm
	fma.rn.f32 %f8417, %f9282, %f9287, %f8413;
	// end inline asm
	// begin inline asm
	fma.rn.f32 %f8421, %f9286, %f9287, %f8409;
	// end inline asm
	// begin inline asm
	fma.rn.f32 %f8425, %f9290, %f9291, %f8421;
	// end inline asm
	// begin inline asm
	fma.rn.f32 %f8429, %f9286, %f9291, %f8417;
	// end inline asm
	// begin inline asm
	fma.rn.f32 %f8433, %f9282, %f9287, %f8429;
	// end inline asm
	// begin inline asm
	fma.rn.f32 %f8437, %f9286, %f9287, %f8425;
	// end inline asm
	// begin inline asm
	fma.rn.f32 %f8441, %f9290, %f9291, %f8437;
	// end inline asm
	// begin inline asm
	fma.rn.f32 %f8445, %f9286, %f9291, %f8433;
	// end inline asm
	// begin inline asm
	fma.rn.f32 %f8449, %f9282, %f9287, %f8445;
	// end inline asm
	// begin inline asm
	fma.rn.f32 %f8453, %f9286, %f9287, %f8441;
	// end inline asm
	// begin inline asm
	fma.rn.f32 %f8457, %f9290, %f9291, %f8453;
	// end inline asm
	// begin inline asm
	fma.rn.f32 %f8461, %f9286, %f9291, %f8449;
	// end inline asm
	// begin inline asm
	fma.rn.f32 %f8465, %f9282, %f9287, %f8461;
	// end inline asm
	// begin inline asm
	fma.rn.f32 %f8469, %f9286, %f9287, %f8457;
	// end inline asm
	// begin inline asm
	fma.rn.f32 %f8473, %f9290, %f9291, %f8469;
	// end inline asm
	// begin inline asm
	fma.rn.f32 %f8477, %f9286, %f9291, %f8465;
	// end inline asm
	// begin inline asm
	fma.rn.f32 %f8481, %f9282, %f9287, %f8477;
	// end inline asm
	// begin inline asm
	fma.rn.f32 %f8485, %f9286, %f9287, %f8473;
	// end inline asm
	// begin inline asm
	fma.rn.f32 %f8489, %f9290, %f9291, %f8485;
	// end inline asm
	// begin inline asm
	fma.rn.f32 %f8493, %f9286, %f9291, %f8481;
	// end inline asm
	// begin inline asm
	fma.rn.f32 %f8497, %f9282, %f9287, %f8493;
	// end inline asm
	// begin inline asm
	fma.rn.f32 %f8501, %f9286, %f9287, %f8489;
	// end inline asm
	// begin inline asm
	fma.rn.f32 %f8505, %f9290, %f9291, %f8501;
	// end inline asm
	// begin inline asm
	fma.rn.f32 %f8509, %f9286, %f9291, %f8497;
	// end inline asm
	// begin inline asm
	fma.rn.f32 %f8513, %f9282, %f9287, %f8509;
	// end inline asm
	// begin inline asm
	fma.rn.f32 %f8517, %f9286, %f9287, %f8505;
	// end inline asm
	// begin inline asm
	fma.rn.f32 %f8521, %f9290, %f9291, %f8517;
	// end inline asm
	// begin inline asm
	fma.rn.f32 %f8525, %f9286, %f9291, %f8513;
	// end inline asm
	// begin inline asm
	fma.rn.f32 %f8529, %f9282, %f9287, %f8525;
	// end inline asm
	// begin inline asm
	fma.rn.f32 %f8533, %f9286, %f9287, %f8521;
	// end inline asm
	// begin inline asm
	fma.rn.f32 %f8537, %f9290, %f9291, %f8533;
	// end inline asm
	// begin inline asm
	fma.rn.f32 %f8541, %f9286, %f9291, %f8529;
	// end inline asm
	// begin inline asm
	fma.rn.f32 %f8545, %f9282, %f9287, %f8541;
	// end inline asm
	// begin inline asm
	fma.rn.f32 %f8549, %f9286, %f9287, %f8537;
	// end inline asm
	// begin inline asm
	fma.rn.f32 %f8553, %f9290, %f9291, %f8549;
	// end inline asm
	// begin inline asm
	fma.rn.f32 %f8557, %f9286, %f9291, %f8545;
	// end inline asm
	// begin inline asm
	fma.rn.f32 %f8561, %f9282, %f9287, %f8557;
	// end inline asm
	// begin inline asm
	fma.rn.f32 %f8565, %f9286, %f9287, %f8553;
	// end inline asm
	// begin inline asm
	fma.rn.f32 %f8569, %f9290, %f9291, %f8565;
	// end inline asm
	// begin inline asm
	fma.rn.f32 %f8573, %f9286, %f9291, %f8561;
	// end inline asm
	// begin inline asm
	fma.rn.f32 %f8577, %f9282, %f9287, %f8573;
	// end inline asm
	// begin inline asm
	fma.rn.f32 %f8581, %f9286, %f9287, %f8569;
	// end inline asm
	// begin inline asm
	fma.rn.f32 %f8585, %f9290, %f9291, %f8581;
	// end inline asm
	// begin inline asm
	fma.rn.f32 %f8589, %f9286, %f9291, %f8577;
	// end inline asm
	// begin inline asm
	fma.rn.f32 %f8593, %f9282, %f9287, %f8589;
	// end inline asm
	// begin inline asm
	fma.rn.f32 %f8597, %f9286, %f9287, %f8585;
	// end inline asm
	// begin inline asm
	fma.rn.f32 %f8601, %f9290, %f9291, %f8597;
	// end inline asm
	// begin inline asm
	fma.rn.f32 %f8605, %f9286, %f9291, %f8593;
	// end inline asm
	// begin inline asm
	fma.rn.f32 %f8609, %f9282, %f9287, %f8605;
	// end inline asm
	// begin inline asm
	fma.rn.f32 %f8613, %f9286, %f9287, %f8601;
	// end inline asm
	// begin inline asm
	fma.rn.f32 %f8617, %f9290, %f9291, %f8613;
	// end inline asm
	// begin inline asm
	fma.rn.f32 %f8621, %f9286, %f9291, %f8609;
	// end inline asm
	// begin inline asm
	fma.rn.f32 %f8625, %f9282, %f9287, %f8621;
	// end inline asm
	// begin inline asm
	fma.rn.f32 %f8629, %f9286, %f9287, %f8617;
	// end inline asm
	// begin inline asm
	fma.rn.f32 %f8633, %f9290, %f9291, %f8629;
	// end inline asm
	// begin inline asm
	fma.rn.f32 %f8637, %f9286, %f9291, %f8625;
	// end inline asm
	// begin inline asm
	fma.rn.f32 %f8641, %f9282, %f9287, %f8637;
	// end inline asm
	// begin inline asm
	fma.rn.f32 %f8645, %f9286, %f9287, %f8633;
	// end inline asm
	// begin inline asm
	fma.rn.f32 %f8649, %f9290, %f9291, %f8645;
	// end inline asm
	// begin inline asm
	fma.rn.f32 %f8653, %f9286, %f9291, %f8641;
	// end inline asm
	// begin inline asm
	fma.rn.f32 %f8657, %f9282, %f9287, %f8653;
	// end inline asm
	// begin inline asm
	fma.rn.f32 %f8661, %f9286, %f9287, %f8649;
	// end inline asm
	// begin inline asm
	fma.rn.f32 %f8665, %f9290, %f9291, %f8661;
	// end inline asm
	// begin inline asm
	fma.rn.f32 %f8669, %f9286, %f9291, %f8657;
	// end inline asm
	// begin inline asm
	fma.rn.f32 %f8673, %f9282, %f9287, %f8669;
	// end inline asm
	// begin inline asm
	fma.rn.f32 %f8677, %f9286, %f9287, %f8665;
	// end inline asm
	// begin inline asm
	fma.rn.f32 %f8681, %f9290, %f9291, %f8677;
	// end inline asm
	// begin inline asm
	fma.rn.f32 %f8685, %f9286, %f9291, %f8673;
	// end inline asm
	// begin inline asm
	fma.rn.f32 %f8689, %f9282, %f9287, %f8685;
	// end inline asm
	// begin inline asm
	fma.rn.f32 %f8693, %f9286, %f9287, %f8681;
	// end inline asm
	// begin inline asm
	fma.rn.f32 %f8697, %f9290, %f9291, %f8693;
	// end inline asm
	// begin inline asm
	fma.rn.f32 %f8701, %f9286, %f9291, %f8689;
	// end inline asm
	// begin inline asm
	fma.rn.f32 %f8705, %f9282, %f9287, %f8701;
	// end inline asm
	// begin inline asm
	fma.rn.f32 %f8709, %f9286, %f9287, %f8697;
	// end inline asm
	// begin inline asm
	fma.rn.f32 %f8713, %f9290, %f9291, %f8709;
	// end inline asm
	// begin inline asm
	fma.rn.f32 %f8717, %f9286, %f9291, %f8705;
	// end inline asm
	// begin inline asm
	fma.rn.f32 %f8721, %f9282, %f9287, %f8717;
	// end inline asm
	// begin inline asm
	fma.rn.f32 %f8725, %f9286, %f9287, %f8713;
	// end inline asm
	// begin inline asm
	fma.rn.f32 %f8729, %f9290, %f9291, %f8725;
	// end inline asm
	// begin inline asm
	fma.rn.f32 %f8733, %f9286, %f9291, %f8721;
	// end inline asm
	// begin inline asm
	fma.rn.f32 %f8737, %f9282, %f9287, %f8733;
	// end inline asm
	// begin inline asm
	fma.rn.f32 %f8741, %f9286, %f9287, %f8729;
	// end inline asm
	// begin inline asm
	fma.rn.f32 %f8745, %f9290, %f9291, %f8741;
	// end inline asm
	// begin inline asm
	fma.rn.f32 %f8749, %f9286, %f9291, %f8737;
	// end inline asm
	// begin inline asm
	fma.rn.f32 %f8753, %f9282, %f9287, %f8749;
	// end inline asm
	// begin inline asm
	fma.rn.f32 %f8757, %f9286, %f9287, %f8745;
	// end inline asm
	// begin inline asm
	fma.rn.f32 %f8761, %f9290, %f9291, %f8757;
	// end inline asm
	// begin inline asm
	fma.rn.f32 %f8765, %f9286, %f9291, %f8753;
	// end inline asm
	// begin inline asm
	fma.rn.f32 %f8769, %f9282, %f9287, %f8765;
	// end inline asm
	// begin inline asm
	fma.rn.f32 %f8773, %f9286, %f9287, %f8761;
	// end inline asm
	// begin inline asm
	fma.rn.f32 %f8777, %f9290, %f9291, %f8773;
	// end inline asm
	// begin inline asm
	fma.rn.f32 %f8781, %f9286, %f9291, %f8769;
	// end inline asm
	// begin inline asm
	fma.rn.f32 %f8785, %f9282, %f9287, %f8781;
	// end inline asm
	// begin inline asm
	fma.rn.f32 %f8789, %f9286, %f9287, %f8777;
	// end inline asm
	// begin inline asm
	fma.rn.f32 %f8793, %f9290, %f9291, %f8789;
	// end inline asm
	// begin inline asm
	fma.rn.f32 %f8797, %f9286, %f9291, %f8785;
	// end inline asm
	// begin inline asm
	fma.rn.f32 %f8801, %f9282, %f9287, %f8797;
	// end inline asm
	// begin inline asm
	fma.rn.f32 %f8805, %f9286, %f9287, %f8793;
	// end inline asm
	// begin inline asm
	fma.rn.f32 %f8809, %f9290, %f9291, %f8805;
	// end inline asm
	// begin inline asm
	fma.rn.f32 %f8813, %f9286, %f9291, %f8801;
	// end inline asm
	// begin inline asm
	fma.rn.f32 %f8817, %f9282, %f9287, %f8813;
	// end inline asm
	// begin inline asm
	fma.rn.f32 %f8821, %f9286, %f9287, %f8809;
	// end inline asm
	// begin inline asm
	fma.rn.f32 %f8825, %f9290, %f9291, %f8821;
	// end inline asm
	// begin inline asm
	fma.rn.f32 %f8829, %f9286, %f9291, %f8817;
	// end inline asm
	// begin inline asm
	fma.rn.f32 %f8833, %f9282, %f9287, %f8829;
	// end inline asm
	// begin inline asm
	fma.rn.f32 %f8837, %f9286, %f9287, %f8825;
	// end inline asm
	// begin inline asm
	fma.rn.f32 %f8841, %f9290, %f9291, %f8837;
	// end inline asm
	// begin inline asm
	fma.rn.f32 %f8845, %f9286, %f9291, %f8833;
	// end inline asm
	// begin inline asm
	fma.rn.f32 %f8849, %f9282, %f9287, %f8845;
	// end inline asm
	// begin inline asm
	fma.rn.f32 %f8853, %f9286, %f9287, %f8841;
	// end inline asm
	// begin inline asm
	fma.rn.f32 %f8857, %f9290, %f9291, %f8853;
	// end inline asm
	// begin inline asm
	fma.rn.f32 %f8861, %f9286, %f9291, %f8849;
	// end inline asm
	// begin inline asm
	fma.rn.f32 %f8865, %f9282, %f9287, %f8861;
	// end inline asm
	// begin inline asm
	fma.rn.f32 %f8869, %f9286, %f9287, %f8857;
	// end inline asm
	// begin inline asm
	fma.rn.f32 %f8873, %f9290, %f9291, %f8869;
	// end inline asm
	// begin inline asm
	fma.rn.f32 %f8877, %f9286, %f9291, %f8865;
	// end inline asm
	// begin inline asm
	fma.rn.f32 %f8881, %f9282, %f9287, %f8877;
	// end inline asm
	// begin inline asm
	fma.rn.f32 %f8885, %f9286, %f9287, %f8873;
	// end inline asm
	// begin inline asm
	fma.rn.f32 %f8889, %f9290, %f9291, %f8885;
	// end inline asm
	// begin inline asm
	fma.rn.f32 %f8893, %f9286, %f9291, %f8881;
	// end inline asm
	// begin inline asm
	fma.rn.f32 %f8897, %f9282, %f9287, %f8893;
	// end inline asm
	// begin inline asm
	fma.rn.f32 %f8901, %f9286, %f9287, %f8889;
	// end inline asm
	// begin inline asm
	fma.rn.f32 %f8905, %f9290, %f9291, %f8901;
	// end inline asm
	// begin inline asm
	fma.rn.f32 %f8909, %f9286, %f9291, %f8897;
	// end inline asm
	// begin inline asm
	fma.rn.f32 %f8913, %f9282, %f9287, %f8909;
	// end inline asm
	// begin inline asm
	fma.rn.f32 %f8917, %f9286, %f9287, %f8905;
	// end inline asm
	// begin inline asm
	fma.rn.f32 %f8921, %f9290, %f9291, %f8917;
	// end inline asm
	// begin inline asm
	fma.rn.f32 %f8925, %f9286, %f9291, %f8913;
	// end inline asm
	// begin inline asm
	fma.rn.f32 %f8929, %f9282, %f9287, %f8925;
	// end inline asm
	// begin inline asm
	fma.rn.f32 %f8933, %f9286, %f9287, %f8921;
	// end inline asm
	// begin inline asm
	fma.rn.f32 %f8937, %f9290, %f9291, %f8933;
	// end inline asm
	// begin inline asm
	fma.rn.f32 %f8941, %f9286, %f9291, %f8929;
	// end inline asm
	// begin inline asm
	fma.rn.f32 %f8945, %f9282, %f9287, %f8941;
	// end inline asm
	// begin inline asm
	fma.rn.f32 %f8949, %f9286, %f9287, %f8937;
	// end inline asm
	// begin inline asm
	fma.rn.f32 %f8953, %f9290, %f9291, %f8949;
	// end inline asm
	// begin inline asm
	fma.rn.f32 %f8957, %f9286, %f9291, %f8945;
	// end inline asm
	// begin inline asm
	fma.rn.f32 %f8961, %f9282, %f9287, %f8957;
	// end inline asm
	// begin inline asm
	fma.rn.f32 %f8965, %f9286, %f9287, %f8953;
	// end inline asm
	// begin inline asm
	fma.rn.f32 %f8969, %f9290, %f9291, %f8965;
	// end inline asm
	// begin inline asm
	fma.rn.f32 %f8973, %f9286, %f9291, %f8961;
	// end inline asm
	// begin inline asm
	fma.rn.f32 %f8977, %f9282, %f9287, %f8973;
	// end inline asm
	// begin inline asm
	fma.rn.f32 %f8981, %f9286, %f9287, %f8969;
	// end inline asm
	// begin inline asm
	fma.rn.f32 %f8985, %f9290, %f9291, %f8981;
	// end inline asm
	// begin inline asm
	fma.rn.f32 %f8989, %f9286, %f9291, %f8977;
	// end inline asm
	// begin inline asm
	fma.rn.f32 %f8993, %f9282, %f9287, %f8989;
	// end inline asm
	// begin inline asm
	fma.rn.f32 %f8997, %f9286, %f9287, %f8985;
	// end inline asm
	// begin inline asm
	fma.rn.f32 %f9001, %f9290, %f9291, %f8997;
	// end inline asm
	// begin inline asm
	fma.rn.f32 %f9005, %f9286, %f9291, %f8993;
	// end inline asm
	// begin inline asm
	fma.rn.f32 %f9009, %f9282, %f9287, %f9005;
	// end inline asm
	// begin inline asm
	fma.rn.f32 %f9013, %f9286, %f9287, %f9001;
	// end inline asm
	// begin inline asm
	fma.rn.f32 %f9017, %f9290, %f9291, %f9013;
	// end inline asm
	// begin inline asm
	fma.rn.f32 %f9021, %f9286, %f9291, %f9009;
	// end inline asm
	// begin inline asm
	fma.rn.f32 %f9025, %f9282, %f9287, %f9021;
	// end inline asm
	// begin inline asm
	fma.rn.f32 %f9029, %f9286, %f9287, %f9017;
	// end inline asm
	// begin inline asm
	fma.rn.f32 %f9033, %f9290, %f9291, %f9029;
	// end inline asm
	// begin inline asm
	fma.rn.f32 %f9037, %f9286, %f9291, %f9025;
	// end inline asm
	// begin inline asm
	fma.rn.f32 %f9041, %f9282, %f9287, %f9037;
	// end inline asm
	// begin inline asm
	fma.rn.f32 %f9045, %f9286, %f9287, %f9033;
	// end inline asm
	// begin inline asm
	fma.rn.f32 %f9049, %f9290, %f9291, %f9045;
	// end inline asm
	// begin inline asm
	fma.rn.f32 %f9053, %f9286, %f9291, %f9041;
	// end inline asm
	// begin inline asm
	fma.rn.f32 %f9057, %f9282, %f9287, %f9053;
	// end inline asm
	// begin inline asm
	fma.rn.f32 %f9061, %f9286, %f9287, %f9049;
	// end inline asm
	// begin inline asm
	fma.rn.f32 %f9065, %f9290, %f9291, %f9061;
	// end inline asm
	// begin inline asm
	fma.rn.f32 %f9069, %f9286, %f9291, %f9057;
	// end inline asm
	// begin inline asm
	fma.rn.f32 %f9073, %f9282, %f9287, %f9069;
	// end inline asm
	// begin inline asm
	fma.rn.f32 %f9077, %f9286, %f9287, %f9065;
	// end inline asm
	// begin inline asm
	fma.rn.f32 %f9081, %f9290, %f9291, %f9077;
	// end inline asm
	// begin inline asm
	fma.rn.f32 %f9085, %f9286, %f9291, %f9073;
	// end inline asm
	// begin inline asm
	fma.rn.f32 %f9089, %f9282, %f9287, %f9085;
	// end inline asm
	// begin inline asm
	fma.rn.f32 %f9093, %f9286, %f9287, %f9081;
	// end inline asm
	// begin inline asm
	fma.rn.f32 %f9097, %f9290, %f9291, %f9093;
	// end inline asm
	// begin inline asm
	fma.rn.f32 %f9101, %f9286, %f9291, %f9089;
	// end inline asm
	// begin inline asm
	fma.rn.f32 %f9105, %f9282, %f9287, %f9101;
	// end inline asm
	// begin inline asm
	fma.rn.f32 %f9109, %f9286, %f9287, %f9097;
	// end inline asm
	// begin inline asm
	fma.rn.f32 %f9113, %f9290, %f9291, %f9109;
	// end inline asm
	// begin inline asm
	fma.rn.f32 %f9117, %f9286, %f9291, %f9105;
	// end inline asm
	// begin inline asm
	fma.rn.f32 %f9121, %f9282, %f9287, %f9117;
	// end inline asm
	// begin inline asm
	fma.rn.f32 %f9125, %f9286, %f9287, %f9113;
	// end inline asm
	// begin inline asm
	fma.rn.f32 %f9129, %f9290, %f9291, %f9125;
	// end inline asm
	// begin inline asm
	fma.rn.f32 %f9133, %f9286, %f9291, %f9121;
	// end inline asm
	// begin inline asm
	fma.rn.f32 %f9137, %f9282, %f9287, %f9133;
	// end inline asm
	// begin inline asm
	fma.rn.f32 %f9141, %f9286, %f9287, %f9129;
	// end inline asm
	// begin inline asm
	fma.rn.f32 %f9145, %f9290, %f9291, %f9141;
	// end inline asm
	// begin inline asm
	fma.rn.f32 %f9149, %f9286, %f9291, %f9137;
	// end inline asm
	// begin inline asm
	fma.rn.f32 %f9153, %f9282, %f9287, %f9149;
	// end inline asm
	// begin inline asm
	fma.rn.f32 %f9157, %f9286, %f9287, %f9145;
	// end inline asm
	// begin inline asm
	fma.rn.f32 %f9161, %f9290, %f9291, %f9157;
	// end inline asm
	// begin inline asm
	fma.rn.f32 %f9165, %f9286, %f9291, %f9153;
	// end inline asm
	// begin inline asm
	fma.rn.f32 %f9169, %f9282, %f9287, %f9165;
	// end inline asm
	// begin inline asm
	fma.rn.f32 %f9173, %f9286, %f9287, %f9161;
	// end inline asm
	// begin inline asm
	fma.rn.f32 %f9177, %f9290, %f9291, %f9173;
	// end inline asm
	// begin inline asm
	fma.rn.f32 %f9181, %f9286, %f9291, %f9169;
	// end inline asm
	// begin inline asm
	fma.rn.f32 %f9185, %f9282, %f9287, %f9181;
	// end inline asm
	// begin inline asm
	fma.rn.f32 %f9189, %f9286, %f9287, %f9177;
	// end inline asm
	// begin inline asm
	fma.rn.f32 %f9193, %f9290, %f9291, %f9189;
	// end inline asm
	// begin inline asm
	fma.rn.f32 %f9197, %f9286, %f9291, %f9185;
	// end inline asm
	// begin inline asm
	fma.rn.f32 %f9201, %f9282, %f9287, %f9197;
	// end inline asm
	// begin inline asm
	fma.rn.f32 %f9205, %f9286, %f9287, %f9193;
	// end inline asm
	// begin inline asm
	fma.rn.f32 %f9209, %f9290, %f9291, %f9205;
	// end inline asm
	// begin inline asm
	fma.rn.f32 %f9213, %f9286, %f9291, %f9201;
	// end inline asm
	// begin inline asm
	fma.rn.f32 %f9217, %f9282, %f9287, %f9213;
	// end inline asm
	// begin inline asm
	fma.rn.f32 %f9221, %f9286, %f9287, %f9209;
	// end inline asm
	// begin inline asm
	fma.rn.f32 %f9225, %f9290, %f9291, %f9221;
	// end inline asm
	// begin inline asm
	fma.rn.f32 %f9229, %f9286, %f9291, %f9217;
	// end inline asm
	// begin inline asm
	fma.rn.f32 %f9233, %f9282, %f9287, %f9229;
	// end inline asm
	// begin inline asm
	fma.rn.f32 %f9237, %f9286, %f9287, %f9225;
	// end inline asm
	// begin inline asm
	fma.rn.f32 %f9241, %f9290, %f9291, %f9237;
	// end inline asm
	// begin inline asm
	fma.rn.f32 %f9245, %f9286, %f9291, %f9233;
	// end inline asm
	// begin inline asm
	fma.rn.f32 %f9249, %f9282, %f9287, %f9245;
	// end inline asm
	// begin inline asm
	fma.rn.f32 %f9253, %f9286, %f9287, %f9241;
	// end inline asm
	// begin inline asm
	fma.rn.f32 %f9257, %f9290, %f9291, %f9253;
	// end inline asm
	// begin inline asm
	fma.rn.f32 %f9261, %f9286, %f9291, %f9249;
	// end inline asm
	// begin inline asm
	fma.rn.f32 %f9265, %f9282, %f9287, %f9261;
	// end inline asm
	// begin inline asm
	fma.rn.f32 %f9269, %f9286, %f9287, %f9257;
	// end inline asm
	// begin inline asm
	fma.rn.f32 %f9273, %f9290, %f9291, %f9269;
	// end inline asm
	// begin inline asm
	fma.rn.f32 %f9277, %f9286, %f9291, %f9265;
	// end inline asm
	// begin inline asm
	fma.rn.f32 %f16464, %f9282, %f9287, %f9277;
	// end inline asm
	// begin inline asm
	fma.rn.f32 %f9285, %f9286, %f9287, %f9273;
	// end inline asm
	// begin inline asm
	fma.rn.f32 %f16465, %f9290, %f9291, %f9285;
	// end inline asm
	add.s32 	%r177, %r177, 1;
	add.s32 	%r176, %r176, 16;
	setp.ne.s32 	%p15, %r177, 512;
	@%p15 bra 	$L__BB6_24;
	mov.b32 	%r179, 0;
	mov.u32 	%r178, data;
$L__BB6_26:
	ld.shared.v4.f32 	{%f10310, %f10314, %f10315, %f10311}, [%r178];
	neg.f32 	%f10306, %f10314;
	// begin inline asm
	fma.rn.f32 %f9293, %f10310, %f10315, %f16464;
	// end inline asm
	// begin inline asm
	fma.rn.f32 %f9297, %f10306, %f10311, %f9293;
	// end inline asm
	// begin inline asm
	fma.rn.f32 %f9301, %f10310, %f10311, %f16465;
	// end inline asm
	// begin inline asm
	fma.rn.f32 %f9305, %f10314, %f10315, %f9301;
	// end inline asm
	// begin inline asm
	fma.rn.f32 %f9309, %f10310, %f10315, %f9297;
	// end inline asm
	// begin inline asm
	fma.rn.f32 %f9313, %f10306, %f10311, %f9309;
	// end inline asm
	// begin inline asm
	fma.rn.f32 %f9317, %f10310, %f10311, %f9305;
	// end inline asm
	// begin inline asm
	fma.rn.f32 %f9321, %f10314, %f10315, %f9317;
	// end inline asm
	// begin inline asm
	fma.rn.f32 %f9325, %f10310, %f10315, %f9313;
	// end inline asm
	// begin inline asm
	fma.rn.f32 %f9329, %f10306, %f10311, %f9325;
	// end inline asm
	// begin inline asm
	fma.rn.f32 %f9333, %f10310, %f10311, %f9321;
	// end inline asm
	// begin inline asm
	fma.rn.f32 %f9337, %f10314, %f10315, %f9333;
	// end inline asm
	// begin inline asm
	fma.rn.f32 %f9341, %f10310, %f10315, %f9329;
	// end inline asm
	// begin inline asm
	fma.rn.f32 %f9345, %f10306, %f10311, %f9341;
	// end inline asm
	// begin inline asm
	fma.rn.f32 %f9349, %f10310, %f10311, %f9337;
	// end inline asm
	// begin inline asm
	fma.rn.f32 %f9353, %f10314, %f10315, %f9349;
	// end inline asm
	// begin inline asm
	fma.rn.f32 %f9357, %f10310, %f10315, %f9345;
	// end inline asm
	// begin inline asm
	fma.rn.f32 %f9361, %f10306, %f10311, %f9357;
	// end inline asm
	// begin inline asm
	fma.rn.f32 %f9365, %f10310, %f10311, %f9353;
	// end inline asm
	// begin inline asm
	fma.rn.f32 %f9369, %f10314, %f10315, %f9365;
	// end inline asm
	// begin inline asm
	fma.rn.f32 %f9373, %f10310, %f10315, %f9361;
	// end inline asm
	// begin inline asm
	fma.rn.f32 %f9377, %f10306, %f10311, %f9373;
	// end inline asm
	// begin inline asm
	fma.rn.f32 %f9381, %f10310, %f10311, %f9369;
	// end inline asm
	// begin inline asm
	fma.rn.f32 %f9385, %f10314, %f10315, %f9381;
	// end inline asm
	// begin inline asm
	fma.rn.f32 %f9389, %f10310, %f10315, %f9377;
	// end inline asm
	// begin inline asm
	fma.rn.f32 %f9393, %f10306, %f10311, %f9389;
	// end inline asm
	// begin inline asm
	fma.rn.f32 %f9397, %f10310, %f10311, %f9385;
	// end inline asm
	// begin inline asm
	fma.rn.f32 %f9401, %f10314, %f10315, %f9397;
	// end inline asm
	// begin inline asm
	fma.rn.f32 %f9405, %f10310, %f10315, %f9393;
	// end inline asm
	// begin inline asm
	fma.rn.f32 %f9409, %f10306, %f10311, %f9405;
	// end inline asm
	// begin inline asm
	fma.rn.f32 %f9413, %f10310, %f10311, %f9401;
	// end inline asm
	// begin inline asm
	fma.rn.f32 %f9417, %f10314, %f10315, %f9413;
	// end inline asm
	// begin inline asm
	fma.rn.f32 %f9421, %f10310, %f10315, %f9409;
	// end inline asm
	// begin inline asm
	fma.rn.f32 %f9425, %f10306, %f10311, %f9421;
	// end inline asm
	// begin inline asm
	fma.rn.f32 %f9429, %f10310, %f10311, %f9417;
	// end inline asm
	// begin inline asm
	fma.rn.f32 %f9433, %f10314, %f10315, %f9429;
	// end inline asm
	// begin inline asm
	fma.rn.f32 %f9437, %f10310, %f10315, %f9425;
	// end inline asm
	// begin inline asm
	fma.rn.f32 %f9441, %f10306, %f10311, %f9437;
	// end inline asm
	// begin inline asm
	fma.rn.f32 %f9445, %f10310, %f10311, %f9433;
	// end inline asm
	// begin inline asm
	fma.rn.f32 %f9449, %f10314, %f10315, %f9445;
	// end inline asm
	// begin inline asm
	fma.rn.f32 %f9453, %f10310, %f10315, %f9441;
	// end inline asm
	// begin inline asm
	fma.rn.f32 %f9457, %f10306, %f10311, %f9453;
	// end inline asm
	// begin inline asm
	fma.rn.f32 %f9461, %f10310, %f10311, %f9449;
	// end inline asm
	// begin inline asm
	fma.rn.f32 %f9465, %f10314, %f10315, %f9461;
	// end inline asm
	// begin inline asm
	fma.rn.f32 %f9469, %f10310, %f10315, %f9457;
	// end inline asm
	// begin inline asm
	fma.rn.f32 %f9473, %f10306, %f10311, %f9469;
	// end inline asm
	// begin inline asm
	fma.rn.f32 %f9477, %f10310, %f10311, %f9465;
	// end inline asm
	// begin inline asm
	fma.rn.f32 %f9481, %f10314, %f10315, %f9477;
	// end inline asm
	// begin inline asm
	fma.rn.f32 %f9485, %f10310, %f10315, %f9473;
	// end inline asm
	// begin inline asm
	fma.rn.f32 %f9489, %f10306, %f10311, %f9485;
	// end inline asm
	// begin inline asm
	fma.rn.f32 %f9493, %f10310, %f10311, %f9481;
	// end inline asm
	// begin inline asm
	fma.rn.f32 %f9497, %f10314, %f10315, %f9493;
	// end inline asm
	// begin inline asm
	fma.rn.f32 %f9501, %f10310, %f10315, %f9489;
	// end inline asm
	// begin inline asm
	fma.rn.f32 %f9505, %f10306, %f10311, %f9501;
	// end inline asm
	// begin inline asm
	fma.rn.f32 %f9509, %f10310, %f10311, %f9497;
	// end inline asm
	// begin inline asm
	fma.rn.f32 %f9513, %f10314, %f10315, %f9509;
	// end inline asm
	// begin inline asm
	fma.rn.f32 %f9517, %f10310, %f10315, %f9505;
	// end inline asm
	// begin inline asm
	fma.rn.f32 %f9521, %f10306, %f10311, %f9517;
	// end inline asm
	// begin inline asm
	fma.rn.f32 %f9525, %f10310, %f10311, %f9513;
	// end inline asm
	// begin inline asm
	fma.rn.f32 %f9529, %f10314, %f10315, %f9525;
	// end inline asm
	// begin inline asm
	fma.rn.f32 %f9533, %f10310, %f10315, %f9521;
	// end inline asm
	// begin inline asm
	fma.rn.f32 %f9537, %f10306, %f10311, %f9533;
	// end inline asm
	// begin inline asm
	fma.rn.f32 %f9541, %f10310, %f10311, %f9529;
	// end inline asm
	// begin inline asm
	fma.rn.f32 %f9545, %f10314, %f10315, %f9541;
	// end inline asm
	// begin inline asm
	fma.rn.f32 %f9549, %f10310, %f10315, %f9537;
	// end inline asm
	// begin inline asm
	fma.rn.f32 %f9553, %f10306, %f10311, %f9549;
	// end inline asm
	// begin inline asm
	fma.rn.f32 %f9557, %f10310, %f10311, %f9545;
	// end inline asm
	// begin inline asm
	fma.rn.f32 %f9561, %f10314, %f10315, %f9557;
	// end inline asm
	// begin inline asm
	fma.rn.f32 %f9565, %f10310, %f10315, %f9553;
	// end inline asm
	// begin inline asm
	fma.rn.f32 %f9569, %f10306, %f10311, %f9565;
	// end inline asm
	// begin inline asm
	fma.rn.f32 %f9573, %f10310, %f10311, %f9561;
	// end inline asm
	// begin inline asm
	fma.rn.f32 %f9577, %f10314, %f10315, %f9573;
	// end inline asm
	// begin inline asm
	fma.rn.f32 %f9581, %f10310, %f10315, %f9569;
	// end inline asm
	// begin inline asm
	fma.rn.f32 %f9585, %f10306, %f10311, %f9581;
	// end inline asm
	// begin inline asm
	fma.rn.f32 %f9589, %f10310, %f10311, %f9577;
	// end inline asm
	// begin inline asm
	fma.rn.f32 %f9593, %f10314, %f10315, %f9589;
	// end inline asm
	// begin inline asm
	fma.rn.f32 %f9597, %f10310, %f10315, %f9585;
	// end inline asm
	// begin inline asm
	fma.rn.f32 %f9601, %f10306, %f10311, %f9597;
	// end inline asm
	// begin inline asm
	fma.rn.f32 %f9605, %f10310, %f10311, %f9593;
	// end inline asm
	// begin inline asm
	fma.rn.f32 %f9609, %f10314, %f10315, %f9605;
	// end inline asm
	// begin inline asm
	fma.rn.f32 %f9613, %f10310, %f10315, %f9601;
	// end inline asm
	// begin inline asm
	fma.rn.f32 %f9617, %f10306, %f10311, %f9613;
	// end inline asm
	// begin inline asm
	fma.rn.f32 %f9621, %f10310, %f10311, %f9609;
	// end inline asm
	// begin inline asm
	fma.rn.f32 %f9625, %f10314, %f10315, %f9621;
	// end inline asm
	// begin inline asm
	fma.rn.f32 %f9629, %f10310, %f10315, %f9617;
	// end inline asm
	// begin inline asm
	fma.rn.f32 %f9633, %f10306, %f10311, %f9629;
	// end inline asm
	// begin inline asm
	fma.rn.f32 %f9637, %f10310, %f10311, %f9625;
	// end inline asm
	// begin inline asm
	fma.rn.f32 %f9641, %f10314, %f10315, %f9637;
	// end inline asm
	// begin inline asm
	fma.rn.f32 %f9645, %f10310, %f10315, %f9633;
	// end inline asm
	// begin inline asm
	fma.rn.f32 %f9649, %f10306, %f10311, %f9645;
	// end inline asm
	// begin inline asm
	fma.rn.f32 %f9653, %f10310, %f10311, %f9641;
	// end inline asm
	// begin inline asm
	fma.rn.f32 %f9657, %f10314, %f10315, %f9653;
	// end inline asm
	// begin inline asm
	fma.rn.f32 %f9661, %f10310, %f10315, %f9649;
	// end inline asm
	// begin inline asm
	fma.rn.f32 %f9665, %f10306, %f10311, %f9661;
	// end inline asm
	// begin inline asm
	fma.rn.f32 %f9669, %f10310, %f10311, %f9657;
	// end inline asm
	// begin inline asm
	fma.rn.f32 %f9673, %f10314, %f10315, %f9669;
	// end inline asm
	// begin inline asm
	fma.rn.f32 %f9677, %f10310, %f10315, %f9665;
	// end inline asm
	// begin inline asm
	fma.rn.f32 %f9681, %f10306, %f10311, %f9677;
	// end inline asm
	// begin inline asm
	fma.rn.f32 %f9685, %f10310, %f10311, %f9673;
	// end inline asm
	// begin inline asm
	fma.rn.f32 %f9689, %f10314, %f10315, %f9685;
	// end inline asm
	// begin inline asm
	fma.rn.f32 %f9693, %f10310, %f10315, %f9681;
	// end inline asm
	// begin inline asm
	fma.rn.f32 %f9697, %f10306, %f10311, %f9693;
	// end inline asm
	// begin inline asm
	fma.rn.f32 %f9701, %f10310, %f10311, %f9689;
	// end inline asm
	// begin inline asm
	fma.rn.f32 %f9705, %f10314, %f10315, %f9701;
	// end inline asm
	// begin inline asm
	fma.rn.f32 %f9709, %f10310, %f10315, %f9697;
	// end inline asm
	// begin inline asm
	fma.rn.f32 %f9713, %f10306, %f10311, %f9709;
	// end inline asm
	// begin inline asm
	fma.rn.f32 %f9717, %f10310, %f10311, %f9705;
	// end inline asm
	// begin inline asm
	fma.rn.f32 %f9721, %f10314, %f10315, %f9717;
	// end inline asm
	// begin inline asm
	fma.rn.f32 %f9725, %f10310, %f10315, %f9713;
	// end inline asm
	// begin inline asm
	fma.rn.f32 %f9729, %f10306, %f10311, %f9725;
	// end inline asm
	// begin inline asm
	fma.rn.f32 %f9733, %f10310, %f10311, %f9721;
	// end inline asm
	// begin inline asm
	fma.rn.f32 %f9737, %f10314, %f10315, %f9733;
	// end inline asm
	// begin inline asm
	fma.rn.f32 %f9741, %f10310, %f10315, %f9729;
	// end inline asm
	// begin inline asm
	fma.rn.f32 %f9745, %f10306, %f10311, %f9741;
	// end inline asm
	// begin inline asm
	fma.rn.f32 %f9749, %f10310, %f10311, %f9737;
	// end inline asm
	// begin inline asm
	fma.rn.f32 %f9753, %f10314, %f10315, %f9749;
	// end inline asm
	// begin inline asm
	fma.rn.f32 %f9757, %f10310, %f10315, %f9745;
	// end inline asm
	// begin inline asm
	fma.rn.f32 %f9761, %f10306, %f10311, %f9757;
	// end inline asm
	// begin inline asm
	fma.rn.f32 %f9765, %f10310, %f10311, %f9753;
	// end inline asm
	// begin inline asm
	fma.rn.f32 %f9769, %f10314, %f10315, %f9765;
	// end inline asm
	// begin inline asm
	fma.rn.f32 %f9773, %f10310, %f10315, %f9761;
	// end inline asm
	// begin inline asm
	fma.rn.f32 %f9777, %f10306, %f10311, %f9773;
	// end inline asm
	// begin inline asm
	fma.rn.f32 %f9781, %f10310, %f10311, %f9769;
	// end inline asm
	// begin inline asm
	fma.rn.f32 %f9785, %f10314, %f10315, %f9781;
	// end inline asm
	// begin inline asm
	fma.rn.f32 %f9789, %f10310, %f10315, %f9777;
	// end inline asm
	// begin inline asm
	fma.rn.f32 %f9793, %f10306, %f10311, %f9789;
	// end inline asm
	// begin inline asm
	fma.rn.f32 %f9797, %f10310, %f10311, %f9785;
	// end inline asm
	// begin inline asm
	fma.rn.f32 %f9801, %f10314, %f10315, %f9797;
	// end inline asm
	// begin inline asm
	fma.rn.f32 %f9805, %f10310, %f10315, %f9793;
	// end inline asm
	// begin inline asm
	fma.rn.f32 %f9809, %f10306, %f10311, %f9805;
	// end inline asm
	// begin inline asm
	fma.rn.f32 %f9813, %f10310, %f10311, %f9801;
	// end inline asm
	// begin inline asm
	fma.rn.f32 %f9817, %f10314, %f10315, %f9813;
	// end inline asm
	// begin inline asm
	fma.rn.f32 %f9821, %f10310, %f10315, %f9809;
	// end inline asm
	// begin inline asm
	fma.rn.f32 %f9825, %f10306, %f10311, %f9821;
	// end inline asm
	// begin inline asm
	fma.rn.f32 %f9829, %f10310, %f10311, %f9817;
	// end inline asm
	// begin inline asm
	fma.rn.f32 %f9833, %f10314, %f10315, %f9829;
	// end inline asm
	// begin inline asm
	fma.rn.f32 %f9837, %f10310, %f10315, %f9825;
	// end inline asm
	// begin inline asm
	fma.rn.f32 %f9841, %f10306, %f10311, %f9837;
	// end inline asm
	// begin inline asm
	fma.rn.f32 %f9845, %f10310, %f10311, %f9833;
	// end inline asm
	// begin inline asm
	fma.rn.f32 %f9849, %f10314, %f10315, %f9845;
	// end inline asm
	// begin inline asm
	fma.rn.f32 %f9853, %f10310, %f10315, %f9841;
	// end inline asm
	// begin inline asm
	fma.rn.f32 %f9857, %f10306, %f10311, %f9853;
	// end inline asm
	// begin inline asm
	fma.rn.f32 %f9861, %f10310, %f10311, %f9849;
	// end inline asm
	// begin inline asm
	fma.rn.f32 %f9865, %f10314, %f10315, %f9861;
	// end inline asm
	// begin inline asm
	fma.rn.f32 %f9869, %f10310, %f10315, %f9857;
	// end inline asm
	// begin inline asm
	fma.rn.f32 %f9873, %f10306, %f10311, %f9869;
	// end inline asm
	// begin inline asm
	fma.rn.f32 %f9877, %f10310, %f10311, %f9865;
	// end inline asm
	// begin inline asm
	fma.rn.f32 %f9881, %f10314, %f10315, %f9877;
	// end inline asm
	// begin inline asm
	fma.rn.f32 %f9885, %f10310, %f10315, %f9873;
	// end inline asm
	// begin inline asm
	fma.rn.f32 %f9889, %f10306, %f10311, %f9885;
	// end inline asm
	// begin inline asm
	fma.rn.f32 %f9893, %f10310, %f10311, %f9881;
	// end inline asm
	// begin inline asm
	fma.rn.f32 %f9897, %f10314, %f10315, %f9893;
	// end inline asm
	// begin inline asm
	fma.rn.f32 %f9901, %f10310, %f10315, %f9889;
	// end inline asm
	// begin inline asm
	fma.rn.f32 %f9905, %f10306, %f10311, %f9901;
	// end inline asm
	// begin inline asm
	fma.rn.f32 %f9909, %f10310, %f10311, %f9897;
	// end inline asm
	// begin inline asm
	fma.rn.f32 %f9913, %f10314, %f10315, %f9909;
	// end inline asm
	// begin inline asm
	fma.rn.f32 %f9917, %f10310, %f10315, %f9905;
	// end inline asm
	// begin inline asm
	fma.rn.f32 %f9921, %f10306, %f10311, %f9917;
	// end inline asm
	// begin inline asm
	fma.rn.f32 %f9925, %f10310, %f10311, %f9913;
	// end inline asm
	// begin inline asm
	fma.rn.f32 %f9929, %f10314, %f10315, %f9925;
	// end inline asm
	// begin inline asm
	fma.rn.f32 %f9933, %f10310, %f10315, %f9921;
	// end inline asm
	// begin inline asm
	fma.rn.f32 %f9937, %f10306, %f10311, %f9933;
	// end inline asm
	// begin inline asm
	fma.rn.f32 %f9941, %f10310, %f10311, %f9929;
	// end inline asm
	// begin inline asm
	fma.rn.f32 %f9945, %f10314, %f10315, %f9941;
	// end inline asm
	// begin inline asm
	fma.rn.f32 %f9949, %f10310, %f10315, %f9937;
	// end inline asm
	// begin inline asm
	fma.rn.f32 %f9953, %f10306, %f10311, %f9949;
	// end inline asm
	// begin inline asm
	fma.rn.f32 %f9957, %f10310, %f10311, %f9945;
	// end inline asm
	// begin inline asm
	fma.rn.f32 %f9961, %f10314, %f10315, %f9957;
	// end inline asm
	// begin inline asm
	fma.rn.f32 %f9965, %f10310, %f10315, %f9953;
	// end inline asm
	// begin inline asm
	fma.rn.f32 %f9969, %f10306, %f10311, %f9965;
	// end inline asm
	// begin inline asm
	fma.rn.f32 %f9973, %f10310, %f10311, %f9961;
	// end inline asm
	// begin inline asm
	fma.rn.f32 %f9977, %f10314, %f10315, %f9973;
	// end inline asm
	// begin inline asm
	fma.rn.f32 %f9981, %f10310, %f10315, %f9969;
	// end inline asm
	// begin inline asm
	fma.rn.f32 %f9985, %f10306, %f10311, %f9981;
	// end inline asm
	// begin inline asm
	fma.rn.f32 %f9989, %f10310, %f10311, %f9977;
	// end inline asm
	// begin inline asm
	fma.rn.f32 %f9993, %f10314, %f10315, %f9989;
	// end inline asm
	// begin inline asm
	fma.rn.f32 %f9997, %f10310, %f10315, %f9985;
	// end inline asm
	// begin inline asm
	fma.rn.f32 %f10001, %f10306, %f10311, %f9997;
	// end inline asm
	// begin inline asm
	fma.rn.f32 %f10005, %f10310, %f10311, %f9993;
	// end inline asm
	// begin inline asm
	fma.rn.f32 %f10009, %f10314, %f10315, %f10005;
	// end inline asm
	// begin inline asm
	fma.rn.f32 %f10013, %f10310, %f10315, %f10001;
	// end inline asm
	// begin inline asm
	fma.rn.f32 %f10017, %f10306, %f10311, %f10013;
	// end inline asm
	// begin inline asm
	fma.rn.f32 %f10021, %f10310, %f10311, %f10009;
	// end inline asm
	// begin inline asm
	fma.rn.f32 %f10025, %f10314, %f10315, %f10021;
	// end inline asm
	// begin inline asm
	fma.rn.f32 %f10029, %f10310, %f10315, %f10017;
	// end inline asm
	// begin inline asm
	fma.rn.f32 %f10033, %f10306, %f10311, %f10029;
	// end inline asm
	// begin inline asm
	fma.rn.f32 %f10037, %f10310, %f10311, %f10025;
	// end inline asm
	// begin inline asm
	fma.rn.f32 %f10041, %f10314, %f10315, %f10037;
	// end inline asm
	// begin inline asm
	fma.rn.f32 %f10045, %f10310, %f10315, %f10033;
	// end inline asm
	// begin inline asm
	fma.rn.f32 %f10049, %f10306, %f10311, %f10045;
	// end inline asm
	// begin inline asm
	fma.rn.f32 %f10053, %f10310, %f10311, %f10041;
	// end inline asm
	// begin inline asm
	fma.rn.f32 %f10057, %f10314, %f10315, %f10053;
	// end inline asm
	// begin inline asm
	fma.rn.f32 %f10061, %f10310, %f10315, %f10049;
	// end inline asm
	// begin inline asm
	fma.rn.f32 %f10065, %f10306, %f10311, %f10061;
	// end inline asm
	// begin inline asm
	fma.rn.f32 %f10069, %f10310, %f10311, %f10057;
	// end inline asm
	// begin inline asm
	fma.rn.f32 %f10073, %f10314, %f10315, %f10069;
	// end inline asm
	// begin inline asm
	fma.rn.f32 %f10077, %f10310, %f10315, %f10065;
	// end inline asm
	// begin inline asm
	fma.rn.f32 %f10081, %f10306, %f10311, %f10077;
	// end inline asm
	// begin inline asm
	fma.rn.f32 %f10085, %f10310, %f10311, %f10073;
	// end inline asm
	// begin inline asm
	fma.rn.f32 %f10089, %f10314, %f10315, %f10085;
	// end inline asm
	// begin inline asm
	fma.rn.f32 %f10093, %f10310, %f10315, %f10081;
	// end inline asm
	// begin inline asm
	fma.rn.f32 %f10097, %f10306, %f10311, %f10093;
	// end inline asm
	// begin inline asm
	fma.rn.f32 %f10101, %f10310, %f10311, %f10089;
	// end inline asm
	// begin inline asm
	fma.rn.f32 %f10105, %f10314, %f10315, %f10101;
	// end inline asm
	// begin inline asm
	fma.rn.f32 %f10109, %f10310, %f10315, %f10097;
	// end inline asm
	// begin inline asm
	fma.rn.f32 %f10113, %f10306, %f10311, %f10109;
	// end inline asm
	// begin inline asm
	fma.rn.f32 %f10117, %f10310, %f10311, %f10105;
	// end inline asm
	// begin inline asm
	fma.rn.f32 %f10121, %f10314, %f10315, %f10117;
	// end inline asm
	// begin inline asm
	fma.rn.f32 %f10125, %f10310, %f10315, %f10113;
	// end inline asm
	// begin inline asm
	fma.rn.f32 %f10129, %f10306, %f10311, %f10125;
	// end inline asm
	// begin inline asm
	fma.rn.f32 %f10133, %f10310, %f10311, %f10121;
	// end inline asm
	// begin inline asm
	fma.rn.f32 %f10137, %f10314, %f10315, %f10133;
	// end inline asm
	// begin inline asm
	fma.rn.f32 %f10141, %f10310, %f10315, %f10129;
	// end inline asm
	// begin inline asm
	fma.rn.f32 %f10145, %f10306, %f10311, %f10141;
	// end inline asm
	// begin inline asm
	fma.rn.f32 %f10149, %f10310, %f10311, %f10137;
	// end inline asm
	// begin inline asm
	fma.rn.f32 %f10153, %f10314, %f10315, %f10149;
	// end inline asm
	// begin inline asm
	fma.rn.f32 %f10157, %f10310, %f10315, %f10145;
	// end inline asm
	// begin inline asm
	fma.rn.f32 %f10161, %f10306, %f10311, %f10157;
	// end inline asm
	// begin inline asm
	fma.rn.f32 %f10165, %f10310, %f10311, %f10153;
	// end inline asm
	// begin inline asm
	fma.rn.f32 %f10169, %f10314, %f10315, %f10165;
	// end inline asm
	// begin inline asm
	fma.rn.f32 %f10173, %f10310, %f10315, %f10161;
	// end inline asm
	// begin inline asm
	fma.rn.f32 %f10177, %f10306, %f10311, %f10173;
	// end inline asm
	// begin inline asm
	fma.rn.f32 %f10181, %f10310, %f10311, %f10169;
	// end inline asm
	// begin inline asm
	fma.rn.f32 %f10185, %f10314, %f10315, %f10181;
	// end inline asm
	// begin inline asm
	fma.rn.f32 %f10189, %f10310, %f10315, %f10177;
	// end inline asm
	// begin inline asm
	fma.rn.f32 %f10193, %f10306, %f10311, %f10189;
	// end inline asm
	// begin inline asm
	fma.rn.f32 %f10197, %f10310, %f10311, %f10185;
	// end inline asm
	// begin inline asm
	fma.rn.f32 %f10201, %f10314, %f10315, %f10197;
	// end inline asm
	// begin inline asm
	fma.rn.f32 %f10205, %f10310, %f10315, %f10193;
	// end inline asm
	// begin inline asm
	fma.rn.f32 %f10209, %f10306, %f10311, %f10205;
	// end inline asm
	// begin inline asm
	fma.rn.f32 %f10213, %f10310, %f10311, %f10201;
	// end inline asm
	// begin inline asm
	fma.rn.f32 %f10217, %f10314, %f10315, %f10213;
	// end inline asm
	// begin inline asm
	fma.rn.f32 %f10221, %f10310, %f10315, %f10209;
	// end inline asm
	// begin inline asm
	fma.rn.f32 %f10225, %f10306, %f10311, %f10221;
	// end inline asm
	// begin inline asm
	fma.rn.f32 %f10229, %f10310, %f10311, %f10217;
	// end inline asm
	// begin inline asm
	fma.rn.f32 %f10233, %f10314, %f10315, %f10229;
	// end inline asm
	// begin inline asm
	fma.rn.f32 %f10237, %f10310, %f10315, %f10225;
	// end inline asm
	// begin inline asm
	fma.rn.f32 %f10241, %f10306, %f10311, %f10237;
	// end inline asm
	// begin inline asm
	fma.rn.f32 %f10245, %f10310, %f10311, %f10233;
	// end inline asm
	// begin inline asm
	fma.rn.f32 %f10249, %f10314, %f10315, %f10245;
	// end inline asm
	// begin inline asm
	fma.rn.f32 %f10253, %f10310, %f10315, %f10241;
	// end inline asm
	// begin inline asm
	fma.rn.f32 %f10257, %f10306, %f10311, %f10253;
	// end inline asm
	// begin inline asm
	fma.rn.f32 %f10261, %f10310, %f10311, %f10249;
	// end inline asm
	// begin inline asm
	fma.rn.f32 %f10265, %f10314, %f10315, %f10261;
	// end inline asm
	// begin inline asm
	fma.rn.f32 %f10269, %f10310, %f10315, %f10257;
	// end inline asm
	// begin inline asm
	fma.rn.f32 %f10273, %f10306, %f10311, %f10269;
	// end inline asm
	// begin inline asm
	fma.rn.f32 %f10277, %f10310, %f10311, %f10265;
	// end inline asm
	// begin inline asm
	fma.rn.f32 %f10281, %f10314, %f10315, %f10277;
	// end inline asm
	// begin inline asm
	fma.rn.f32 %f10285, %f10310, %f10315, %f10273;
	// end inline asm
	// begin inline asm
	fma.rn.f32 %f10289, %f10306, %f10311, %f10285;
	// end inline asm
	// begin inline asm
	fma.rn.f32 %f10293, %f10310, %f10311, %f10281;
	// end inline asm
	// begin inline asm
	fma.rn.f32 %f10297, %f10314, %f10315, %f10293;
	// end inline asm
	// begin inline asm
	fma.rn.f32 %f10301, %f10310, %f10315, %f10289;
	// end inline asm
	// begin inline asm
	fma.rn.f32 %f16464, %f10306, %f10311, %f10301;
	// end inline asm
	// begin inline asm
	fma.rn.f32 %f10309, %f10310, %f10311, %f10297;
	// end inline asm
	// begin inline asm
	fma.rn.f32 %f16465, %f10314, %f10315, %f10309;
	// end inline asm
	add.s32 	%r179, %r179, 1;
	add.s32 	%r178, %r178, 16;
	setp.ne.s32 	%p16, %r179, 512;
	@%p16 bra 	$L__BB6_26;
	mov.b32 	%r181, 0;
	mov.u32 	%r180, data;
$L__BB6_28:
	ld.shared.v4.f32 	{%f11334, %f11338, %f11339, %f11335}, [%r180];
	neg.f32 	%f11330, %f11338;
	// begin inline asm
	fma.rn.f32 %f10317, %f11334, %f11339, %f16464;
	// end inline asm
	// begin inline asm
	fma.rn.f32 %f10321, %f11330, %f11335, %f10317;
	// end inline asm
	// begin inline asm
	fma.rn.f32 %f10325, %f11334, %f11335, %f16465;
	// end inline asm
	// begin inline asm
	fma.rn.f32 %f10329, %f11338, %f11339, %f10325;
	// end inline asm
	// begin inline asm
	fma.rn.f32 %f10333, %f11334, %f11339, %f10321;
	// end inline asm
	// begin inline asm
	fma.rn.f32 %f10337, %f11330, %f11335, %f10333;
	// end inline asm
	// begin inline asm
	fma.rn.f32 %f10341, %f11334, %f11335, %f10329;
	// end inline asm
	// begin inline asm
	fma.rn.f32 %f10345, %f11338, %f11339, %f10341;
	// end inline asm
	// begin inline asm
	fma.rn.f32 %f10349, %f11334, %f11339, %f10337;
	// end inline asm
	// begin inline asm
	fma.rn.f32 %f10353, %f11330, %f11335, %f10349;
	// end inline asm
	// begin inline asm
	fma.rn.f32 %f10357, %f11334, %f11335, %f10345;
	// end inline asm
	// begin inline asm
	fma.rn.f32 %f10361, %f11338, %f11339, %f10357;
	// end inline asm
	// begin inline asm
	fma.rn.f32 %f10365, %f11334, %f11339, %f10353;
	// end inline asm
	// begin inline asm
	fma.rn.f32 %f10369, %f11330, %f11335, %f10365;
	// end inline asm
	// begin inline asm
	fma.rn.f32 %f10373, %f11334, %f11335, %f10361;
	// end inline asm
	// begin inline asm
	fma.rn.f32 %f10377, %f11338, %f11339, %f10373;
	// end inline asm
	// begin inline asm
	fma.rn.f32 %f10381, %f11334, %f11339, %f10369;
	// end inline asm
	// begin inline asm
	fma.rn.f32 %f10385, %f11330, %f11335, %f10381;
	// end inline asm
	// begin inline asm
	fma.rn.f32 %f10389, %f11334, %f11335, %f10377;
	// end inline asm
	// begin inline asm
	fma.rn.f32 %f10393, %f11338, %f11339, %f10389;
	// end inline asm
	// begin inline asm
	fma.rn.f32 %f10397, %f11334, %f11339, %f10385;
	// end inline asm
	// begin inline asm
	fma.rn.f32 %f10401, %f11330, %f11335, %f10397;
	// end inline asm
	// begin inline asm
	fma.rn.f32 %f10405, %f11334, %f11335, %f10393;
	// end inline asm
	// begin inline asm
	fma.rn.f32 %f10409, %f11338, %f11339, %f10405;
	// end inline asm
	// begin inline asm
	fma.rn.f32 %f10413, %f11334, %f11339, %f10401;
	// end inline asm
	// begin inline asm
	fma.rn.f32 %f10417, %f11330, %f11335, %f10413;
	// end inline asm
	// begin inline asm
	fma.rn.f32 %f10421, %f11334, %f11335, %f10409;
	// end inline asm
	// begin inline asm
	fma.rn.f32 %f10425, %f11338, %f11339, %f10421;
	// end inline asm
	// begin inline asm
	fma.rn.f32 %f10429, %f11334, %f11339, %f10417;
	// end inline asm
	// begin inline asm
	fma.rn.f32 %f10433, %f11330, %f11335, %f10429;
	// end inline asm
	// begin inline asm
	fma.rn.f32 %f10437, %f11334, %f11335, %f10425;
	// end inline asm
	// begin inline asm
	fma.rn.f32 %f10441, %f11338, %f11339, %f10437;
	// end inline asm
	// begin inline asm
	fma.rn.f32 %f10445, %f11334, %f11339, %f10433;
	// end inline asm
	// begin inline asm
	fma.rn.f32 %f10449, %f11330, %f11335, %f10445;
	// end inline asm
	// begin inline asm
	fma.rn.f32 %f10453, %f11334, %f11335, %f10441;
	// end inline asm
	// begin inline asm
	fma.rn.f32 %f10457, %f11338, %f11339, %f10453;
	// end inline asm
	// begin inline asm
	fma.rn.f32 %f10461, %f11334, %f11339, %f10449;
	// end inline asm
	// begin inline asm
	fma.rn.f32 %f10465, %f11330, %f11335, %f10461;
	// end inline asm
	// begin inline asm
	fma.rn.f32 %f10469, %f11334, %f11335, %f10457;
	// end inline asm
	// begin inline asm
	fma.rn.f32 %f10473, %f11338, %f11339, %f10469;
	// end inline asm
	// begin inline asm
	fma.rn.f32 %f10477, %f11334, %f11339, %f10465;
	// end inline asm
	// begin inline asm
	fma.rn.f32 %f10481, %f11330, %f11335, %f10477;
	// end inline asm
	// begin inline asm
	fma.rn.f32 %f10485, %f11334, %f11335, %f10473;
	// end inline asm
	// begin inline asm
	fma.rn.f32 %f10489, %f11338, %f11339, %f10485;
	// end inline asm
	// begin inline asm
	fma.rn.f32 %f10493, %f11334, %f11339, %f10481;
	// end inline asm
	// begin inline asm
	fma.rn.f32 %f10497, %f11330, %f11335, %f10493;
	// end inline asm
	// begin inline asm
	fma.rn.f32 %f10501, %f11334, %f11335, %f10489;
	// end inline asm
	// begin inline asm
	fma.rn.f32 %f10505, %f11338, %f11339, %f10501;
	// end inline asm
	// begin inline asm
	fma.rn.f32 %f10509, %f11334, %f11339, %f10497;
	// end inline asm
	// begin inline asm
	fma.rn.f32 %f10513, %f11330, %f11335, %f10509;
	// end inline asm
	// begin inline asm
	fma.rn.f32 %f10517, %f11334, %f11335, %f10505;
	// end inline asm
	// begin inline asm
	fma.rn.f32 %f10521, %f11338, %f11339, %f10517;
	// end inline asm
	// begin inline asm
	fma.rn.f32 %f10525, %f11334, %f11339, %f10513;
	// end inline asm
	// begin inline asm
	fma.rn.f32 %f10529, %f11330, %f11335, %f10525;
	// end inline asm
	// begin inline asm
	fma.rn.f32 %f10533, %f11334, %f11335, %f10521;
	// end inline asm
	// begin inline asm
	fma.rn.f32 %f10537, %f11338, %f11339, %f10533;
	// end inline asm
	// begin inline asm
	fma.rn.f32 %f10541, %f11334, %f11339, %f10529;
	// end inline asm
	// begin inline asm
	fma.rn.f32 %f10545, %f11330, %f11335, %f10541;
	// end inline asm
	// begin inline asm
	fma.rn.f32 %f10549, %f11334, %f11335, %f10537;
	// end inline asm
	// begin inline asm
	fma.rn.f32 %f10553, %f11338, %f11339, %f10549;
	// end inline asm
	// begin inline asm
	fma.rn.f32 %f10557, %f11334, %f11339, %f10545;
	// end inline asm
	// begin inline asm
	fma.rn.f32 %f10561, %f11330, %f11335, %f10557;
	// end inline asm
	// begin inline asm
	fma.rn.f32 %f10565, %f11334, %f11335, %f10553;
	// end inline asm
	// begin inline asm
	fma.rn.f32 %f10569, %f11338, %f11339, %f10565;
	// end inline asm
	// begin inline asm
	fma.rn.f32 %f10573, %f11334, %f11339, %f10561;
	// end inline asm
	// begin inline asm
	fma.rn.f32 %f10577, %f11330, %f11335, %f10573;
	// end inline asm
	// begin inline asm
	fma.rn.f32 %f10581, %f11334, %f11335, %f10569;
	// end inline asm
	// begin inline asm
	fma.rn.f32 %f10585, %f11338, %f11339, %f10581;
	// end inline asm
	// begin inline asm
	fma.rn.f32 %f10589, %f11334, %f11339, %f10577;
	// end inline asm
	// begin inline asm
	fma.rn.f32 %f10593, %f11330, %f11335, %f10589;
	// end inline asm
	// begin inline asm
	fma.rn.f32 %f10597, %f11334, %f11335, %f10585;
	// end inline asm
	// begin inline asm
	fma.rn.f32 %f10601, %f11338, %f11339, %f10597;
	// end inline asm
	// begin inline asm
	fma.rn.f32 %f10605, %f11334, %f11339, %f10593;
	// end inline asm
	// begin inline asm
	fma.rn.f32 %f10609, %f11330, %f11335, %f10605;
	// end inline asm
	// begin inline asm
	fma.rn.f32 %f10613, %f11334, %f11335, %f10601;
	// end inline asm
	// begin inline asm
	fma.rn.f32 %f10617, %f11338, %f11339, %f10613;
	// end inline asm
	// begin inline asm
	fma.rn.f32 %f10621, %f11334, %f11339, %f10609;
	// end inline asm
	// begin inline asm
	fma.rn.f32 %f10625, %f11330, %f11335, %f10621;
	// end inline asm
	// begin inline asm
	fma.rn.f32 %f10629, %f11334, %f11335, %f10617;
	// end inline asm
	// begin inline asm
	fma.rn.f32 %f10633, %f11338, %f11339, %f10629;
	// end inline asm
	// begin inline asm
	fma.rn.f32 %f10637, %f11334, %f11339, %f10625;
	// end inline asm
	// begin inline asm
	fma.rn.f32 %f10641, %f11330, %f11335, %f10637;
	// end inline asm
	// begin inline asm
	fma.rn.f32 %f10645, %f11334, %f11335, %f10633;
	// end inline asm
	// begin inline asm
	fma.rn.f32 %f10649, %f11338, %f11339, %f10645;
	// end inline asm
	// begin inline asm
	fma.rn.f32 %f10653, %f11334, %f11339, %f10641;
	// end inline asm
	// begin inline asm
	fma.rn.f32 %f10657, %f11330, %f11335, %f10653;
	// end inline asm
	// begin inline asm
	fma.rn.f32 %f10661, %f11334, %f11335, %f10649;
	// end inline asm
	// begin inline asm
	fma.rn.f32 %f10665, %f11338, %f11339, %f10661;
	// end inline asm
	// begin inline asm
	fma.rn.f32 %f10669, %f11334, %f11339, %f10657;
	// end inline asm
	// begin inline asm
	fma.rn.f32 %f10673, %f11330, %f11335, %f10669;
	// end inline asm
	// begin inline asm
	fma.rn.f32 %f10677, %f11334, %f11335, %f10665;
	// end inline asm
	// begin inline asm
	fma.rn.f32 %f10681, %f11338, %f11339, %f10677;
	// end inline asm
	// begin inline asm
	fma.rn.f32 %f10685, %f11334, %f11339, %f10673;
	// end inline asm
	// begin inline asm
	fma.rn.f32 %f10689, %f11330, %f11335, %f10685;
	// end inline asm
	// begin inline asm
	fma.rn.f32 %f10693, %f11334, %f11335, %f10681;
	// end inline asm
	// begin inline asm
	fma.rn.f32 %f10697, %f11338, %f11339, %f10693;
	// end inline asm
	// begin inline asm
	fma.rn.f32 %f10701, %f11334, %f11339, %f10689;
	// end inline asm
	// begin inline asm
	fma.rn.f32 %f10705, %f11330, %f11335, %f10701;
	// end inline asm
	// begin inline asm
	fma.rn.f32 %f10709, %f11334, %f11335, %f10697;
	// end inline asm
	// begin inline asm
	fma.rn.f32 %f10713, %f11338, %f11339, %f10709;
	// end inline asm
	// begin inline asm
	fma.rn.f32 %f10717, %f11334, %f11339, %f10705;
	// end inline asm
	// begin inline asm
	fma.rn.f32 %f10721, %f11330, %f11335, %f10717;
	// end inline asm
	// begin inline asm
	fma.rn.f32 %f10725, %f11334, %f11335, %f10713;
	// end inline asm
	// begin inline asm
	fma.rn.f32 %f10729, %f11338, %f11339, %f10725;
	// end inline asm
	// begin inline asm
	fma.rn.f32 %f10733, %f11334, %f11339, %f10721;
	// end inline asm
	// begin inline asm
	fma.rn.f32 %f10737, %f11330, %f11335, %f10733;
	// end inline asm
	// begin inline asm
	fma.rn.f32 %f10741, %f11334, %f11335, %f10729;
	// end inline asm
	// begin inline asm
	fma.rn.f32 %f10745, %f11338, %f11339, %f10741;
	// end inline asm
	// begin inline asm
	fma.rn.f32 %f10749, %f11334, %f11339, %f10737;
	// end inline asm
	// begin inline asm
	fma.rn.f32 %f10753, %f11330, %f11335, %f10749;
	// end inline asm
	// begin inline asm
	fma.rn.f32 %f10757, %f11334, %f11335, %f10745;
	// end inline asm
	// begin inline asm
	fma.rn.f32 %f10761, %f11338, %f11339, %f10757;
	// end inline asm
	// begin inline asm
	fma.rn.f32 %f10765, %f11334, %f11339, %f10753;
	// end inline asm
	// begin inline asm
	fma.rn.f32 %f10769, %f11330, %f11335, %f10765;
	// end inline asm
	// begin inline asm
	fma.rn.f32 %f10773, %f11334, %f11335, %f10761;
	// end inline asm
	// begin inline asm
	fma.rn.f32 %f10777, %f11338, %f11339, %f10773;
	// end inline asm
	// begin inline asm
	fma.rn.f32 %f10781, %f11334, %f11339, %f10769;
	// end inline asm
	// begin inline asm
	fma.rn.f32 %f10785, %f11330, %f11335, %f10781;
	// end inline asm
	// begin inline asm
	fma.rn.f32 %f10789, %f11334, %f11335, %f10777;
	// end inline asm
	// begin inline asm
	fma.rn.f32 %f10793, %f11338, %f11339, %f10789;
	// end inline asm
	// begin inline asm
	fma.rn.f32 %f10797, %f11334, %f11339, %f10785;
	// end inline asm
	// begin inline asm
	fma.rn.f32 %f10801, %f11330, %f11335, %f10797;
	// end inline asm
	// begin inline asm
	fma.rn.f32 %f10805, %f11334, %f11335, %f10793;
	// end inline asm
	// begin inline asm
	fma.rn.f32 %f10809, %f11338, %f11339, %f10805;
	// end inline asm
	// begin inline asm
	fma.rn.f32 %f10813, %f11334, %f11339, %f10801;
	// end inline asm
	// begin inline asm
	fma.rn.f32 %f10817, %f11330, %f11335, %f10813;
	// end inline asm
	// begin inline asm
	fma.rn.f32 %f10821, %f11334, %f11335, %f10809;
	// end inline asm
	// begin inline asm
	fma.rn.f32 %f10825, %f11338, %f11339, %f10821;
	// end inline asm
	// begin inline asm
	fma.rn.f32 %f10829, %f11334, %f11339, %f10817;
	// end inline asm
	// begin inline asm
	fma.rn.f32 %f10833, %f11330, %f11335, %f10829;
	// end inline asm
	// begin inline asm
	fma.rn.f32 %f10837, %f11334, %f11335, %f10825;
	// end inline asm
	// begin inline asm
	fma.rn.f32 %f10841, %f11338, %f11339, %f10837;
	// end inline asm
	// begin inline asm
	fma.rn.f32 %f10845, %f11334, %f11339, %f10833;
	// end inline asm
	// begin inline asm
	fma.rn.f32 %f10849, %f11330, %f11335, %f10845;
	// end inline asm
	// begin inline asm
	fma.rn.f32 %f10853, %f11334, %f11335, %f10841;
	// end inline asm
	// begin inline asm
	fma.rn.f32 %f10857, %f11338, %f11339, %f10853;
	// end inline asm
	// begin inline asm
	fma.rn.f32 %f10861, %f11334, %f11339, %f10849;
	// end inline asm
	// begin inline asm
	fma.rn.f32 %f10865, %f11330, %f11335, %f10861;
	// end inline asm
	// begin inline asm
	fma.rn.f32 %f10869, %f11334, %f11335, %f10857;
	// end inline asm
	// begin inline asm
	fma.rn.f32 %f10873, %f11338, %f11339, %f10869;
	// end inline asm
	// begin inline asm
	fma.rn.f32 %f10877, %f11334, %f11339, %f10865;
	// end inline asm
	// begin inline asm
	fma.rn.f32 %f10881, %f11330, %f11335, %f10877;
	// end inline asm
	// begin inline asm
	fma.rn.f32 %f10885, %f11334, %f11335, %f10873;
	// end inline asm
	// begin inline asm
	fma.rn.f32 %f10889, %f11338, %f11339, %f10885;
	// end inline asm
	// begin inline asm
	fma.rn.f32 %f10893, %f11334, %f11339, %f10881;
	// end inline asm
	// begin inline asm
	fma.rn.f32 %f10897, %f11330, %f11335, %f10893;
	// end inline asm
	// begin inline asm
	fma.rn.f32 %f10901, %f11334, %f11335, %f10889;
	// end inline asm
	// begin inline asm
	fma.rn.f32 %f10905, %f11338, %f11339, %f10901;
	// end inline asm
	// begin inline asm
	fma.rn.f32 %f10909, %f11334, %f11339, %f10897;
	// end inline asm
	// begin inline asm
	fma.rn.f32 %f10913, %f11330, %f11335, %f10909;
	// end inline asm
	// begin inline asm
	fma.rn.f32 %f10917, %f11334, %f11335, %f10905;
	// end inline asm
	// begin inline asm
	fma.rn.f32 %f10921, %f11338, %f11339, %f10917;
	// end inline asm
	// begin inline asm
	fma.rn.f32 %f10925, %f11334, %f11339, %f10913;
	// end inline asm
	// begin inline asm
	fma.rn.f32 %f10929, %f11330, %f11335, %f10925;
	// end inline asm
	// begin inline asm
	fma.rn.f32 %f10933, %f11334, %f11335, %f10921;
	// end inline asm
	// begin inline asm
	fma.rn.f32 %f10937, %f11338, %f11339, %f10933;
	// end inline asm
	// begin inline asm
	fma.rn.f32 %f10941, %f11334, %f11339, %f10929;
	// end inline asm
	// begin inline asm
	fma.rn.f32 %f10945, %f11330, %f11335, %f10941;
	// end inline asm
	// begin inline asm
	fma.rn.f32 %f10949, %f11334, %f11335, %f10937;
	// end inline asm
	// begin inline asm
	fma.rn.f32 %f10953, %f11338, %f11339, %f10949;
	// end inline asm
	// begin inline asm
	fma.rn.f32 %f10957, %f11334, %f11339, %f10945;
	// end inline asm
	// begin inline asm
	fma.rn.f32 %f10961, %f11330, %f11335, %f10957;
	// end inline asm
	// begin inline asm
	fma.rn.f32 %f10965, %f11334, %f11335, %f10953;
	// end inline asm
	// begin inline asm
	fma.rn.f32 %f10969, %f11338, %f11339, %f10965;
	// end inline asm
	// begin inline asm
	fma.rn.f32 %f10973, %f11334, %f11339, %f10961;
	// end inline asm
	// begin inline asm
	fma.rn.f32 %f10977, %f11330, %f11335, %f10973;
	// end inline asm
	// begin inline asm
	fma.rn.f32 %f10981, %f11334, %f11335, %f10969;
	// end inline asm
	// begin inline asm
	fma.rn.f32 %f10985, %f11338, %f11339, %f10981;
	// end inline asm
	// begin inline asm
	fma.rn.f32 %f10989, %f11334, %f11339, %f10977;
	// end inline asm
	// begin inline asm
	fma.rn.f32 %f10993, %f11330, %f11335, %f10989;
	// end inline asm
	// begin inline asm
	fma.rn.f32 %f10997, %f11334, %f11335, %f10985;
	// end inline asm
	// begin inline asm
	fma.rn.f32 %f11001, %f11338, %f11339, %f10997;
	// end inline asm
	// begin inline asm
	fma.rn.f32 %f11005, %f11334, %f11339, %f10993;
	// end inline asm
	// begin inline asm
	fma.rn.f32 %f11009, %f11330, %f11335, %f11005;
	// end inline asm
	// begin inline asm
	fma.rn.f32 %f11013, %f11334, %f11335, %f11001;
	// end inline asm
	// begin inline asm
	fma.rn.f32 %f11017, %f11338, %f11339, %f11013;
	// end inline asm
	// begin inline asm
	fma.rn.f32 %f11021, %f11334, %f11339, %f11009;
	// end inline asm
	// begin inline asm
	fma.rn.f32 %f11025, %f11330, %f11335, %f11021;
	// end inline asm
	// begin inline asm
	fma.rn.f32 %f11029, %f11334, %f11335, %f11017;
	// end inline asm
	// begin inline asm
	fma.rn.f32 %f11033, %f11338, %f11339, %f11029;
	// end inline asm
	// begin inline asm
	fma.rn.f32 %f11037, %f11334, %f11339, %f11025;
	// end inline asm
	// begin inline asm
	fma.rn.f32 %f11041, %f11330, %f11335, %f11037;
	// end inline asm
	// begin inline asm
	fma.rn.f32 %f11045, %f11334, %f11335, %f11033;
	// end inline asm
	// begin inline asm
	fma.rn.f32 %f11049, %f11338, %f11339, %f11045;
	// end inline asm
	// begin inline asm
	fma.rn.f32 %f11053, %f11334, %f11339, %f11041;
	// end inline asm
	// begin inline asm
	fma.rn.f32 %f11057, %f11330, %f11335, %f11053;
	// end inline asm
	// begin inline asm
	fma.rn.f32 %f11061, %f11334, %f11335, %f11049;
	// end inline asm
	// begin inline asm
	fma.rn.f32 %f11065, %f11338, %f11339, %f11061;
	// end inline asm
	// begin inline asm
	fma.rn.f32 %f11069, %f11334, %f11339, %f11057;
	// end inline asm
	// begin inline asm
	fma.rn.f32 %f11073, %f11330, %f11335, %f11069;
	// end inline asm
	// begin inline asm
	fma.rn.f32 %f11077, %f11334, %f11335, %f11065;
	// end inline asm
	// begin inline asm
	fma.rn.f32 %f11081, %f11338, %f11339, %f11077;
	// end inline asm
	// begin inline asm
	fma.rn.f32 %f11085, %f11334, %f11339, %f11073;
	// end inline asm
	// begin inline asm
	fma.rn.f32 %f11089, %f11330, %f11335, %f11085;
	// end inline asm
	// begin inline asm
	fma.rn.f32 %f11093, %f11334, %f11335, %f11081;
	// end inline asm
	// begin inline asm
	fma.rn.f32 %f11097, %f11338, %f11339, %f11093;
	// end inline asm
	// begin inline asm
	fma.rn.f32 %f11101, %f11334, %f11339, %f11089;
	// end inline asm
	// begin inline asm
	fma.rn.f32 %f11105, %f11330, %f11335, %f11101;
	// end inline asm
	// begin inline asm
	fma.rn.f32 %f11109, %f11334, %f11335, %f11097;
	// end inline asm
	// begin inline asm
	fma.rn.f32 %f11113, %f11338, %f11339, %f11109;
	// end inline asm
	// begin inline asm
	fma.rn.f32 %f11117, %f11334, %f11339, %f11105;
	// end inline asm
	// begin inline asm
	fma.rn.f32 %f11121, %f11330, %f11335, %f11117;
	// end inline asm
	// begin inline asm
	fma.rn.f32 %f11125, %f11334, %f11335, %f11113;
	// end inline asm
	// begin inline asm
	fma.rn.f32 %f11129, %f11338, %f11339, %f11125;
	// end inline asm
	// begin inline asm
	fma.rn.f32 %f11133, %f11334, %f11339, %f11121;
	// end inline asm
	// begin inline asm
	fma.rn.f32 %f11137, %f11330, %f11335, %f11133;
	// end inline asm
	// begin inline asm
	fma.rn.f32 %f11141, %f11334, %f11335, %f11129;
	// end inline asm
	// begin inline asm
	fma.rn.f32 %f11145, %f11338, %f11339, %f11141;
	// end inline asm
	// begin inline asm
	fma.rn.f32 %f11149, %f11334, %f11339, %f11137;
	// end inline asm
	// begin inline asm
	fma.rn.f32 %f11153, %f11330, %f11335, %f11149;
	// end inline asm
	// begin inline asm
	fma.rn.f32 %f11157, %f11334, %f11335, %f11145;
	// end inline asm
	// begin inline asm
	fma.rn.f32 %f11161, %f11338, %f11339, %f11157;
	// end inline asm
	// begin inline asm
	fma.rn.f32 %f11165, %f11334, %f11339, %f11153;
	// end inline asm
	// begin inline asm
	fma.rn.f32 %f11169, %f11330, %f11335, %f11165;
	// end inline asm
	// begin inline asm
	fma.rn.f32 %f11173, %f11334, %f11335, %f11161;
	// end inline asm
	// begin inline asm
	fma.rn.f32 %f11177, %f11338, %f11339, %f11173;
	// end inline asm
	// begin inline asm
	fma.rn.f32 %f11181, %f11334, %f11339, %f11169;
	// end inline asm
	// begin inline asm
	fma.rn.f32 %f11185, %f11330, %f11335, %f11181;
	// end inline asm
	// begin inline asm
	fma.rn.f32 %f11189, %f11334, %f11335, %f11177;
	// end inline asm
	// begin inline asm
	fma.rn.f32 %f11193, %f11338, %f11339, %f11189;
	// end inline asm
	// begin inline asm
	fma.rn.f32 %f11197, %f11334, %f11339, %f11185;
	// end inline asm
	// begin inline asm
	fma.rn.f32 %f11201, %f11330, %f11335, %f11197;
	// end inline asm
	// begin inline asm
	fma.rn.f32 %f11205, %f11334, %f11335, %f11193;
	// end inline asm
	// begin inline asm
	fma.rn.f32 %f11209, %f11338, %f11339, %f11205;
	// end inline asm
	// begin inline asm
	fma.rn.f32 %f11213, %f11334, %f11339, %f11201;
	// end inline asm
	// begin inline asm
	fma.rn.f32 %f11217, %f11330, %f11335, %f11213;
	// end inline asm
	// begin inline asm
	fma.rn.f32 %f11221, %f11334, %f11335, %f11209;
	// end inline asm
	// begin inline asm
	fma.rn.f32 %f11225, %f11338, %f11339, %f11221;
	// end inline asm
	// begin inline asm
	fma.rn.f32 %f11229, %f11334, %f11339, %f11217;
	// end inline asm
	// begin inline asm
	fma.rn.f32 %f11233, %f11330, %f11335, %f11229;
	// end inline asm
	// begin inline asm
	fma.rn.f32 %f11237, %f11334, %f11335, %f11225;
	// end inline asm
	// begin inline asm
	fma.rn.f32 %f11241, %f11338, %f11339, %f11237;
	// end inline asm
	// begin inline asm
	fma.rn.f32 %f11245, %f11334, %f11339, %f11233;
	// end inline asm
	// begin inline asm
	fma.rn.f32 %f11249, %f11330, %f11335, %f11245;
	// end inline asm
	// begin inline asm
	fma.rn.f32 %f11253, %f11334, %f11335, %f11241;
	// end inline asm
	// begin inline asm
	fma.rn.f32 %f11257, %f11338, %f11339, %f11253;
	// end inline asm
	// begin inline asm
	fma.rn.f32 %f11261, %f11334, %f11339, %f11249;
	// end inline asm
	// begin inline asm
	fma.rn.f32 %f11265, %f11330, %f11335, %f11261;
	// end inline asm
	// begin inline asm
	fma.rn.f32 %f11269, %f11334, %f11335, %f11257;
	// end inline asm
	// begin inline asm
	fma.rn.f32 %f11273, %f11338, %f11339, %f11269;
	// end inline asm
	// begin inline asm
	fma.rn.f32 %f11277, %f11334, %f11339, %f11265;
	// end inline asm
	// begin inline asm
	fma.rn.f32 %f11281, %f11330, %f11335, %f11277;
	// end inline asm
	// begin inline asm
	fma.rn.f32 %f11285, %f11334, %f11335, %f11273;
	// end inline asm
	// begin inline asm
	fma.rn.f32 %f11289, %f11338, %f11339, %f11285;
	// end inline asm
	// begin inline asm
	fma.rn.f32 %f11293, %f11334, %f11339, %f11281;
	// end inline asm
	// begin inline asm
	fma.rn.f32 %f11297, %f11330, %f11335, %f11293;
	// end inline asm
	// begin inline asm
	fma.rn.f32 %f11301, %f11334, %f11335, %f11289;
	// end inline asm
	// begin inline asm
	fma.rn.f32 %f11305, %f11338, %f11339, %f11301;
	// end inline asm
	// begin inline asm
	fma.rn.f32 %f11309, %f11334, %f11339, %f11297;
	// end inline asm
	// begin inline asm
	fma.rn.f32 %f11313, %f11330, %f11335, %f11309;
	// end inline asm
	// begin inline asm
	fma.rn.f32 %f11317, %f11334, %f11335, %f11305;
	// end inline asm
	// begin inline asm
	fma.rn.f32 %f11321, %f11338, %f11339, %f11317;
	// end inline asm
	// begin inline asm
	fma.rn.f32 %f11325, %f11334, %f11339, %f11313;
	// end inline asm
	// begin inline asm
	fma.rn.f32 %f16464, %f11330, %f11335, %f11325;
	// end inline asm
	// begin inline asm
	fma.rn.f32 %f11333, %f11334, %f11335, %f11321;
	// end inline asm
	// begin inline asm
	fma.rn.f32 %f16465, %f11338, %f11339, %f11333;
	// end inline asm
	add.s32 	%r181, %r181, 1;
	add.s32 	%r180, %r180, 16;
	setp.ne.s32 	%p17, %r181, 512;
	@%p17 bra 	$L__BB6_28;
	mov.b32 	%r183, 0;
	mov.u32 	%r182, data;
$L__BB6_30:
	ld.shared.v4.f32 	{%f12358, %f12362, %f12363, %f12359}, [%r182];
	neg.f32 	%f12354, %f12362;
	// begin inline asm
	fma.rn.f32 %f11341, %f12358, %f12363, %f16464;
	// end inline asm
	// begin inline asm
	fma.rn.f32 %f11345, %f12354, %f12359, %f11341;
	// end inline asm
	// begin inline asm
	fma.rn.f32 %f11349, %f12358, %f12359, %f16465;
	// end inline asm
	// begin inline asm
	fma.rn.f32 %f11353, %f12362, %f12363, %f11349;
	// end inline asm
	// begin inline asm
	fma.rn.f32 %f11357, %f12358, %f12363, %f11345;
	// end inline asm
	// begin inline asm
	fma.rn.f32 %f11361, %f12354, %f12359, %f11357;
	// end inline asm
	// begin inline asm
	fma.rn.f32 %f11365, %f12358, %f12359, %f11353;
	// end inline asm
	// begin inline asm
	fma.rn.f32 %f11369, %f12362, %f12363, %f11365;
	// end inline asm
	// begin inline asm
	fma.rn.f32 %f11373, %f12358, %f12363, %f11361;
	// end inline asm
	// begin inline asm
	fma.rn.f32 %f11377, %f12354, %f12359, %f11373;
	// end inline asm
	// begin inline asm
	fma.rn.f32 %f11381, %f12358, %f12359, %f11369;
	// end inline asm
	// begin inline asm
	fma.rn.f32 %f11385, %f12362, %f12363, %f11381;
	// end inline asm
	// begin inline asm
	fma.rn.f32 %f11389, %f12358, %f12363, %f11377;
	// end inline asm
	// begin inline asm
	fma.rn.f32 %f11393, %f12354, %f12359, %f11389;
	// end inline asm
	// begin inline asm
	fma.rn.f32 %f11397, %f12358, %f12359, %f11385;
	// end inline asm
	// begin inline asm
	fma.rn.f32 %f11401, %f12362, %f12363, %f11397;
	// end inline asm
	// begin inline asm
	fma.rn.f32 %f11405, %f12358, %f12363, %f11393;
	// end inline asm
	// begin inline asm
	fma.rn.f32 %f11409, %f12354, %f12359, %f11405;
	// end inline asm
	// begin inline asm
	fma.rn.f32 %f11413, %f12358, %f12359, %f11401;
	// end inline asm
	// begin inline asm
	fma.rn.f32 %f11417, %f12362, %f12363, %f11413;
	// end inline asm
	// begin inline asm
	fma.rn.f32 %f11421, %f12358, %f12363, %f11409;
	// end inline asm
	// begin inline asm
	fma.rn.f32 %f11425, %f12354, %f12359, %f11421;
	// end inline asm
	// begin inline asm
	fma.rn.f32 %f11429, %f12358, %f12359, %f11417;
	// end inline asm
	// begin inline asm
	fma.rn.f32 %f11433, %f12362, %f12363, %f11429;
	// end inline asm
	// begin inline asm
	fma.rn.f32 %f11437, %f12358, %f12363, %f11425;
	// end inline asm
	// begin inline asm
	fma.rn.f32 %f11441, %f12354, %f12359, %f11437;
	// end inline asm
	// begin inline asm
	fma.rn.f32 %f11445, %f12358, %f12359, %f11433;
	// end inline asm
	// begin inline asm
	fma.rn.f32 %f11449, %f12362, %f12363, %f11445;
	// end inline asm
	// begin inline asm
	fma.rn.f32 %f11453, %f12358, %f12363, %f11441;
	// end inline asm
	// begin inline asm
	fma.rn.f32 %f11457, %f12354, %f12359, %f11453;
	// end inline asm
	// begin inline asm
	fma.rn.f32 %f11461, %f12358, %f12359, %f11449;
	// end inline asm
	// begin inline asm
	fma.rn.f32 %f11465, %f12362, %f12363, %f11461;
	// end inline asm
	// begin inline asm
	fma.rn.f32 %f11469, %f12358, %f12363, %f11457;
	// end inline asm
	// begin inline asm
	fma.rn.f32 %f11473, %f12354, %f12359, %f11469;
	// end inline asm
	// begin inline asm
	fma.rn.f32 %f11477, %f12358, %f12359, %f11465;
	// end inline asm
	// begin inline asm
	fma.rn.f32 %f11481, %f12362, %f12363, %f11477;
	// end inline asm
	// begin inline asm
	fma.rn.f32 %f11485, %f12358, %f12363, %f11473;
	// end inline asm
	// begin inline asm
	fma.rn.f32 %f11489, %f12354, %f12359, %f11485;
	// end inline asm
	// begin inline asm
	fma.rn.f32 %f11493, %f12358, %f12359, %f11481;
	// end inline asm
	// begin inline asm
	fma.rn.f32 %f11497, %f12362, %f12363, %f11493;
	// end inline asm
	// begin inline asm
	fma.rn.f32 %f11501, %f12358, %f12363, %f11489;
	// end inline asm
	// begin inline asm
	fma.rn.f32 %f11505, %f12354, %f12359, %f11501;
	// end inline asm
	// begin inline asm
	fma.rn.f32 %f11509, %f12358, %f12359, %f11497;
	// end inline asm
	// begin inline asm
	fma.rn.f32 %f11513, %f12362, %f12363, %f11509;
	// end inline asm
	// begin inline asm
	fma.rn.f32 %f11517, %f12358, %f12363, %f11505;
	// end inline asm
	// begin inline asm
	fma.rn.f32 %f11521, %f12354, %f12359, %f11517;
	// end inline asm
	// begin inline asm
	fma.rn.f32 %f11525, %f12358, %f12359, %f11513;
	// end inline asm
	// begin inline asm
	fma.rn.f32 %f11529, %f12362, %f12363, %f11525;
	// end inline asm
	// begin inline asm
	fma.rn.f32 %f11533, %f12358, %f12363, %f11521;
	// end inline asm
	// begin inline asm
	fma.rn.f32 %f11537, %f12354, %f12359, %f11533;
	// end inline asm
	// begin inline asm
	fma.rn.f32 %f11541, %f12358, %f12359, %f11529;
	// end inline asm
	// begin inline asm
	fma.rn.f32 %f11545, %f12362, %f12363, %f11541;
	// end inline asm
	// begin inline asm
	fma.rn.f32 %f11549, %f12358, %f12363, %f11537;
	// end inline asm
	// begin inline asm
	fma.rn.f32 %f11553, %f12354, %f12359, %f11549;
	// end inline asm
	// begin inline asm
	fma.rn.f32 %f11557, %f12358, %f12359, %f11545;
	// end inline asm
	// begin inline asm
	fma.rn.f32 %f11561, %f12362, %f12363, %f11557;
	// end inline asm
	// begin inline asm
	fma.rn.f32 %f11565, %f12358, %f12363, %f11553;
	// end inline asm
	// begin inline asm
	fma.rn.f32 %f11569, %f12354, %f12359, %f11565;
	// end inline asm
	// begin inline asm
	fma.rn.f32 %f11573, %f12358, %f12359, %f11561;
	// end inline asm
	// begin inline asm
	fma.rn.f32 %f11577, %f12362, %f12363, %f11573;
	// end inline asm
	// begin inline asm
	fma.rn.f32 %f11581, %f12358, %f12363, %f11569;
	// end inline asm
	// begin inline asm
	fma.rn.f32 %f11585, %f12354, %f12359, %f11581;
	// end inline asm
	// begin inline asm
	fma.rn.f32 %f11589, %f12358, %f12359, %f11577;
	// end inline asm
	// begin inline asm
	fma.rn.f32 %f11593, %f12362, %f12363, %f11589;
	// end inline asm
	// begin inline asm
	fma.rn.f32 %f11597, %f12358, %f12363, %f11585;
	// end inline asm
	// begin inline asm
	fma.rn.f32 %f11601, %f12354, %f12359, %f11597;
	// end inline asm
	// begin inline asm
	fma.rn.f32 %f11605, %f12358, %f12359, %f11593;
	// end inline asm
	// begin inline asm
	fma.rn.f32 %f11609, %f12362, %f12363, %f11605;
	// end inline asm
	// begin inline asm
	fma.rn.f32 %f11613, %f12358, %f12363, %f11601;
	// end inline asm
	// begin inline asm
	fma.rn.f32 %f11617, %f12354, %f12359, %f11613;
	// end inline asm
	// begin inline asm
	fma.rn.f32 %f11621, %f12358, %f12359, %f11609;
	// end inline asm
	// begin inline asm
	fma.rn.f32 %f11625, %f12362, %f12363, %f11621;
	// end inline asm
	// begin inline asm
	fma.rn.f32 %f11629, %f12358, %f12363, %f11617;
	// end inline asm
	// begin inline asm
	fma.rn.f32 %f11633, %f12354, %f12359, %f11629;
	// end inline asm
	// begin inline asm
	fma.rn.f32 %f11637, %f12358, %f12359, %f11625;
	// end inline asm
	// begin inline asm
	fma.rn.f32 %f11641, %f12362, %f12363, %f11637;
	// end inline asm
	// begin inline asm
	fma.rn.f32 %f11645, %f12358, %f12363, %f11633;
	// end inline asm
	// begin inline asm
	fma.rn.f32 %f11649, %f12354, %f12359, %f11645;
	// end inline asm
	// begin inline asm
	fma.rn.f32 %f11653, %f12358, %f12359, %f11641;
	// end inline asm
	// begin inline asm
	fma.rn.f32 %f11657, %f12362, %f12363, %f11653;
	// end inline asm
	// begin inline asm
	fma.rn.f32 %f11661, %f12358, %f12363, %f11649;
	// end inline asm
	// begin inline asm
	fma.rn.f32 %f11665, %f12354, %f12359, %f11661;
	// end inline asm
	// begin inline asm
	fma.rn.f32 %f11669, %f12358, %f12359, %f11657;
	// end inline asm
	// begin inline asm
	fma.rn.f32 %f11673, %f12362, %f12363, %f11669;
	// end inline asm
	// begin inline asm
	fma.rn.f32 %f11677, %f12358, %f12363, %f11665;
	// end inline asm
	// begin inline asm
	fma.rn.f32 %f11681, %f12354, %f12359, %f11677;
	// end inline asm
	// begin inline asm
	fma.rn.f32 %f11685, %f12358, %f12359, %f11673;
	// end inline asm
	// begin inline asm
	fma.rn.f32 %f11689, %f12362, %f12363, %f11685;
	// end inline asm
	// begin inline asm
	fma.rn.f32 %f11693, %f12358, %f12363, %f11681;
	// end inline asm
	// begin inline asm
	fma.rn.f32 %f11697, %f12354, %f12359, %f11693;
	// end inline asm
	// begin inline asm
	fma.rn.f32 %f11701, %f12358, %f12359, %f11689;
	// end inline asm
	// begin inline asm
	fma.rn.f32 %f11705, %f12362, %f12363, %f11701;
	// end inline asm
	// begin inline asm
	fma.rn.f32 %f11709, %f12358, %f12363, %f11697;
	// end inline asm
	// begin inline asm
	fma.rn.f32 %f11713, %f12354, %f12359, %f11709;
	// end inline asm
	// begin inline asm
	fma.rn.f32 %f11717, %f12358, %f12359, %f11705;
	// end inline asm
	// begin inline asm
	fma.rn.f32 %f11721, %f12362, %f12363, %f11717;
	// end inline asm
	// begin inline asm
	fma.rn.f32 %f11725, %f12358, %f12363, %f11713;
	// end inline asm
	// begin inline asm
	fma.rn.f32 %f11729, %f12354, %f12359, %f11725;
	// end inline asm
	// begin inline asm
	fma.rn.f32 %f11733, %f12358, %f12359, %f11721;
	// end inline asm
	// begin inline asm
	fma.rn.f32 %f11737, %f12362, %f12363, %f11733;
	// end inline asm
	// begin inline asm
	fma.rn.f32 %f11741, %f12358, %f12363, %f11729;
	// end inline asm
	// begin inline asm
	fma.rn.f32 %f11745, %f12354, %f12359, %f11741;
	// end inline asm
	// begin inline asm
	fma.rn.f32 %f11749, %f12358, %f12359, %f11737;
	// end inline asm
	// begin inline asm
	fma.rn.f32 %f11753, %f12362, %f12363, %f11749;
	// end inline asm
	// begin inline asm
	fma.rn.f32 %f11757, %f12358, %f12363, %f11745;
	// end inline asm
	// begin inline asm
	fma.rn.f32 %f11761, %f12354, %f12359, %f11757;
	// end inline asm
	// begin inline asm
	fma.rn.f32 %f11765, %f12358, %f12359, %f11753;
	// end inline asm
	// begin inline asm
	fma.rn.f32 %f11769, %f12362, %f12363, %f11765;
	// end inline asm
	// begin inline asm
	fma.rn.f32 %f11773, %f12358, %f12363, %f11761;
	// end inline asm
	// begin inline asm
	fma.rn.f32 %f11777, %f12354, %f12359, %f11773;
	// end inline asm
	// begin inline asm
	fma.rn.f32 %f11781, %f12358, %f12359, %f11769;
	// end inline asm
	// begin inline asm
	fma.rn.f32 %f11785, %f12362, %f12363, %f11781;
	// end inline asm
	// begin inline asm
	fma.rn.f32 %f11789, %f12358, %f12363, %f11777;
	// end inline asm
	// begin inline asm
	fma.rn.f32 %f11793, %f12354, %f12359, %f11789;
	// end inline asm
	// begin inline asm
	fma.rn.f32 %f11797, %f12358, %f12359, %f11785;
	// end inline asm
	// begin inline asm
	fma.rn.f32 %f11801, %f12362, %f12363, %f11797;
	// end inline asm
	// begin inline asm
	fma.rn.f32 %f11805, %f12358, %f12363, %f11793;
	// end inline asm
	// begin inline asm
	fma.rn.f32 %f11809, %f12354, %f12359, %f11805;
	// end inline asm
	// begin inline asm
	fma.rn.f32 %f11813, %f12358, %f12359, %f11801;
	// end inline asm
	// begin inline asm
	fma.rn.f32 %f11817, %f12362, %f12363, %f11813;
	// end inline asm
	// begin inline asm
	fma.rn.f32 %f11821, %f12358, %f12363, %f11809;
	// end inline asm
	// begin inline asm
	fma.rn.f32 %f11825, %f12354, %f12359, %f11821;
	// end inline asm
	// begin inline asm
	fma.rn.f32 %f11829, %f12358, %f12359, %f11817;
	// end inline asm
	// begin inline asm
	fma.rn.f32 %f11833, %f12362, %f12363, %f11829;
	// end inline asm
	// begin inline asm
	fma.rn.f32 %f11837, %f12358, %f12363, %f11825;
	// end inline asm
	// begin inline asm
	fma.rn.f32 %f11841, %f12354, %f12359, %f11837;
	// end inline asm
	// begin inline asm
	fma.rn.f32 %f11845, %f12358, %f12359, %f11833;
	// end inline asm
	// begin inline asm
	fma.rn.f32 %f11849, %f12362, %f12363, %f11845;
	// end inline asm
	// begin inline asm
	fma.rn.f32 %f11853, %f12358, %f12363, %f11841;
	// end inline asm
	// begin inline asm
	fma.rn.f32 %f11857, %f12354, %f12359, %f11853;
	// end inline asm
	// begin inline asm
	fma.rn.f32 %f11861, %f12358, %f12359, %f11849;
	// end inline asm
	// begin inline asm
	fma.rn.f32 %f11865, %f12362, %f12363, %f11861;
	// end inline asm
	// begin inline asm
	fma.rn.f32 %f11869, %f12358, %f12363, %f11857;
	// end inline asm
	// begin inline asm
	fma.rn.f32 %f11873, %f12354, %f12359, %f11869;
	// end inline asm
	// begin inline asm
	fma.rn.f32 %f11877, %f12358, %f12359, %f11865;
	// end inline asm
	// begin inline asm
	fma.rn.f32 %f11881, %f12362, %f12363, %f11877;
	// end inline asm
	// begin inline asm
	fma.rn.f32 %f11885, %f12358, %f12363, %f11873;
	// end inline asm
	// begin inline asm
	fma.rn.f32 %f11889, %f12354, %f12359, %f11885;
	// end inline asm
	// begin inline asm
	fma.rn.f32 %f11893, %f12358, %f12359, %f11881;
	// end inline asm
	// begin inline asm
	fma.rn.f32 %f11897, %f12362, %f12363, %f11893;
	// end inline asm
	// begin inline asm
	fma.rn.f32 %f11901, %f12358, %f12363, %f11889;
	// end inline asm
	// begin inline asm
	fma.rn.f32 %f11905, %f12354, %f12359, %f11901;
	// end inline asm
	// begin inline asm
	fma.rn.f32 %f11909, %f12358, %f12359, %f11897;
	// end inline asm
	// begin inline asm
	fma.rn.f32 %f11913, %f12362, %f12363, %f11909;
	// end inline asm
	// begin inline asm
	fma.rn.f32 %f11917, %f12358, %f12363, %f11905;
	// end inline asm
	// begin inline asm
	fma.rn.f32 %f11921, %f12354, %f12359, %f11917;
	// end inline asm
	// begin inline asm
	fma.rn.f32 %f11925, %f12358, %f12359, %f11913;
	// end inline asm
	// begin inline asm
	fma.rn.f32 %f11929, %f12362, %f12363, %f11925;
	// end inline asm
	// begin inline asm
	fma.rn.f32 %f11933, %f12358, %f12363, %f11921;
	// end inline asm
	// begin inline asm
	fma.rn.f32 %f11937, %f12354, %f12359, %f11933;
	// end inline asm
	// begin inline asm
	fma.rn.f32 %f11941, %f12358, %f12359, %f11929;
	// end inline asm
	// begin inline asm
	fma.rn.f32 %f11945, %f12362, %f12363, %f11941;
	// end inline asm
	// begin inline asm
	fma.rn.f32 %f11949, %f12358, %f12363, %f11937;
	// end inline asm
	// begin inline asm
	fma.rn.f32 %f11953, %f12354, %f12359, %f11949;
	// end inline asm
	// begin inline asm
	fma.rn.f32 %f11957, %f12358, %f12359, %f11945;
	// end inline asm
	// begin inline asm
	fma.rn.f32 %f11961, %f12362, %f12363, %f11957;
	// end inline asm
	// begin inline asm
	fma.rn.f32 %f11965, %f12358, %f12363, %f11953;
	// end inline asm
	// begin inline asm
	fma.rn.f32 %f11969, %f12354, %f12359, %f11965;
	// end inline asm
	// begin inline asm
	fma.rn.f32 %f11973, %f12358, %f12359, %f11961;
	// end inline asm
	// begin inline asm
	fma.rn.f32 %f11977, %f12362, %f12363, %f11973;
	// end inline asm
	// begin inline asm
	fma.rn.f32 %f11981, %f12358, %f12363, %f11969;
	// end inline asm
	// begin inline asm
	fma.rn.f32 %f11985, %f12354, %f12359, %f11981;
	// end inline asm
	// begin inline asm
	fma.rn.f32 %f11989, %f12358, %f12359, %f11977;
	// end inline asm
	// begin inline asm
	fma.rn.f32 %f11993, %f12362, %f12363, %f11989;
	// end inline asm
	// begin inline asm
	fma.rn.f32 %f11997, %f12358, %f12363, %f11985;
	// end inline asm
	// begin inline asm
	fma.rn.f32 %f12001, %f12354, %f12359, %f11997;
	// end inline asm
	// begin inline asm
	fma.rn.f32 %f12005, %f12358, %f12359, %f11993;
	// end inline asm
	// begin inline asm
	fma.rn.f32 %f12009, %f12362, %f12363, %f12005;
	// end inline asm
	// begin inline asm
	fma.rn.f32 %f12013, %f12358, %f12363, %f12001;
	// end inline asm
	// begin inline asm
	fma.rn.f32 %f12017, %f12354, %f12359, %f12013;
	// end inline asm
	// begin inline asm
	fma.rn.f32 %f12021, %f12358, %f12359, %f12009;
	// end inline asm
	// begin inline asm
	fma.rn.f32 %f12025, %f12362, %f12363, %f12021;
	// end inline asm
	// begin inline asm
	fma.rn.f32 %f12029, %f12358, %f12363, %f12017;
	// end inline asm
	// begin inline asm
	fma.rn.f32 %f12033, %f12354, %f12359, %f12029;
	// end inline asm
	// begin inline asm
	fma.rn.f32 %f12037, %f12358, %f12359, %f12025;
	// end inline asm
	// begin inline asm
	fma.rn.f32 %f12041, %f12362, %f12363, %f12037;
	// end inline asm
	// begin inline asm
	fma.rn.f32 %f12045, %f12358, %f12363, %f12033;
	// end inline asm
	// begin inline asm
	fma.rn.f32 %f12049, %f12354, %f12359, %f12045;
	// end inline asm
	// begin inline asm
	fma.rn.f32 %f12053, %f12358, %f12359, %f12041;
	// end inline asm
	// begin inline asm
	fma.rn.f32 %f12057, %f12362, %f12363, %f12053;
	// end inline asm
	// begin inline asm
	fma.rn.f32 %f12061, %f12358, %f12363, %f12049;
	// end inline asm
	// begin inline asm
	fma.rn.f32 %f12065, %f12354, %f12359, %f12061;
	// end inline asm
	// begin inline asm
	fma.rn.f32 %f12069, %f12358, %f12359, %f12057;
	// end inline asm
	// begin inline asm
	fma.rn.f32 %f12073, %f12362, %f12363, %f12069;
	// end inline asm
	// begin inline asm
	fma.rn.f32 %f12077, %f12358, %f12363, %f12065;
	// end inline asm
	// begin inline asm
	fma.rn.f32 %f12081, %f12354, %f12359, %f12077;
	// end inline asm
	// begin inline asm
	fma.rn.f32 %f12085, %f12358, %f12359, %f12073;
	// end inline asm
	// begin inline asm
	fma.rn.f32 %f12089, %f12362, %f12363, %f12085;
	// end inline asm
	// begin inline asm
	fma.rn.f32 %f12093, %f12358, %f12363, %f12081;
	// end inline asm
	// begin inline asm
	fma.rn.f32 %f12097, %f12354, %f12359, %f12093;
	// end inline asm
	// begin inline asm
	fma.rn.f32 %f12101, %f12358, %f12359, %f12089;
	// end inline asm
	// begin inline asm
	fma.rn.f32 %f12105, %f12362, %f12363, %f12101;
	// end inline asm
	// begin inline asm
	fma.rn.f32 %f12109, %f12358, %f12363, %f12097;
	// end inline asm
	// begin inline asm
	fma.rn.f32 %f12113, %f12354, %f12359, %f12109;
	// end inline asm
	// begin inline asm
	fma.rn.f32 %f12117, %f12358, %f12359, %f12105;
	// end inline asm
	// begin inline asm
	fma.rn.f32 %f12121, %f12362, %f12363, %f12117;
	// end inline asm
	// begin inline asm
	fma.rn.f32 %f12125, %f12358, %f12363, %f12113;
	// end inline asm
	// begin inline asm
	fma.rn.f32 %f12129, %f12354, %f12359, %f12125;
	// end inline asm
	// begin inline asm
	fma.rn.f32 %f12133, %f12358, %f12359, %f12121;
	// end inline asm
	// begin inline asm
	fma.rn.f32 %f12137, %f12362, %f12363, %f12133;
	// end inline asm
	// begin inline asm
	fma.rn.f32 %f12141, %f12358, %f12363, %f12129;
	// end inline asm
	// begin inline asm
	fma.rn.f32 %f12145, %f12354, %f12359, %f12141;
	// end inline asm
	// begin inline asm
	fma.rn.f32 %f12149, %f12358, %f12359, %f12137;
	// end inline asm
	// begin inline asm
	fma.rn.f32 %f12153, %f12362, %f12363, %f12149;
	// end inline asm
	// begin inline asm
	fma.rn.f32 %f12157, %f12358, %f12363, %f12145;
	// end inline asm
	// begin inline asm
	fma.rn.f32 %f12161, %f12354, %f12359, %f12157;
	// end inline asm
	// begin inline asm
	fma.rn.f32 %f12165, %f12358, %f12359, %f12153;
	// end inline asm
	// begin inline asm
	fma.rn.f32 %f12169, %f12362, %f12363, %f12165;
	// end inline asm
	// begin inline asm
	fma.rn.f32 %f12173, %f12358, %f12363, %f12161;
	// end inline asm
	// begin inline asm
	fma.rn.f32 %f12177, %f12354, %f12359, %f12173;
	// end inline asm
	// begin inline asm
	fma.rn.f32 %f12181, %f12358, %f12359, %f12169;
	// end inline asm
	// begin inline asm
	fma.rn.f32 %f12185, %f12362, %f12363, %f12181;
	// end inline asm
	// begin inline asm
	fma.rn.f32 %f12189, %f12358, %f12363, %f12177;
	// end inline asm
	// begin inline asm
	fma.rn.f32 %f12193, %f12354, %f12359, %f12189;
	// end inline asm
	// begin inline asm
	fma.rn.f32 %f12197, %f12358, %f12359, %f12185;
	// end inline asm
	// begin inline asm
	fma.rn.f32 %f12201, %f12362, %f12363, %f12197;
	// end inline asm
	// begin inline asm
	fma.rn.f32 %f12205, %f12358, %f12363, %f12193;
	// end inline asm
	// begin inline asm
	fma.rn.f32 %f12209, %f12354, %f12359, %f12205;
	// end inline asm
	// begin inline asm
	fma.rn.f32 %f12213, %f12358, %f12359, %f12201;
	// end inline asm
	// begin inline asm
	fma.rn.f32 %f12217, %f12362, %f12363, %f12213;
	// end inline asm
	// begin inline asm
	fma.rn.f32 %f12221, %f12358, %f12363, %f12209;
	// end inline asm
	// begin inline asm
	fma.rn.f32 %f12225, %f12354, %f12359, %f12221;
	// end inline asm
	// begin inline asm
	fma.rn.f32 %f12229, %f12358, %f12359, %f12217;
	// end inline asm
	// begin inline asm
	fma.rn.f32 %f12233, %f12362, %f12363, %f12229;
	// end inline asm
	// begin inline asm
	fma.rn.f32 %f12237, %f12358, %f12363, %f12225;
	// end inline asm
	// begin inline asm
	fma.rn.f32 %f12241, %f12354, %f12359, %f12237;
	// end inline asm
	// begin inline asm
	fma.rn.f32 %f12245, %f12358, %f12359, %f12233;
	// end inline asm
	// begin inline asm
	fma.rn.f32 %f12249, %f12362, %f12363, %f12245;
	// end inline asm
	// begin inline asm
	fma.rn.f32 %f12253, %f12358, %f12363, %f12241;
	// end inline asm
	// begin inline asm
	fma.rn.f32 %f12257, %f12354, %f12359, %f12253;
	// end inline asm
	// begin inline asm
	fma.rn.f32 %f12261, %f12358, %f12359, %f12249;
	// end inline asm
	// begin inline asm
	fma.rn.f32 %f12265, %f12362, %f12363, %f12261;
	// end inline asm
	// begin inline asm
	fma.rn.f32 %f12269, %f12358, %f12363, %f12257;
	// end inline asm
	// begin inline asm
	fma.rn.f32 %f12273, %f12354, %f12359, %f12269;
	// end inline asm
	// begin inline asm
	fma.rn.f32 %f12277, %f12358, %f12359, %f12265;
	// end inline asm
	// begin inline asm
	fma.rn.f32 %f12281, %f12362, %f12363, %f12277;
	// end inline asm
	// begin inline asm
	fma.rn.f32 %f12285, %f12358, %f12363, %f12273;
	// end inline asm
	// begin inline asm
	fma.rn.f32 %f12289, %f12354, %f12359, %f12285;
	// end inline asm
	// begin inline asm
	fma.rn.f32 %f12293, %f12358, %f12359, %f12281;
	// end inline asm
	// begin inline asm
	fma.rn.f32 %f12297, %f12362, %f12363, %f12293;
	// end inline asm
	// begin inline asm
	fma.rn.f32 %f12301, %f12358, %f12363, %f12289;
	// end inline asm
	// begin inline asm
	fma.rn.f32 %f12305, %f12354, %f12359, %f12301;
	// end inline asm
	// begin inline asm
	fma.rn.f32 %f12309, %f12358, %f12359, %f12297;
	// end inline asm
	// begin inline asm
	fma.rn.f32 %f12313, %f12362, %f12363, %f12309;
	// end inline asm
	// begin inline asm
	fma.rn.f32 %f12317, %f12358, %f12363, %f12305;
	// end inline asm
	// begin inline asm
	fma.rn.f32 %f12321, %f12354, %f12359, %f12317;
	// end inline asm
	// begin inline asm
	fma.rn.f32 %f12325, %f12358, %f12359, %f12313;
	// end inline asm
	// begin inline asm
	fma.rn.f32 %f12329, %f12362, %f12363, %f12325;
	// end inline asm
	// begin inline asm
	fma.rn.f32 %f12333, %f12358, %f12363, %f12321;
	// end inline asm
	// begin inline asm
	fma.rn.f32 %f12337, %f12354, %f12359, %f12333;
	// end inline asm
	// begin inline asm
	fma.rn.f32 %f12341, %f12358, %f12359, %f12329;
	// end inline asm
	// begin inline asm
	fma.rn.f32 %f12345, %f12362, %f12363, %f12341;
	// end inline asm
	// begin inline asm
	fma.rn.f32 %f12349, %f12358, %f12363, %f12337;
	// end inline asm
	// begin inline asm
	fma.rn.f32 %f16464, %f12354, %f12359, %f12349;
	// end inline asm
	// begin inline asm
	fma.rn.f32 %f12357, %f12358, %f12359, %f12345;
	// end inline asm
	// begin inline asm
	fma.rn.f32 %f16465, %f12362, %f12363, %f12357;
	// end inline asm
	add.s32 	%r183, %r183, 1;
	add.s32 	%r182, %r182, 16;
	setp.ne.s32 	%p18, %r183, 512;
	@%p18 bra 	$L__BB6_30;
	mov.b32 	%r185, 0;
	mov.u32 	%r184, data;
$L__BB6_32:
	ld.shared.v4.f32 	{%f13382, %f13386, %f13387, %f13383}, [%r184];
	neg.f32 	%f13378, %f13386;
	// begin inline asm
	fma.rn.f32 %f12365, %f13382, %f13387, %f16464;
	// end inline asm
	// begin inline asm
	fma.rn.f32 %f12369, %f13378, %f13383, %f12365;
	// end inline asm
	// begin inline asm
	fma.rn.f32 %f12373, %f13382, %f13383, %f16465;
	// end inline asm
	// begin inline asm
	fma.rn.f32 %f12377, %f13386, %f13387, %f12373;
	// end inline asm
	// begin inline asm
	fma.rn.f32 %f12381, %f13382, %f13387, %f12369;
	// end inline asm
	// begin inline asm
	fma.rn.f32 %f12385, %f13378, %f13383, %f12381;
	// end inline asm
	// begin inline asm
	fma.rn.f32 %f12389, %f13382, %f13383, %f12377;
	// end inline asm
	// begin inline asm
	fma.rn.f32 %f12393, %f13386, %f13387, %f12389;
	// end inline asm
	// begin inline asm
	fma.rn.f32 %f12397, %f13382, %f13387, %f12385;
	// end inline asm
	// begin inline asm
	fma.rn.f32 %f12401, %f13378, %f13383, %f12397;
	// end inline asm
	// begin inline asm
	fma.rn.f32 %f12405, %f13382, %f13383, %f12393;
	// end inline asm
	// begin inline asm
	fma.rn.f32 %f12409, %f13386, %f13387, %f12405;
	// end inline asm
	// begin inline asm
	fma.rn.f32 %f12413, %f13382, %f13387, %f12401;
	// end inline asm
	// begin inline asm
	fma.rn.f32 %f12417, %f13378, %f13383, %f12413;
	// end inline asm
	// begin inline asm
	fma.rn.f32 %f12421, %f13382, %f13383, %f12409;
	// end inline asm
	// begin inline asm
	fma.rn.f32 %f12425, %f13386, %f13387, %f12421;
	// end inline asm
	// begin inline asm
	fma.rn.f32 %f12429, %f13382, %f13387, %f12417;
	// end inline asm
	// begin inline asm
	fma.rn.f32 %f12433, %f13378, %f13383, %f12429;
	// end inline asm
	// begin inline asm
	fma.rn.f32 %f12437, %f13382, %f13383, %f12425;
	// end inline asm
	// begin inline asm
	fma.rn.f32 %f12441, %f13386, %f13387, %f12437;
	// end inline asm
	// begin inline asm
	fma.rn.f32 %f12445, %f13382, %f13387, %f12433;
	// end inline asm
	// begin inline asm
	fma.rn.f32 %f12449, %f13378, %f13383, %f12445;
	// end inline asm
	// begin inline asm
	fma.rn.f32 %f12453, %f13382, %f13383, %f12441;
	// end inline asm
	// begin inline asm
	fma.rn.f32 %f12457, %f13386, %f13387, %f12453;
	// end inline asm
	// begin inline asm
	fma.rn.f32 %f12461, %f13382, %f13387, %f12449;
	// end inline asm
	// begin inline asm
	fma.rn.f32 %f12465, %f13378, %f13383, %f12461;
	// end inline asm
	// begin inline asm
	fma.rn.f32 %f12469, %f13382, %f13383, %f12457;
	// end inline asm
	// begin inline asm
	fma.rn.f32 %f12473, %f13386, %f13387, %f12469;
	// end inline asm
	// begin inline asm
	fma.rn.f32 %f12477, %f13382, %f13387, %f12465;
	// end inline asm
	// begin inline asm
	fma.rn.f32 %f12481, %f13378, %f13383, %f12477;
	// end inline asm
	// begin inline asm
	fma.rn.f32 %f12485, %f13382, %f13383, %f12473;
	// end inline asm
	// begin inline asm
	fma.rn.f32 %f12489, %f13386, %f13387, %f12485;
	// end inline asm
	// begin inline asm
	fma.rn.f32 %f12493, %f13382, %f13387, %f12481;
	// end inline asm
	// begin inline asm
	fma.rn.f32 %f12497, %f13378, %f13383, %f12493;
	// end inline asm
	// begin inline asm
	fma.rn.f32 %f12501, %f13382, %f13383, %f12489;
	// end inline asm
	// begin inline asm
	fma.rn.f32 %f12505, %f13386, %f13387, %f12501;
	// end inline asm
	// begin inline asm
	fma.rn.f32 %f12509, %f13382, %f13387, %f12497;
	// end inline asm
	// begin inline asm
	fma.rn.f32 %f12513, %f13378, %f13383, %f12509;
	// end inline asm
	// begin inline asm
	fma.rn.f32 %f12517, %f13382, %f13383, %f12505;
	// end inline asm
	// begin inline asm
	fma.rn.f32 %f12521, %f13386, %f13387, %f12517;
	// end inline asm
	// begin inline asm
	fma.rn.f32 %f12525, %f13382, %f13387, %f12513;
	// end inline asm
	// begin inline asm
	fma.rn.f32 %f12529, %f13378, %f13383, %f12525;
	// end inline asm
	// begin inline asm
	fma.rn.f32 %f12533, %f13382, %f13383, %f12521;
	// end inline asm
	// begin inline asm
	fma.rn.f32 %f12537, %f13386, %f13387, %f12533;
	// end inline asm
	// begin inline asm
	fma.rn.f32 %f12541, %f13382, %f13387, %f12529;
	// end inline asm
	// begin inline asm
	fma.rn.f32 %f12545, %f13378, %f13383, %f12541;
	// end inline asm
	// begin inline asm
	fma.rn.f32 %f12549, %f13382, %f13383, %f12537;
	// end inline asm
	// begin inline asm
	fma.rn.f32 %f12553, %f13386, %f13387, %f12549;
	// end inline asm
	// begin inline asm
	fma.rn.f32 %f12557, %f13382, %f13387, %f12545;
	// end inline asm
	// begin inline asm
	fma.rn.f32 %f12561, %f13378, %f13383, %f12557;
	// end inline asm
	// begin inline asm
	fma.rn.f32 %f12565, %f13382, %f13383, %f12553;
	// end inline asm
	// begin inline asm
	fma.rn.f32 %f12569, %f13386, %f13387, %f12565;
	// end inline asm
	// begin inline asm
	fma.rn.f32 %f12573, %f13382, %f13387, %f12561;
	// end inline asm
	// begin inline asm
	fma.rn.f32 %f12577, %f13378, %f13383, %f12573;
	// end inline asm
	// begin inline asm
	fma.rn.f32 %f12581, %f13382, %f13383, %f12569;
	// end inline asm
	// begin inline asm
	fma.rn.f32 %f12585, %f13386, %f13387, %f12581;
	// end inline asm
	// begin inline asm
	fma.rn.f32 %f12589, %f13382, %f13387, %f12577;
	// end inline asm
	// begin inline asm
	fma.rn.f32 %f12593, %f13378, %f13383, %f12589;
	// end inline asm
	// begin inline asm
	fma.rn.f32 %f12597, %f13382, %f13383, %f12585;
	// end inline asm
	// begin inline asm
	fma.rn.f32 %f12601, %f13386, %f13387, %f12597;
	// end inline asm
	// begin inline asm
	fma.rn.f32 %f12605, %f13382, %f13387, %f12593;
	// end inline asm
	// begin inline asm
	fma.rn.f32 %f12609, %f13378, %f13383, %f12605;
	// end inline asm
	// begin inline asm
	fma.rn.f32 %f12613, %f13382, %f13383, %f12601;
	// end inline asm
	// begin inline asm
	fma.rn.f32 %f12617, %f13386, %f13387, %f12613;
	// end inline asm
	// begin inline asm
	fma.rn.f32 %f12621, %f13382, %f13387, %f12609;
	// end inline asm
	// begin inline asm
	fma.rn.f32 %f12625, %f13378, %f13383, %f12621;
	// end inline asm
	// begin inline asm
	fma.rn.f32 %f12629, %f13382, %f13383, %f12617;
	// end inline asm
	// begin inline asm
	fma.rn.f32 %f12633, %f13386, %f13387, %f12629;
	// end inline asm
	// begin inline asm
	fma.rn.f32 %f12637, %f13382, %f13387, %f12625;
	// end inline asm
	// begin inline asm
	fma.rn.f32 %f12641, %f13378, %f13383, %f12637;
	// end inline asm
	// begin inline asm
	fma.rn.f32 %f12645, %f13382, %f13383, %f12633;
	// end inline asm
	// begin inline asm
	fma.rn.f32 %f12649, %f13386, %f13387, %f12645;
	// end inline asm
	// begin inline asm
	fma.rn.f32 %f12653, %f13382, %f13387, %f12641;
	// end inline asm
	// begin inline asm
	fma.rn.f32 %f12657, %f13378, %f13383, %f12653;
	// end inline asm
	// begin inline asm
	fma.rn.f32 %f12661, %f13382, %f13383, %f12649;
	// end inline asm
	// begin inline asm
	fma.rn.f32 %f12665, %f13386, %f13387, %f12661;
	// end inline asm
	// begin inline asm
	fma.rn.f32 %f12669, %f13382, %f13387, %f12657;
	// end inline asm
	// begin inline asm
	fma.rn.f32 %f12673, %f13378, %f13383, %f12669;
	// end inline asm
	// begin inline asm
	fma.rn.f32 %f12677, %f13382, %f13383, %f12665;
	// end inline asm
	// begin inline asm
	fma.rn.f32 %f12681, %f13386, %f13387, %f12677;
	// end inline asm
	// begin inline asm
	fma.rn.f32 %f12685, %f13382, %f13387, %f12673;
	// end inline asm
	// begin inline asm
	fma.rn.f32 %f12689, %f13378, %f13383, %f12685;
	// end inline asm
	// begin inline asm
	fma.rn.f32 %f12693, %f13382, %f13383, %f12681;
	// end inline asm
	// begin inline asm
	fma.rn.f32 %f12697, %f13386, %f13387, %f12693;
	// end inline asm
	// begin inline asm
	fma.rn.f32 %f12701, %f13382, %f13387, %f12689;
	// end inline asm
	// begin inline asm
	fma.rn.f32 %f12705, %f13378, %f13383, %f12701;
	// end inline asm
	// begin inline asm
	fma.rn.f32 %f12709, %f13382, %f13383, %f12697;
	// end inline asm
	// begin inline asm
	fma.rn.f32 %f12713, %f13386, %f13387, %f12709;
	// end inline asm
	// begin inline asm
	fma.rn.f32 %f12717, %f13382, %f13387, %f12705;
	// end inline asm
	// begin inline asm
	fma.rn.f32 %f12721, %f13378, %f13383, %f12717;
	// end inline asm
	// begin inline asm
	fma.rn.f32 %f12725, %f13382, %f13383, %f12713;
	// end inline asm
	// begin inline asm
	fma.rn.f32 %f12729, %f13386, %f13387, %f12725;
	// end inline asm
	// begin inline asm
	fma.rn.f32 %f12733, %f13382, %f13387, %f12721;
	// end inline asm
	// begin inline asm
	fma.rn.f32 %f12737, %f13378, %f13383, %f12733;
	// end inline asm
	// begin inline asm
	fma.rn.f32 %f12741, %f13382, %f13383, %f12729;
	// end inline asm
	// begin inline asm
	fma.rn.f32 %f12745, %f13386, %f13387, %f12741;
	// end inline asm
	// begin inline asm
	fma.rn.f32 %f12749, %f13382, %f13387, %f12737;
	// end inline asm
	// begin inline asm
	fma.rn.f32 %f12753, %f13378, %f13383, %f12749;
	// end inline asm
	// begin inline asm
	fma.rn.f32 %f12757, %f13382, %f13383, %f12745;
	// end inline asm
	// begin inline asm
	fma.rn.f32 %f12761, %f13386, %f13387, %f12757;
	// end inline asm
	// begin inline asm
	fma.rn.f32 %f12765, %f13382, %f13387, %f12753;
	// end inline asm
	// begin inline asm
	fma.rn.f32 %f12769, %f13378, %f13383, %f12765;
	// end inline asm
	// begin inline asm
	fma.rn.f32 %f12773, %f13382, %f13383, %f12761;
	// end inline asm
	// begin inline asm
	fma.rn.f32 %f12777, %f13386, %f13387, %f12773;
	// end inline asm
	// begin inline asm
	fma.rn.f32 %f12781, %f13382, %f13387, %f12769;
	// end inline asm
	// begin inline asm
	fma.rn.f32 %f12785, %f13378, %f13383, %f12781;
	// end inline asm
	// begin inline asm
	fma.rn.f32 %f12789, %f13382, %f13383, %f12777;
	// end inline asm
	// begin inline asm
	fma.rn.f32 %f12793, %f13386, %f13387, %f12789;
	// end inline asm
	// begin inline asm
	fma.rn.f32 %f12797, %f13382, %f13387, %f12785;
	// end inline asm
	// begin inline asm
	fma.rn.f32 %f12801, %f13378, %f13383, %f12797;
	// end inline asm
	// begin inline asm
	fma.rn.f32 %f12805, %f13382, %f13383, %f12793;
	// end inline asm
	// begin inline asm
	fma.rn.f32 %f12809, %f13386, %f13387, %f12805;
	// end inline asm
	// begin inline asm
	fma.rn.f32 %f12813, %f13382, %f13387, %f12801;
	// end inline asm
	// begin inline asm
	fma.rn.f32 %f12817, %f13378, %f13383, %f12813;
	// end inline asm
	// begin inline asm
	fma.rn.f32 %f12821, %f13382, %f13383, %f12809;
	// end inline asm
	// begin inline asm
	fma.rn.f32 %f12825, %f13386, %f13387, %f12821;
	// end inline asm
	// begin inline asm
	fma.rn.f32 %f12829, %f13382, %f13387, %f12817;
	// end inline asm
	// begin inline asm
	fma.rn.f32 %f12833, %f13378, %f13383, %f12829;
	// end inline asm
	// begin inline asm
	fma.rn.f32 %f12837, %f13382, %f13383, %f12825;
	// end inline asm
	// begin inline asm
	fma.rn.f32 %f12841, %f13386, %f13387, %f12837;
	// end inline asm
	// begin inline asm
	fma.rn.f32 %f12845, %f13382, %f13387, %f12833;
	// end inline asm
	// begin inline asm
	fma.rn.f32 %f12849, %f13378, %f13383, %f12845;
	// end inline asm
	// begin inline asm
	fma.rn.f32 %f12853, %f13382, %f13383, %f12841;
	// end inline asm
	// begin inline asm
	fma.rn.f32 %f12857, %f13386, %f13387, %f12853;
	// end inline asm
	// begin inline asm
	fma.rn.f32 %f12861, %f13382, %f13387, %f12849;
	// end inline asm
	// begin inline asm
	fma.rn.f32 %f12865, %f13378, %f13383, %f12861;
	// end inline asm
	// begin inline asm
	fma.rn.f32 %f12869, %f13382, %f13383, %f12857;
	// end inline asm
	// begin inline asm
	fma.rn.f32 %f12873, %f13386, %f13387, %f12869;
	// end inline asm
	// begin inline asm
	fma.rn.f32 %f12877, %f13382, %f13387, %f12865;
	// end inline asm
	// begin inline asm
	fma.rn.f32 %f12881, %f13378, %f13383, %f12877;
	// end inline asm
	// begin inline asm
	fma.rn.f32 %f12885, %f13382, %f13383, %f12873;
	// end inline asm
	// begin inline asm
	fma.rn.f32 %f12889, %f13386, %f13387, %f12885;
	// end inline asm
	// begin inline asm
	fma.rn.f32 %f12893, %f13382, %f13387, %f12881;
	// end inline asm
	// begin inline asm
	fma.rn.f32 %f12897, %f13378, %f13383, %f12893;
	// end inline asm
	// begin inline asm
	fma.rn.f32 %f12901, %f13382, %f13383, %f12889;
	// end inline asm
	// begin inline asm
	fma.rn.f32 %f12905, %f13386, %f13387, %f12901;
	// end inline asm
	// begin inline asm
	fma.rn.f32 %f12909, %f13382, %f13387, %f12897;
	// end inline asm
	// begin inline asm
	fma.rn.f32 %f12913, %f13378, %f13383, %f12909;
	// end inline asm
	// begin inline asm
	fma.rn.f32 %f12917, %f13382, %f13383, %f12905;
	// end inline asm
	// begin inline asm
	fma.rn.f32 %f12921, %f13386, %f13387, %f12917;
	// end inline asm
	// begin inline asm
	fma.rn.f32 %f12925, %f13382, %f13387, %f12913;
	// end inline asm
	// begin inline asm
	fma.rn.f32 %f12929, %f13378, %f13383, %f12925;
	// end inline asm
	// begin inline asm
	fma.rn.f32 %f12933, %f13382, %f13383, %f12921;
	// end inline asm
	// begin inline asm
	fma.rn.f32 %f12937, %f13386, %f13387, %f12933;
	// end inline asm
	// begin inline asm
	fma.rn.f32 %f12941, %f13382, %f13387, %f12929;
	// end inline asm
	// begin inline asm
	fma.rn.f32 %f12945, %f13378, %f13383, %f12941;
	// end inline asm
	// begin inline asm
	fma.rn.f32 %f12949, %f13382, %f13383, %f12937;
	// end inline asm
	// begin inline asm
	fma.rn.f32 %f12953, %f13386, %f13387, %f12949;
	// end inline asm
	// begin inline asm
	fma.rn.f32 %f12957, %f13382, %f13387, %f12945;
	// end inline asm
	// begin inline asm
	fma.rn.f32 %f12961, %f13378, %f13383, %f12957;
	// end inline asm
	// begin inline asm
	fma.rn.f32 %f12965, %f13382, %f13383, %f12953;
	// end inline asm
	// begin inline asm
	fma.rn.f32 %f12969, %f13386, %f13387, %f12965;
	// end inline asm
	// begin inline asm
	fma.rn.f32 %f12973, %f13382, %f13387, %f12961;
	// end inline asm
	// begin inline asm
	fma.rn.f32 %f12977, %f13378, %f13383, %f12973;
	// end inline asm
	// begin inline asm
	fma.rn.f32 %f12981, %f13382, %f13383, %f12969;
	// end inline asm
	// begin inline asm
	fma.rn.f32 %f12985, %f13386, %f13387, %f12981;
	// end inline asm
	// begin inline asm
	fma.rn.f32 %f12989, %f13382, %f13387, %f12977;
	// end inline asm
	// begin inline asm
	fma.rn.f32 %f12993, %f13378, %f13383, %f12989;
	// end inline asm
	// begin inline asm
	fma.rn.f32 %f12997, %f13382, %f13383, %f12985;
	// end inline asm
	// begin inline asm
	fma.rn.f32 %f13001, %f13386, %f13387, %f12997;
	// end inline asm
	// begin inline asm
	fma.rn.f32 %f13005, %f13382, %f13387, %f12993;
	// end inline asm
	// begin inline asm
	fma.rn.f32 %f13009, %f13378, %f13383, %f13005;
	// end inline asm
	// begin inline asm
	fma.rn.f32 %f13013, %f13382, %f13383, %f13001;
	// end inline asm
	// begin inline asm
	fma.rn.f32 %f13017, %f13386, %f13387, %f13013;
	// end inline asm
	// begin inline asm
	fma.rn.f32 %f13021, %f13382, %f13387, %f13009;
	// end inline asm
	// begin inline asm
	fma.rn.f32 %f13025, %f13378, %f13383, %f13021;
	// end inline asm
	// begin inline asm
	fma.rn.f32 %f13029, %f13382, %f13383, %f13017;
	// end inline asm
	// begin inline asm
	fma.rn.f32 %f13033, %f13386, %f13387, %f13029;
	// end inline asm
	// begin inline asm
	fma.rn.f32 %f13037, %f13382, %f13387, %f13025;
	// end inline asm
	// begin inline asm
	fma.rn.f32 %f13041, %f13378, %f13383, %f13037;
	// end inline asm
	// begin inline asm
	fma.rn.f32 %f13045, %f13382, %f13383, %f13033;
	// end inline asm
	// begin inline asm
	fma.rn.f32 %f13049, %f13386, %f13387, %f13045;
	// end inline asm
	// begin inline asm
	fma.rn.f32 %f13053, %f13382, %f13387, %f13041;
	// end inline asm
	// begin inline asm
	fma.rn.f32 %f13057, %f13378, %f13383, %f13053;
	// end inline asm
	// begin inline asm
	fma.rn.f32 %f13061, %f13382, %f13383, %f13049;
	// end inline asm
	// begin inline asm
	fma.rn.f32 %f13065, %f13386, %f13387, %f13061;
	// end inline asm
	// begin inline asm
	fma.rn.f32 %f13069, %f13382, %f13387, %f13057;
	// end inline asm
	// begin inline asm
	fma.rn.f32 %f13073, %f13378, %f13383, %f13069;
	// end inline asm
	// begin inline asm
	fma.rn.f32 %f13077, %f13382, %f13383, %f13065;
	// end inline asm
	// begin inline asm
	fma.rn.f32 %f13081, %f13386, %f13387, %f13077;
	// end inline asm
	// begin inline asm
	fma.rn.f32 %f13085, %f13382, %f13387, %f13073;
	// end inline asm
	// begin inline asm
	fma.rn.f32 %f13089, %f13378, %f13383, %f13085;
	// end inline asm
	// begin inline asm
	fma.rn.f32 %f13093, %f13382, %f13383, %f13081;
	// end inline asm
	// begin inline asm
	fma.rn.f32 %f13097, %f13386, %f13387, %f13093;
	// end inline asm
	// begin inline asm
	fma.rn.f32 %f13101, %f13382, %f13387, %f13089;
	// end inline asm
	// begin inline asm
	fma.rn.f32 %f13105, %f13378, %f13383, %f13101;
	// end inline asm
	// begin inline asm
	fma.rn.f32 %f13109, %f13382, %f13383, %f13097;
	// end inline asm
	// begin inline asm
	fma.rn.f32 %f13113, %f13386, %f13387, %f13109;
	// end inline asm
	// begin inline asm
	fma.rn.f32 %f13117, %f13382, %f13387, %f13105;
	// end inline asm
	// begin inline asm
	fma.rn.f32 %f13121, %f13378, %f13383, %f13117;
	// end inline asm
	// begin inline asm
	fma.rn.f32 %f13125, %f13382, %f13383, %f13113;
	// end inline asm
	// begin inline asm
	fma.rn.f32 %f13129, %f13386, %f13387, %f13125;
	// end inline asm
	// begin inline asm
	fma.rn.f32 %f13133, %f13382, %f13387, %f13121;
	// end inline asm
	// begin inline asm
	fma.rn.f32 %f13137, %f13378, %f13383, %f13133;
	// end inline asm
	// begin inline asm
	fma.rn.f32 %f13141, %f13382, %f13383, %f13129;
	// end inline asm
	// begin inline asm
	fma.rn.f32 %f13145, %f13386, %f13387, %f13141;
	// end inline asm
	// begin inline asm
	fma.rn.f32 %f13149, %f13382, %f13387, %f13137;
	// end inline asm
	// begin inline asm
	fma.rn.f32 %f13153, %f13378, %f13383, %f13149;
	// end inline asm
	// begin inline asm
	fma.rn.f32 %f13157, %f13382, %f13383, %f13145;
	// end inline asm
	// begin inline asm
	fma.rn.f32 %f13161, %f13386, %f13387, %f13157;
	// end inline asm
	// begin inline asm
	fma.rn.f32 %f13165, %f13382, %f13387, %f13153;
	// end inline asm
	// begin inline asm
	fma.rn.f32 %f13169, %f13378, %f13383, %f13165;
	// end inline asm
	// begin inline asm
	fma.rn.f32 %f13173, %f13382, %f13383, %f13161;
	// end inline asm
	// begin inline asm
	fma.rn.f32 %f13177, %f13386, %f13387, %f13173;
	// end inline asm
	// begin inline asm
	fma.rn.f32 %f13181, %f13382, %f13387, %f13169;
	// end inline asm
	// begin inline asm
	fma.rn.f32 %f13185, %f13378, %f13383, %f13181;
	// end inline asm
	// begin inline asm
	fma.rn.f32 %f13189, %f13382, %f13383, %f13177;
	// end inline asm
	// begin inline asm
	fma.rn.f32 %f13193, %f13386, %f13387, %f13189;
	// end inline asm
	// begin inline asm
	fma.rn.f32 %f13197, %f13382, %f13387, %f13185;
	// end inline asm
	// begin inline asm
	fma.rn.f32 %f13201, %f13378, %f13383, %f13197;
	// end inline asm
	// begin inline asm
	fma.rn.f32 %f13205, %f13382, %f13383, %f13193;
	// end inline asm
	// begin inline asm
	fma.rn.f32 %f13209, %f13386, %f13387, %f13205;
	// end inline asm
	// begin inline asm
	fma.rn.f32 %f13213, %f13382, %f13387, %f13201;
	// end inline asm
	// begin inline asm
	fma.rn.f32 %f13217, %f13378, %f13383, %f13213;
	// end inline asm
	// begin inline asm
	fma.rn.f32 %f13221, %f13382, %f13383, %f13209;
	// end inline asm
	// begin inline asm
	fma.rn.f32 %f13225, %f13386, %f13387, %f13221;
	// end inline asm
	// begin inline asm
	fma.rn.f32 %f13229, %f13382, %f13387, %f13217;
	// end inline asm
	// begin inline asm
	fma.rn.f32 %f13233, %f13378, %f13383, %f13229;
	// end inline asm
	// begin inline asm
	fma.rn.f32 %f13237, %f13382, %f13383, %f13225;
	// end inline asm
	// begin inline asm
	fma.rn.f32 %f13241, %f13386, %f13387, %f13237;
	// end inline asm
	// begin inline asm
	fma.rn.f32 %f13245, %f13382, %f13387, %f13233;
	// end inline asm
	// begin inline asm
	fma.rn.f32 %f13249, %f13378, %f13383, %f13245;
	// end inline asm
	// begin inline asm
	fma.rn.f32 %f13253, %f13382, %f13383, %f13241;
	// end inline asm
	// begin inline asm
	fma.rn.f32 %f13257, %f13386, %f13387, %f13253;
	// end inline asm
	// begin inline asm
	fma.rn.f32 %f13261, %f13382, %f13387, %f13249;
	// end inline asm
	// begin inline asm
	fma.rn.f32 %f13265, %f13378, %f13383, %f13261;
	// end inline asm
	// begin inline asm
	fma.rn.f32 %f13269, %f13382, %f13383, %f13257;
	// end inline asm
	// begin inline asm
	fma.rn.f32 %f13273, %f13386, %f13387, %f13269;
	// end inline asm
	// begin inline asm
	fma.rn.f32 %f13277, %f13382, %f13387, %f13265;
	// end inline asm
	// begin inline asm
	fma.rn.f32 %f13281, %f13378, %f13383, %f13277;
	// end inline asm
	// begin inline asm
	fma.rn.f32 %f13285, %f13382, %f13383, %f13273;
	// end inline asm
	// begin inline asm
	fma.rn.f32 %f13289, %f13386, %f13387, %f13285;
	// end inline asm
	// begin inline asm
	fma.rn.f32 %f13293, %f13382, %f13387, %f13281;
	// end inline asm
	// begin inline asm
	fma.rn.f32 %f13297, %f13378, %f13383, %f13293;
	// end inline asm
	// begin inline asm
	fma.rn.f32 %f13301, %f13382, %f13383, %f13289;
	// end inline asm
	// begin inline asm
	fma.rn.f32 %f13305, %f13386, %f13387, %f13301;
	// end inline asm
	// begin inline asm
	fma.rn.f32 %f13309, %f13382, %f13387, %f13297;
	// end inline asm
	// begin inline asm
	fma.rn.f32 %f13313, %f13378, %f13383, %f13309;
	// end inline asm
	// begin inline asm
	fma.rn.f32 %f13317, %f13382, %f13383, %f13305;
	// end inline asm
	// begin inline asm
	fma.rn.f32 %f13321, %f13386, %f13387, %f13317;
	// end inline asm
	// begin inline asm
	fma.rn.f32 %f13325, %f13382, %f13387, %f13313;
	// end inline asm
	// begin inline asm
	fma.rn.f32 %f13329, %f13378, %f13383, %f13325;
	// end inline asm
	// begin inline asm
	fma.rn.f32 %f13333, %f13382, %f13383, %f13321;
	// end inline asm
	// begin inline asm
	fma.rn.f32 %f13337, %f13386, %f13387, %f13333;
	// end inline asm
	// begin inline asm
	fma.rn.f32 %f13341, %f13382, %f13387, %f13329;
	// end inline asm
	// begin inline asm
	fma.rn.f32 %f13345, %f13378, %f13383, %f13341;
	// end inline asm
	// begin inline asm
	fma.rn.f32 %f13349, %f13382, %f13383, %f13337;
	// end inline asm
	// begin inline asm
	fma.rn.f32 %f13353, %f13386, %f13387, %f13349;
	// end inline asm
	// begin inline asm
	fma.rn.f32 %f13357, %f13382, %f13387, %f13345;
	// end inline asm
	// begin inline asm
	fma.rn.f32 %f13361, %f13378, %f13383, %f13357;
	// end inline asm
	// begin inline asm
	fma.rn.f32 %f13365, %f13382, %f13383, %f13353;
	// end inline asm
	// begin inline asm
	fma.rn.f32 %f13369, %f13386, %f13387, %f13365;
	// end inline asm
	// begin inline asm
	fma.rn.f32 %f13373, %f13382, %f13387, %f13361;
	// end inline asm
	// begin inline asm
	fma.rn.f32 %f16464, %f13378, %f13383, %f13373;
	// end inline asm
	// begin inline asm
	fma.rn.f32 %f13381, %f13382, %f13383, %f13369;
	// end inline asm
	// begin inline asm
	fma.rn.f32 %f16465, %f13386, %f13387, %f13381;
	// end inline asm
	add.s32 	%r185, %r185, 1;
	add.s32 	%r184, %r184, 16;
	setp.ne.s32 	%p19, %r185, 512;
	@%p19 bra 	$L__BB6_32;
	mov.b32 	%r187, 0;
	mov.u32 	%r186, data;
$L__BB6_34:
	ld.shared.v4.f32 	{%f14406, %f14410, %f14411, %f14407}, [%r186];
	neg.f32 	%f14402, %f14410;
	// begin inline asm
	fma.rn.f32 %f13389, %f14406, %f14411, %f16464;
	// end inline asm
	// begin inline asm
	fma.rn.f32 %f13393, %f14402, %f14407, %f13389;
	// end inline asm
	// begin inline asm
	fma.rn.f32 %f13397, %f14406, %f14407, %f16465;
	// end inline asm
	// begin inline asm
	fma.rn.f32 %f13401, %f14410, %f14411, %f13397;
	// end inline asm
	// begin inline asm
	fma.rn.f32 %f13405, %f14406, %f14411, %f13393;
	// end inline asm
	// begin inline asm
	fma.rn.f32 %f13409, %f14402, %f14407, %f13405;
	// end inline asm
	// begin inline asm
	fma.rn.f32 %f13413, %f14406, %f14407, %f13401;
	// end inline asm
	// begin inline asm
	fma.rn.f32 %f13417, %f14410, %f14411, %f13413;
	// end inline asm
	// begin inline asm
	fma.rn.f32 %f13421, %f14406, %f14411, %f13409;
	// end inline asm
	// begin inline asm
	fma.rn.f32 %f13425, %f14402, %f14407, %f13421;
	// end inline asm
	// begin inline asm
	fma.rn.f32 %f13429, %f14406, %f14407, %f13417;
	// end inline asm
	// begin inline asm
	fma.rn.f32 %f13433, %f14410, %f14411, %f13429;
	// end inline asm
	// begin inline asm
	fma.rn.f32 %f13437, %f14406, %f14411, %f13425;
	// end inline asm
	// begin inline asm
	fma.rn.f32 %f13441, %f14402, %f14407, %f13437;
	// end inline asm
	// begin inline asm
	fma.rn.f32 %f13445, %f14406, %f14407, %f13433;
	// end inline asm
	// begin inline asm
	fma.rn.f32 %f13449, %f14410, %f14411, %f13445;
	// end inline asm
	// begin inline asm
	fma.rn.f32 %f13453, %f14406, %f14411, %f13441;
	// end inline asm
	// begin inline asm
	fma.rn.f32 %f13457, %f14402, %f14407, %f13453;
	// end inline asm
	// begin inline asm
	fma.rn.f32 %f13461, %f14406, %f14407, %f13449;
	// end inline asm
	// begin inline asm
	fma.rn.f32 %f13465, %f14410, %f14411, %f13461;
	// end inline asm
	// begin inline asm
	fma.rn.f32 %f13469, %f14406, %f14411, %f13457;
	// end inline asm
	// begin inline asm
	fma.rn.f32 %f13473, %f14402, %f14407, %f13469;
	// end inline asm
	// begin inline asm
	fma.rn.f32 %f13477, %f14406, %f14407, %f13465;
	// end inline asm
	// begin inline asm
	fma.rn.f32 %f13481, %f14410, %f14411, %f13477;
	// end inline asm
	// begin inline asm
	fma.rn.f32 %f13485, %f14406, %f14411, %f13473;
	// end inline asm
	// begin inline asm
	fma.rn.f32 %f13489, %f14402, %f14407, %f13485;
	// end inline asm
	// begin inline asm
	fma.rn.f32 %f13493, %f14406, %f14407, %f13481;
	// end inline asm
	// begin inline asm
	fma.rn.f32 %f13497, %f14410, %f14411, %f13493;
	// end inline asm
	// begin inline asm
	fma.rn.f32 %f13501, %f14406, %f14411, %f13489;
	// end inline asm
	// begin inline asm
	fma.rn.f32 %f13505, %f14402, %f14407, %f13501;
	// end inline asm
	// begin inline asm
	fma.rn.f32 %f13509, %f14406, %f14407, %f13497;
	// end inline asm
	// begin inline asm
	fma.rn.f32 %f13513, %f14410, %f14411, %f13509;
	// end inline asm
	// begin inline asm
	fma.rn.f32 %f13517, %f14406, %f14411, %f13505;
	// end inline asm
	// begin inline asm
	fma.rn.f32 %f13521, %f14402, %f14407, %f13517;
	// end inline asm
	// begin inline asm
	fma.rn.f32 %f13525, %f14406, %f14407, %f13513;
	// end inline asm
	// begin inline asm
	fma.rn.f32 %f13529, %f14410, %f14411, %f13525;
	// end inline asm
	// begin inline asm
	fma.rn.f32 %f13533, %f14406, %f14411, %f13521;
	// end inline asm
	// begin inline asm
	fma.rn.f32 %f13537, %f14402, %f14407, %f13533;
	// end inline asm
	// begin inline asm
	fma.rn.f32 %f13541, %f14406, %f14407, %f13529;
	// end inline asm
	// begin inline asm
	fma.rn.f32 %f13545, %f14410, %f14411, %f13541;
	// end inline asm
	// begin inline asm
	fma.rn.f32 %f13549, %f14406, %f14411, %f13537;
	// end inline asm
	// begin inline asm
	fma.rn.f32 %f13553, %f14402, %f14407, %f13549;
	// end inline asm
	// begin inline asm
	fma.rn.f32 %f13557, %f14406, %f14407, %f13545;
	// end inline asm
	// begin inline asm
	fma.rn.f32 %f13561, %f14410, %f14411, %f13557;
	// end inline asm
	// begin inline asm
	fma.rn.f32 %f13565, %f14406, %f14411, %f13553;
	// end inline asm
	// begin inline asm
	fma.rn.f32 %f13569, %f14402, %f14407, %f13565;
	// end inline asm
	// begin inline asm
	fma.rn.f32 %f13573, %f14406, %f14407, %f13561;
	// end inline asm
	// begin inline asm
	fma.rn.f32 %f13577, %f14410, %f14411, %f13573;
	// end inline asm
	// begin inline asm
	fma.rn.f32 %f13581, %f14406, %f14411, %f13569;
	// end inline asm
	// begin inline asm
	fma.rn.f32 %f13585, %f14402, %f14407, %f13581;
	// end inline asm
	// begin inline asm
	fma.rn.f32 %f13589, %f14406, %f14407, %f13577;
	// end inline asm
	// begin inline asm
	fma.rn.f32 %f13593, %f14410, %f14411, %f13589;
	// end inline asm
	// begin inline asm
	fma.rn.f32 %f13597, %f14406, %f14411, %f13585;
	// end inline asm
	// begin inline asm
	fma.rn.f32 %f13601, %f14402, %f14407, %f13597;
	// end inline asm
	// begin inline asm
	fma.rn.f32 %f13605, %f14406, %f14407, %f13593;
	// end inline asm
	// begin inline asm
	fma.rn.f32 %f13609, %f14410, %f14411, %f13605;
	// end inline asm
	// begin inline asm
	fma.rn.f32 %f13613, %f14406, %f14411, %f13601;
	// end inline asm
	// begin inline asm
	fma.rn.f32 %f13617, %f14402, %f14407, %f13613;
	// end inline asm
	// begin inline asm
	fma.rn.f32 %f13621, %f14406, %f14407, %f13609;
	// end inline asm
	// begin inline asm
	fma.rn.f32 %f13625, %f14410, %f14411, %f13621;
	// end inline asm
	// begin inline asm
	fma.rn.f32 %f13629, %f14406, %f14411, %f13617;
	// end inline asm
	// begin inline asm
	fma.rn.f32 %f13633, %f14402, %f14407, %f13629;
	// end inline asm
	// begin inline asm
	fma.rn.f32 %f13637, %f14406, %f14407, %f13625;
	// end inline asm
	// begin inline asm
	fma.rn.f32 %f13641, %f14410, %f14411, %f13637;
	// end inline asm
	// begin inline asm
	fma.rn.f32 %f13645, %f14406, %f14411, %f13633;
	// end inline asm
	// begin inline asm
	fma.rn.f32 %f13649, %f14402, %f14407, %f13645;
	// end inline asm
	// begin inline asm
	fma.rn.f32 %f13653, %f14406, %f14407, %f13641;
	// end inline asm
	// begin inline asm
	fma.rn.f32 %f13657, %f14410, %f14411, %f13653;
	// end inline asm
	// begin inline asm
	fma.rn.f32 %f13661, %f14406, %f14411, %f13649;
	// end inline asm
	// begin inline asm
	fma.rn.f32 %f13665, %f14402, %f14407, %f13661;
	// end inline asm
	// begin inline asm
	fma.rn.f32 %f13669, %f14406, %f14407, %f13657;
	// end inline asm
	// begin inline asm
	fma.rn.f32 %f13673, %f14410, %f14411, %f13669;
	// end inline asm
	// begin inline asm
	fma.rn.f32 %f13677, %f14406, %f14411, %f13665;
	// end inline asm
	// begin inline asm
	fma.rn.f32 %f13681, %f14402, %f14407, %f13677;
	// end inline asm
	// begin inline asm
	fma.rn.f32 %f13685, %f14406, %f14407, %f13673;
	// end inline asm
	// begin inline asm
	fma.rn.f32 %f13689, %f14410, %f14411, %f13685;
	// end inline asm
	// begin inline asm
	fma.rn.f32 %f13693, %f14406, %f14411, %f13681;
	// end inline asm
	// begin inline asm
	fma.rn.f32 %f13697, %f14402, %f14407, %f13693;
	// end inline asm
	// begin inline asm
	fma.rn.f32 %f13701, %f14406, %f14407, %f13689;
	// end inline asm
	// begin inline asm
	fma.rn.f32 %f13705, %f14410, %f14411, %f13701;
	// end inline asm
	// begin inline asm
	fma.rn.f32 %f13709, %f14406, %f14411, %f13697;
	// end inline asm
	// begin inline asm
	fma.rn.f32 %f13713, %f14402, %f14407, %f13709;
	// end inline asm
	// begin inline asm
	fma.rn.f32 %f13717, %f14406, %f14407, %f13705;
	// end inline asm
	// begin inline asm
	fma.rn.f32 %f13721, %f14410, %f14411, %f13717;
	// end inline asm
	// begin inline asm
	fma.rn.f32 %f13725, %f14406, %f14411, %f13713;
	// end inline asm
	// begin inline asm
	fma.rn.f32 %f13729, %f14402, %f14407, %f13725;
	// end inline asm
	// begin inline asm
	fma.rn.f32 %f13733, %f14406, %f14407, %f13721;
	// end inline asm
	// begin inline asm
	fma.rn.f32 %f13737, %f14410, %f14411, %f13733;
	// end inline asm
	// begin inline asm
	fma.rn.f32 %f13741, %f14406, %f14411, %f13729;
	// end inline asm
	// begin inline asm
	fma.rn.f32 %f13745, %f14402, %f14407, %f13741;
	// end inline asm
	// begin inline asm
	fma.rn.f32 %f13749, %f14406, %f14407, %f13737;
	// end inline asm
	// begin inline asm
	fma.rn.f32 %f13753, %f14410, %f14411, %f13749;
	// end inline asm
	// begin inline asm
	fma.rn.f32 %f13757, %f14406, %f14411, %f13745;
	// end inline asm
	// begin inline asm
	fma.rn.f32 %f13761, %f14402, %f14407, %f13757;
	// end inline asm
	// begin inline asm
	fma.rn.f32 %f13765, %f14406, %f14407, %f13753;
	// end inline asm
	// begin inline asm
	fma.rn.f32 %f13769, %f14410, %f14411, %f13765;
	// end inline asm
	// begin inline asm
	fma.rn.f32 %f13773, %f14406, %f14411, %f13761;
	// end inline asm
	// begin inline asm
	fma.rn.f32 %f13777, %f14402, %f14407, %f13773;
	// end inline asm
	// begin inline asm
	fma.rn.f32 %f13781, %f14406, %f14407, %f13769;
	// end inline asm
	// begin inline asm
	fma.rn.f32 %f13785, %f14410, %f14411, %f13781;
	// end inline asm
	// begin inline asm
	fma.rn.f32 %f13789, %f14406, %f14411, %f13777;
	// end inline asm
	// begin inline asm
	fma.rn.f32 %f13793, %f14402, %f14407, %f13789;
	// end inline asm
	// begin inline asm
	fma.rn.f32 %f13797, %f14406, %f14407, %f13785;
	// end inline asm
	// begin inline asm
	fma.rn.f32 %f13801, %f14410, %f14411, %f13797;
	// end inline asm
	// begin inline asm
	fma.rn.f32 %f13805, %f14406, %f14411, %f13793;
	// end inline asm
	// begin inline asm
	fma.rn.f32 %f13809, %f14402, %f14407, %f13805;
	// end inline asm
	// begin inline asm
	fma.rn.f32 %f13813, %f14406, %f14407, %f13801;
	// end inline asm
	// begin inline asm
	fma.rn.f32 %f13817, %f14410, %f14411, %f13813;
	// end inline asm
	// begin inline asm
	fma.rn.f32 %f13821, %f14406, %f14411, %f13809;
	// end inline asm
	// begin inline asm
	fma.rn.f32 %f13825, %f14402, %f14407, %f13821;
	// end inline asm
	// begin inline asm
	fma.rn.f32 %f13829, %f14406, %f14407, %f13817;
	// end inline asm
	// begin inline asm
	fma.rn.f32 %f13833, %f14410, %f14411, %f13829;
	// end inline asm
	// begin inline asm
	fma.rn.f32 %f13837, %f14406, %f14411, %f13825;
	// end inline asm
	// begin inline asm
	fma.rn.f32 %f13841, %f14402, %f14407, %f13837;
	// end inline asm
	// begin inline asm
	fma.rn.f32 %f13845, %f14406, %f14407, %f13833;
	// end inline asm
	// begin inline asm
	fma.rn.f32 %f13849, %f14410, %f14411, %f13845;
	// end inline asm
	// begin inline asm
	fma.rn.f32 %f13853, %f14406, %f14411, %f13841;
	// end inline asm
	// begin inline asm
	fma.rn.f32 %f13857, %f14402, %f14407, %f13853;
	// end inline asm
	// begin inline asm
	fma.rn.f32 %f13861, %f14406, %f14407, %f13849;
	// end inline asm
	// begin inline asm
	fma.rn.f32 %f13865, %f14410, %f14411, %f13861;
	// end inline asm
	// begin inline asm
	fma.rn.f32 %f13869, %f14406, %f14411, %f13857;
	// end inline asm
	// begin inline asm
	fma.rn.f32 %f13873, %f14402, %f14407, %f13869;
	// end inline asm
	// begin inline asm
	fma.rn.f32 %f13877, %f14406, %f14407, %f13865;
	// end inline asm
	// begin inline asm
	fma.rn.f32 %f13881, %f14410, %f14411, %f13877;
	// end inline asm
	// begin inline asm
	fma.rn.f32 %f13885, %f14406, %f14411, %f13873;
	// end inline asm
	// begin inline asm
	fma.rn.f32 %f13889, %f14402, %f14407, %f13885;
	// end inline asm
	// begin inline asm
	fma.rn.f32 %f13893, %f14406, %f14407, %f13881;
	// end inline asm
	// begin inline asm
	fma.rn.f32 %f13897, %f14410, %f14411, %f13893;
	// end inline asm
	// begin inline asm
	fma.rn.f32 %f13901, %f14406, %f14411, %f13889;
	// end inline asm
	// begin inline asm
	fma.rn.f32 %f13905, %f14402, %f14407, %f13901;
	// end inline asm
	// begin inline asm
	fma.rn.f32 %f13909, %f14406, %f14407, %f13897;
	// end inline asm
	// begin inline asm
	fma.rn.f32 %f13913, %f14410, %f14411, %f13909;
	// end inline asm
	// begin inline asm
	fma.rn.f32 %f13917, %f14406, %f14411, %f13905;
	// end inline asm
	// begin inline asm
	fma.rn.f32 %f13921, %f14402, %f14407, %f13917;
	// end inline asm
	// begin inline asm
	fma.rn.f32 %f13925, %f14406, %f14407, %f13913;
	// end inline asm
	// begin inline asm
	fma.rn.f32 %f13929, %f14410, %f14411, %f13925;
	// end inline asm
	// begin inline asm
	fma.rn.f32 %f13933, %f14406, %f14411, %f13921;
	// end inline asm
	// begin inline asm
	fma.rn.f32 %f13937, %f14402, %f14407, %f13933;
	// end inline asm
	// begin inline asm
	fma.rn.f32 %f13941, %f14406, %f14407, %f13929;
	// end inline asm
	// begin inline asm
	fma.rn.f32 %f13945, %f14410, %f14411, %f13941;
	// end inline asm
	// begin inline asm
	fma.rn.f32 %f13949, %f14406, %f14411, %f13937;
	// end inline asm
	// begin inline asm
	fma.rn.f32 %f13953, %f14402, %f14407, %f13949;
	// end inline asm
	// begin inline asm
	fma.rn.f32 %f13957, %f14406, %f14407, %f13945;
	// end inline asm
	// begin inline asm
	fma.rn.f32 %f13961, %f14410, %f14411, %f13957;
	// end inline asm
	// begin inline asm
	fma.rn.f32 %f13965, %f14406, %f14411, %f13953;
	// end inline asm
	// begin inline asm
	fma.rn.f32 %f13969, %f14402, %f14407, %f13965;
	// end inline asm
	// begin inline asm
	fma.rn.f32 %f13973, %f14406, %f14407, %f13961;
	// end inline asm
	// begin inline asm
	fma.rn.f32 %f13977, %f14410, %f14411, %f13973;
	// end inline asm
	// begin inline asm
	fma.rn.f32 %f13981, %f14406, %f14411, %f13969;
	// end inline asm
	// begin inline asm
	fma.rn.f32 %f13985, %f14402, %f14407, %f13981;
	// end inline asm
	// begin inline asm
	fma.rn.f32 %f13989, %f14406, %f14407, %f13977;
	// end inline asm
	// begin inline asm
	fma.rn.f32 %f13993, %f14410, %f14411, %f13989;
	// end inline asm
	// begin inline asm
	fma.rn.f32 %f13997, %f14406, %f14411, %f13985;
	// end inline asm
	// begin inline asm
	fma.rn.f32 %f14001, %f14402, %f14407, %f13997;
	// end inline asm
	// begin inline asm
	fma.rn.f32 %f14005, %f14406, %f14407, %f13993;
	// end inline asm
	// begin inline asm
	fma.rn.f32 %f14009, %f14410, %f14411, %f14005;
	// end inline asm
	// begin inline asm
	fma.rn.f32 %f14013, %f14406, %f14411, %f14001;
	// end inline asm
	// begin inline asm
	fma.rn.f32 %f14017, %f14402, %f14407, %f14013;
	// end inline asm
	// begin inline asm
	fma.rn.f32 %f14021, %f14406, %f14407, %f14009;
	// end inline asm
	// begin inline asm
	fma.rn.f32 %f14025, %f14410, %f14411, %f14021;
	// end inline asm
	// begin inline asm
	fma.rn.f32 %f14029, %f14406, %f14411, %f14017;
	// end inline asm
	// begin inline asm
	fma.rn.f32 %f14033, %f14402, %f14407, %f14029;
	// end inline asm
	// begin inline asm
	fma.rn.f32 %f14037, %f14406, %f14407, %f14025;
	// end inline asm
	// begin inline asm
	fma.rn.f32 %f14041, %f14410, %f14411, %f14037;
	// end inline asm
	// begin inline asm
	fma.rn.f32 %f14045, %f14406, %f14411, %f14033;
	// end inline asm
	// begin inline asm
	fma.rn.f32 %f14049, %f14402, %f14407, %f14045;
	// end inline asm
	// begin inline asm
	fma.rn.f32 %f14053, %f14406, %f14407, %f14041;
	// end inline asm
	// begin inline asm
	fma.rn.f32 %f14057, %f14410, %f14411, %f14053;
	// end inline asm
	// begin inline asm
	fma.rn.f32 %f14061, %f14406, %f14411, %f14049;
	// end inline asm
	// begin inline asm
	fma.rn.f32 %f14065, %f14402, %f14407, %f14061;
	// end inline asm
	// begin inline asm
	fma.rn.f32 %f14069, %f14406, %f14407, %f14057;
	// end inline asm
	// begin inline asm
	fma.rn.f32 %f14073, %f14410, %f14411, %f14069;
	// end inline asm
	// begin inline asm
	fma.rn.f32 %f14077, %f14406, %f14411, %f14065;
	// end inline asm
	// begin inline asm
	fma.rn.f32 %f14081, %f14402, %f14407, %f14077;
	// end inline asm
	// begin inline asm
	fma.rn.f32 %f14085, %f14406, %f14407, %f14073;
	// end inline asm
	// begin inline asm
	fma.rn.f32 %f14089, %f14410, %f14411, %f14085;
	// end inline asm
	// begin inline asm
	fma.rn.f32 %f14093, %f14406, %f14411, %f14081;
	// end inline asm
	// begin inline asm
	fma.rn.f32 %f14097, %f14402, %f14407, %f14093;
	// end inline asm
	// begin inline asm
	fma.rn.f32 %f14101, %f14406, %f14407, %f14089;
	// end inline asm
	// begin inline asm
	fma.rn.f32 %f14105, %f14410, %f14411, %f14101;
	// end inline asm
	// begin inline asm
	fma.rn.f32 %f14109, %f14406, %f14411, %f14097;
	// end inline asm
	// begin inline asm
	fma.rn.f32 %f14113, %f14402, %f14407, %f14109;
	// end inline asm
	// begin inline asm
	fma.rn.f32 %f14117, %f14406, %f14407, %f14105;
	// end inline asm
	// begin inline asm
	fma.rn.f32 %f14121, %f14410, %f14411, %f14117;
	// end inline asm
	// begin inline asm
	fma.rn.f32 %f14125, %f14406, %f14411, %f14113;
	// end inline asm
	// begin inline asm
	fma.rn.f32 %f14129, %f14402, %f14407, %f14125;
	// end inline asm
	// begin inline asm
	fma.rn.f32 %f14133, %f14406, %f14407, %f14121;
	// end inline asm
	// begin inline asm
	fma.rn.f32 %f14137, %f14410, %f14411, %f14133;
	// end inline asm
	// begin inline asm
	fma.rn.f32 %f14141, %f14406, %f14411, %f14129;
	// end inline asm
	// begin inline asm
	fma.rn.f32 %f14145, %f14402, %f14407, %f14141;
	// end inline asm
	// begin inline asm
	fma.rn.f32 %f14149, %f14406, %f14407, %f14137;
	// end inline asm
	// begin inline asm
	fma.rn.f32 %f14153, %f14410, %f14411, %f14149;
	// end inline asm
	// begin inline asm
	fma.rn.f32 %f14157, %f14406, %f14411, %f14145;
	// end inline asm
	// begin inline asm
	fma.rn.f32 %f14161, %f14402, %f14407, %f14157;
	// end inline asm
	// begin inline asm
	fma.rn.f32 %f14165, %f14406, %f14407, %f14153;
	// end inline asm
	// begin inline asm
	fma.rn.f32 %f14169, %f14410, %f14411, %f14165;
	// end inline asm
	// begin inline asm
	fma.rn.f32 %f14173, %f14406, %f14411, %f14161;
	// end inline asm
	// begin inline asm
	fma.rn.f32 %f14177, %f14402, %f14407, %f14173;
	// end inline asm
	// begin inline asm
	fma.rn.f32 %f14181, %f14406, %f14407, %f14169;
	// end inline asm
	// begin inline asm
	fma.rn.f32 %f14185, %f14410, %f14411, %f14181;
	// end inline asm
	// begin inline asm
	fma.rn.f32 %f14189, %f14406, %f14411, %f14177;
	// end inline asm
	// begin inline asm
	fma.rn.f32 %f14193, %f14402, %f14407, %f14189;
	// end inline asm
	// begin inline asm
	fma.rn.f32 %f14197, %f14406, %f14407, %f14185;
	// end inline asm
	// begin inline asm
	fma.rn.f32 %f14201, %f14410, %f14411, %f14197;
	// end inline asm
	// begin inline asm
	fma.rn.f32 %f14205, %f14406, %f14411, %f14193;
	// end inline asm
	// begin inline asm
	fma.rn.f32 %f14209, %f14402, %f14407, %f14205;
	// end inline asm
	// begin inline asm
	fma.rn.f32 %f14213, %f14406, %f14407, %f14201;
	// end inline asm
	// begin inline asm
	fma.rn.f32 %f14217, %f14410, %f14411, %f14213;
	// end inline asm
	// begin inline asm
	fma.rn.f32 %f14221, %f14406, %f14411, %f14209;
	// end inline asm
	// begin inline asm
	fma.rn.f32 %f14225, %f14402, %f14407, %f14221;
	// end inline asm
	// begin inline asm
	fma.rn.f32 %f14229, %f14406, %f14407, %f14217;
	// end inline asm
	// begin inline asm
	fma.rn.f32 %f14233, %f14410, %f14411, %f14229;
	// end inline asm
	// begin inline asm
	fma.rn.f32 %f14237, %f14406, %f14411, %f14225;
	// end inline asm
	// begin inline asm
	fma.rn.f32 %f14241, %f14402, %f14407, %f14237;
	// end inline asm
	// begin inline asm
	fma.rn.f32 %f14245, %f14406, %f14407, %f14233;
	// end inline asm
	// begin inline asm
	fma.rn.f32 %f14249, %f14410, %f14411, %f14245;
	// end inline asm
	// begin inline asm
	fma.rn.f32 %f14253, %f14406, %f14411, %f14241;
	// end inline asm
	// begin inline asm
	fma.rn.f32 %f14257, %f14402, %f14407, %f14253;
	// end inline asm
	// begin inline asm
	fma.rn.f32 %f14261, %f14406, %f14407, %f14249;
	// end inline asm
	// begin inline asm
	fma.rn.f32 %f14265, %f14410, %f14411, %f14261;
	// end inline asm
	// begin inline asm
	fma.rn.f32 %f14269, %f14406, %f14411, %f14257;
	// end inline asm
	// begin inline asm
	fma.rn.f32 %f14273, %f14402, %f14407, %f14269;
	// end inline asm
	// begin inline asm
	fma.rn.f32 %f14277, %f14406, %f14407, %f14265;
	// end inline asm
	// begin inline asm
	fma.rn.f32 %f14281, %f14410, %f14411, %f14277;
	// end inline asm
	// begin inline asm
	fma.rn.f32 %f14285, %f14406, %f14411, %f14273;
	// end inline asm
	// begin inline asm
	fma.rn.f32 %f14289, %f14402, %f14407, %f14285;
	// end inline asm
	// begin inline asm
	fma.rn.f32 %f14293, %f14406, %f14407, %f14281;
	// end inline asm
	// begin inline asm
	fma.rn.f32 %f14297, %f14410, %f14411, %f14293;
	// end inline asm
	// begin inline asm
	fma.rn.f32 %f14301, %f14406, %f14411, %f14289;
	// end inline asm
	// begin inline asm
	fma.rn.f32 %f14305, %f14402, %f14407, %f14301;
	// end inline asm
	// begin inline asm
	fma.rn.f32 %f14309, %f14406, %f14407, %f14297;
	// end inline asm
	// begin inline asm
	fma.rn.f32 %f14313, %f14410, %f14411, %f14309;
	// end inline asm
	// begin inline asm
	fma.rn.f32 %f14317, %f14406, %f14411, %f14305;
	// end inline asm
	// begin inline asm
	fma.rn.f32 %f14321, %f14402, %f14407, %f14317;
	// end inline asm
	// begin inline asm
	fma.rn.f32 %f14325, %f14406, %f14407, %f14313;
	// end inline asm
	// begin inline asm
	fma.rn.f32 %f14329, %f14410, %f14411, %f14325;
	// end inline asm
	// begin inline asm
	fma.rn.f32 %f14333, %f14406, %f14411, %f14321;
	// end inline asm
	// begin inline asm
	fma.rn.f32 %f14337, %f14402, %f14407, %f14333;
	// end inline asm
	// begin inline asm
	fma.rn.f32 %f14341, %f14406, %f14407, %f14329;
	// end inline asm
	// begin inline asm
	fma.rn.f32 %f14345, %f14410, %f14411, %f14341;
	// end inline asm
	// begin inline asm
	fma.rn.f32 %f14349, %f14406, %f14411, %f14337;
	// end inline asm
	// begin inline asm
	fma.rn.f32 %f14353, %f14402, %f14407, %f14349;
	// end inline asm
	// begin inline asm
	fma.rn.f32 %f14357, %f14406, %f14407, %f14345;
	// end inline asm
	// begin inline asm
	fma.rn.f32 %f14361, %f14410, %f14411, %f14357;
	// end inline asm
	// begin inline asm
	fma.rn.f32 %f14365, %f14406, %f14411, %f14353;
	// end inline asm
	// begin inline asm
	fma.rn.f32 %f14369, %f14402, %f14407, %f14365;
	// end inline asm
	// begin inline asm
	fma.rn.f32 %f14373, %f14406, %f14407, %f14361;
	// end inline asm
	// begin inline asm
	fma.rn.f32 %f14377, %f14410, %f14411, %f14373;
	// end inline asm
	// begin inline asm
	fma.rn.f32 %f14381, %f14406, %f14411, %f14369;
	// end inline asm
	// begin inline asm
	fma.rn.f32 %f14385, %f14402, %f14407, %f14381;
	// end inline asm
	// begin inline asm
	fma.rn.f32 %f14389, %f14406, %f14407, %f14377;
	// end inline asm
	// begin inline asm
	fma.rn.f32 %f14393, %f14410, %f14411, %f14389;
	// end inline asm
	// begin inline asm
	fma.rn.f32 %f14397, %f14406, %f14411, %f14385;
	// end inline asm
	// begin inline asm
	fma.rn.f32 %f16464, %f14402, %f14407, %f14397;
	// end inline asm
	// begin inline asm
	fma.rn.f32 %f14405, %f14406, %f14407, %f14393;
	// end inline asm
	// begin inline asm
	fma.rn.f32 %f16465, %f14410, %f14411, %f14405;
	// end inline asm
	add.s32 	%r187, %r187, 1;
	add.s32 	%r186, %r186, 16;
	setp.ne.s32 	%p20, %r187, 512;
	@%p20 bra 	$L__BB6_34;
	mov.b32 	%r189, 0;
	mov.u32 	%r188, data;
$L__BB6_36:
	ld.shared.v4.f32 	{%f15430, %f15434, %f15435, %f15431}, [%r188];
	neg.f32 	%f15426, %f15434;
	// begin inline asm
	fma.rn.f32 %f14413, %f15430, %f15435, %f16464;
	// end inline asm
	// begin inline asm
	fma.rn.f32 %f14417, %f15426, %f15431, %f14413;
	// end inline asm
	// begin inline asm
	fma.rn.f32 %f14421, %f15430, %f15431, %f16465;
	// end inline asm
	// begin inline asm
	fma.rn.f32 %f14425, %f15434, %f15435, %f14421;
	// end inline asm
	// begin inline asm
	fma.rn.f32 %f14429, %f15430, %f15435, %f14417;
	// end inline asm
	// begin inline asm
	fma.rn.f32 %f14433, %f15426, %f15431, %f14429;
	// end inline asm
	// begin inline asm
	fma.rn.f32 %f14437, %f15430, %f15431, %f14425;
	// end inline asm
	// begin inline asm
	fma.rn.f32 %f14441, %f15434, %f15435, %f14437;
	// end inline asm
	// begin inline asm
	fma.rn.f32 %f14445, %f15430, %f15435, %f14433;
	// end inline asm
	// begin inline asm
	fma.rn.f32 %f14449, %f15426, %f15431, %f14445;
	// end inline asm
	// begin inline asm
	fma.rn.f32 %f14453, %f15430, %f15431, %f14441;
	// end inline asm
	// begin inline asm
	fma.rn.f32 %f14457, %f15434, %f15435, %f14453;
	// end inline asm
	// begin inline asm
	fma.rn.f32 %f14461, %f15430, %f15435, %f14449;
	// end inline asm
	// begin inline asm
	fma.rn.f32 %f14465, %f15426, %f15431, %f14461;
	// end inline asm
	// begin inline asm
	fma.rn.f32 %f14469, %f15430, %f15431, %f14457;
	// end inline asm
	// begin inline asm
	fma.rn.f32 %f14473, %f15434, %f15435, %f14469;
	// end inline asm
	// begin inline asm
	fma.rn.f32 %f14477, %f15430, %f15435, %f14465;
	// end inline asm
	// begin inline asm
	fma.rn.f32 %f14481, %f15426, %f15431, %f14477;
	// end inline asm
	// begin inline asm
	fma.rn.f32 %f14485, %f15430, %f15431, %f14473;
	// end inline asm
	// begin inline asm
	fma.rn.f32 %f14489, %f15434, %f15435, %f14485;
	// end inline asm
	// begin inline asm
	fma.rn.f32 %f14493, %f15430, %f15435, %f14481;
	// end inline asm
	// begin inline asm
	fma.rn.f32 %f14497, %f15426, %f15431, %f14493;
	// end inline asm
	// begin inline asm
	fma.rn.f32 %f14501, %f15430, %f15431, %f14489;
	// end inline asm
	// begin inline asm
	fma.rn.f32 %f14505, %f15434, %f15435, %f14501;
	// end inline asm
	// begin inline asm
	fma.rn.f32 %f14509, %f15430, %f15435, %f14497;
	// end inline asm
	// begin inline asm
	fma.rn.f32 %f14513, %f15426, %f15431, %f14509;
	// end inline asm
	// begin inline asm
	fma.rn.f32 %f14517, %f15430, %f15431, %f14505;
	// end inline asm
	// begin inline asm
	fma.rn.f32 %f14521, %f15434, %f15435, %f14517;
	// end inline asm
	// begin inline asm
	fma.rn.f32 %f14525, %f15430, %f15435, %f14513;
	// end inline asm
	// begin inline asm
	fma.rn.f32 %f14529, %f15426, %f15431, %f14525;
	// end inline asm
	// begin inline asm
	fma.rn.f32 %f14533, %f15430, %f15431, %f14521;
	// end inline asm
	// begin inline asm
	fma.rn.f32 %f14537, %f15434, %f15435, %f14533;
	// end inline asm
	// begin inline asm
	fma.rn.f32 %f14541, %f15430, %f15435, %f14529;
	// end inline asm
	// begin inline asm
	fma.rn.f32 %f14545, %f15426, %f15431, %f14541;
	// end inline asm
	// begin inline asm
	fma.rn.f32 %f14549, %f15430, %f15431, %f14537;
	// end inline asm
	// begin inline asm
	fma.rn.f32 %f14553, %f15434, %f15435, %f14549;
	// end inline asm
	// begin inline asm
	fma.rn.f32 %f14557, %f15430, %f15435, %f14545;
	// end inline asm
	// begin inline asm
	fma.rn.f32 %f14561, %f15426, %f15431, %f14557;
	// end inline asm
	// begin inline asm
	fma.rn.f32 %f14565, %f15430, %f15431, %f14553;
	// end inline asm
	// begin inline asm
	fma.rn.f32 %f14569, %f15434, %f15435, %f14565;
	// end inline asm
	// begin inline asm
	fma.rn.f32 %f14573, %f15430, %f15435, %f14561;
	// end inline asm
	// begin inline asm
	fma.rn.f32 %f14577, %f15426, %f15431, %f14573;
	// end inline asm
	// begin inline asm
	fma.rn.f32 %f14581, %f15430, %f15431, %f14569;
	// end inline asm
	// begin inline asm
	fma.rn.f32 %f14585, %f15434, %f15435, %f14581;
	// end inline asm
	// begin inline asm
	fma.rn.f32 %f14589, %f15430, %f15435, %f14577;
	// end inline asm
	// begin inline asm
	fma.rn.f32 %f14593, %f15426, %f15431, %f14589;
	// end inline asm
	// begin inline asm
	fma.rn.f32 %f14597, %f15430, %f15431, %f14585;
	// end inline asm
	// begin inline asm
	fma.rn.f32 %f14601, %f15434, %f15435, %f14597;
	// end inline asm
	// begin inline asm
	fma.rn.f32 %f14605, %f15430, %f15435, %f14593;
	// end inline asm
	// begin inline asm
	fma.rn.f32 %f14609, %f15426, %f15431, %f14605;
	// end inline asm
	// begin inline asm
	fma.rn.f32 %f14613, %f15430, %f15431, %f14601;
	// end inline asm
	// begin inline asm
	fma.rn.f32 %f14617, %f15434, %f15435, %f14613;
	// end inline asm
	// begin inline asm
	fma.rn.f32 %f14621, %f15430, %f15435, %f14609;
	// end inline asm
	// begin inline asm
	fma.rn.f32 %f14625, %f15426, %f15431, %f14621;
	// end inline asm
	// begin inline asm
	fma.rn.f32 %f14629, %f15430, %f15431, %f14617;
	// end inline asm
	// begin inline asm
	fma.rn.f32 %f14633, %f15434, %f15435, %f14629;
	// end inline asm
	// begin inline asm
	fma.rn.f32 %f14637, %f15430, %f15435, %f14625;
	// end inline asm
	// begin inline asm
	fma.rn.f32 %f14641, %f15426, %f15431, %f14637;
	// end inline asm
	// begin inline asm
	fma.rn.f32 %f14645, %f15430, %f15431, %f14633;
	// end inline asm
	// begin inline asm
	fma.rn.f32 %f14649, %f15434, %f15435, %f14645;
	// end inline asm
	// begin inline asm
	fma.rn.f32 %f14653, %f15430, %f15435, %f14641;
	// end inline asm
	// begin inline asm
	fma.rn.f32 %f14657, %f15426, %f15431, %f14653;
	// end inline asm
	// begin inline asm
	fma.rn.f32 %f14661, %f15430, %f15431, %f14649;
	// end inline asm
	// begin inline asm
	fma.rn.f32 %f14665, %f15434, %f15435, %f14661;
	// end inline asm
	// begin inline asm
	fma.rn.f32 %f14669, %f15430, %f15435, %f14657;
	// end inline asm
	// begin inline asm
	fma.rn.f32 %f14673, %f15426, %f15431, %f14669;
	// end inline asm
	// begin inline asm
	fma.rn.f32 %f14677, %f15430, %f15431, %f14665;
	// end inline asm
	// begin inline asm
	fma.rn.f32 %f14681, %f15434, %f15435, %f14677;
	// end inline asm
	// begin inline asm
	fma.rn.f32 %f14685, %f15430, %f15435, %f14673;
	// end inline asm
	// begin inline asm
	fma.rn.f32 %f14689, %f15426, %f15431, %f14685;
	// end inline asm
	// begin inline asm
	fma.rn.f32 %f14693, %f15430, %f15431, %f14681;
	// end inline asm
	// begin inline asm
	fma.rn.f32 %f14697, %f15434, %f15435, %f14693;
	// end inline asm
	// begin inline asm
	fma.rn.f32 %f14701, %f15430, %f15435, %f14689;
	// end inline asm
	// begin inline asm
	fma.rn.f32 %f14705, %f15426, %f15431, %f14701;
	// end inline asm
	// begin inline asm
	fma.rn.f32 %f14709, %f15430, %f15431, %f14697;
	// end inline asm
	// begin inline asm
	fma.rn.f32 %f14713, %f15434, %f15435, %f14709;
	// end inline asm
	// begin inline asm
	fma.rn.f32 %f14717, %f15430, %f15435, %f14705;
	// end inline asm
	// begin inline asm
	fma.rn.f32 %f14721, %f15426, %f15431, %f14717;
	// end inline asm
	// begin inline asm
	fma.rn.f32 %f14725, %f15430, %f15431, %f14713;
	// end inline asm
	// begin inline asm
	fma.rn.f32 %f14729, %f15434, %f15435, %f14725;
	// end inline asm
	// begin inline asm
	fma.rn.f32 %f14733, %f15430, %f15435, %f14721;
	// end inline asm
	// begin inline asm
	fma.rn.f32 %f14737, %f15426, %f15431, %f14733;
	// end inline asm
	// begin inline asm
	fma.rn.f32 %f14741, %f15430, %f15431, %f14729;
	// end inline asm
	// begin inline asm
	fma.rn.f32 %f14745, %f15434, %f15435, %f14741;
	// end inline asm
	// begin inline asm
	fma.rn.f32 %f14749, %f15430, %f15435, %f14737;
	// end inline asm
	// begin inline asm
	fma.rn.f32 %f14753, %f15426, %f15431, %f14749;
	// end inline asm
	// begin inline asm
	fma.rn.f32 %f14757, %f15430, %f15431, %f14745;
	// end inline asm
	// begin inline asm
	fma.rn.f32 %f14761, %f15434, %f15435, %f14757;
	// end inline asm
	// begin inline asm
	fma.rn.f32 %f14765, %f15430, %f15435, %f14753;
	// end inline asm
	// begin inline asm
	fma.rn.f32 %f14769, %f15426, %f15431, %f14765;
	// end inline asm
	// begin inline asm
	fma.rn.f32 %f14773, %f15430, %f15431, %f14761;
	// end inline asm
	// begin inline asm
	fma.rn.f32 %f14777, %f15434, %f15435, %f14773;
	// end inline asm
	// begin inline asm
	fma.rn.f32 %f14781, %f15430, %f15435, %f14769;
	// end inline asm
	// begin inline asm
	fma.rn.f32 %f14785, %f15426, %f15431, %f14781;
	// end inline asm
	// begin inline asm
	fma.rn.f32 %f14789, %f15430, %f15431, %f14777;
	// end inline asm
	// begin inline asm
	fma.rn.f32 %f14793, %f15434, %f15435, %f14789;
	// end inline asm
	// begin inline asm
	fma.rn.f32 %f14797, %f15430, %f15435, %f14785;
	// end inline asm
	// begin inline asm
	fma.rn.f32 %f14801, %f15426, %f15431, %f14797;
	// end inline asm
	// begin inline asm
	fma.rn.f32 %f14805, %f15430, %f15431, %f14793;
	// end inline asm
	// begin inline asm
	fma.rn.f32 %f14809, %f15434, %f15435, %f14805;
	// end inline asm
	// begin inline asm
	fma.rn.f32 %f14813, %f15430, %f15435, %f14801;
	// end inline asm
	// begin inline asm
	fma.rn.f32 %f14817, %f15426, %f15431, %f14813;
	// end inline asm
	// begin inline asm
	fma.rn.f32 %f14821, %f15430, %f15431, %f14809;
	// end inline asm
	// begin inline asm
	fma.rn.f32 %f14825, %f15434, %f15435, %f14821;
	// end inline asm
	// begin inline asm
	fma.rn.f32 %f14829, %f15430, %f15435, %f14817;
	// end inline asm
	// begin inline asm
	fma.rn.f32 %f14833, %f15426, %f15431, %f14829;
	// end inline asm
	// begin inline asm
	fma.rn.f32 %f14837, %f15430, %f15431, %f14825;
	// end inline asm
	// begin inline asm
	fma.rn.f32 %f14841, %f15434, %f15435, %f14837;
	// end inline asm
	// begin inline asm
	fma.rn.f32 %f14845, %f15430, %f15435, %f14833;
	// end inline asm
	// begin inline asm
	fma.rn.f32 %f14849, %f15426, %f15431, %f14845;
	// end inline asm
	// begin inline asm
	fma.rn.f32 %f14853, %f15430, %f15431, %f14841;
	// end inline asm
	// begin inline asm
	fma.rn.f32 %f14857, %f15434, %f15435, %f14853;
	// end inline asm
	// begin inline asm
	fma.rn.f32 %f14861, %f15430, %f15435, %f14849;
	// end inline asm
	// begin inline asm
	fma.rn.f32 %f14865, %f15426, %f15431, %f14861;
	// end inline asm
	// begin inline asm
	fma.rn.f32 %f14869, %f15430, %f15431, %f14857;
	// end inline asm
	// begin inline asm
	fma.rn.f32 %f14873, %f15434, %f15435, %f14869;
	// end inline asm
	// begin inline asm
	fma.rn.f32 %f14877, %f15430, %f15435, %f14865;
	// end inline asm
	// begin inline asm
	fma.rn.f32 %f14881, %f15426, %f15431, %f14877;
	// end inline asm
	// begin inline asm
	fma.rn.f32 %f14885, %f15430, %f15431, %f14873;
	// end inline asm
	// begin inline asm
	fma.rn.f32 %f14889, %f15434, %f15435, %f14885;
	// end inline asm
	// begin inline asm
	fma.rn.f32 %f14893, %f15430, %f15435, %f14881;
	// end inline asm
	// begin inline asm
	fma.rn.f32 %f14897, %f15426, %f15431, %f14893;
	// end inline asm
	// begin inline asm
	fma.rn.f32 %f14901, %f15430, %f15431, %f14889;
	// end inline asm
	// begin inline asm
	fma.rn.f32 %f14905, %f15434, %f15435, %f14901;
	// end inline asm
	// begin inline asm
	fma.rn.f32 %f14909, %f15430, %f15435, %f14897;
	// end inline asm
	// begin inline asm
	fma.rn.f32 %f14913, %f15426, %f15431, %f14909;
	// end inline asm
	// begin inline asm
	fma.rn.f32 %f14917, %f15430, %f15431, %f14905;
	// end inline asm
	// begin inline asm
	fma.rn.f32 %f14921, %f15434, %f15435, %f14917;
	// end inline asm
	// begin inline asm
	fma.rn.f32 %f14925, %f15430, %f15435, %f14913;
	// end inline asm
	// begin inline asm
	fma.rn.f32 %f14929, %f15426, %f15431, %f14925;
	// end inline asm
	// begin inline asm
	fma.rn.f32 %f14933, %f15430, %f15431, %f14921;
	// end inline asm
	// begin inline asm
	fma.rn.f32 %f14937, %f15434, %f15435, %f14933;
	// end inline asm
	// begin inline asm
	fma.rn.f32 %f14941, %f15430, %f15435, %f14929;
	// end inline asm
	// begin inline asm
	fma.rn.f32 %f14945, %f15426, %f15431, %f14941;
	// end inline asm
	// begin inline asm
	fma.rn.f32 %f14949, %f15430, %f15431, %f14937;
	// end inline asm
	// begin inline asm
	fma.rn.f32 %f14953, %f15434, %f15435, %f14949;
	// end inline asm
	// begin inline asm
	fma.rn.f32 %f14957, %f15430, %f15435, %f14945;
	// end inline asm
	// begin inline asm
	fma.rn.f32 %f14961, %f15426, %f15431, %f14957;
	// end inline asm
	// begin inline asm
	fma.rn.f32 %f14965, %f15430, %f15431, %f14953;
	// end inline asm
	// begin inline asm
	fma.rn.f32 %f14969, %f15434, %f15435, %f14965;
	// end inline asm
	// begin inline asm
	fma.rn.f32 %f14973, %f15430, %f15435, %f14961;
	// end inline asm
	// begin inline asm
	fma.rn.f32 %f14977, %f15426, %f15431, %f14973;
	// end inline asm
	// begin inline asm
	fma.rn.f32 %f14981, %f15430, %f15431, %f14969;
	// end inline asm
	// begin inline asm
	fma.rn.f32 %f14985, %f15434, %f15435, %f14981;
	// end inline asm
	// begin inline asm
	fma.rn.f32 %f14989, %f15430, %f15435, %f14977;
	// end inline asm
	// begin inline asm
	fma.rn.f32 %f14993, %f15426, %f15431, %f14989;
	// end inline asm
	// begin inline asm
	fma.rn.f32 %f14997, %f15430, %f15431, %f14985;
	// end inline asm
	// begin inline asm
	fma.rn.f32 %f15001, %f15434, %f15435, %f14997;
	// end inline asm
	// begin inline asm
	fma.rn.f32 %f15005, %f15430, %f15435, %f14993;
	// end inline asm
	// begin inline asm
	fma.rn.f32 %f15009, %f15426, %f15431, %f15005;
	// end inline asm
	// begin inline asm
	fma.rn.f32 %f15013, %f15430, %f15431, %f15001;
	// end inline asm
	// begin inline asm
	fma.rn.f32 %f15017, %f15434, %f15435, %f15013;
	// end inline asm
	// begin inline asm
	fma.rn.f32 %f15021, %f15430, %f15435, %f15009;
	// end inline asm
	// begin inline asm
	fma.rn.f32 %f15025, %f15426, %f15431, %f15021;
	// end inline asm
	// begin inline asm
	fma.rn.f32 %f15029, %f15430, %f15431, %f15017;
	// end inline asm
	// begin inline asm
	fma.rn.f32 %f15033, %f15434, %f15435, %f15029;
	// end inline asm
	// begin inline asm
	fma.rn.f32 %f15037, %f15430, %f15435, %f15025;
	// end inline asm
	// begin inline asm
	fma.rn.f32 %f15041, %f15426, %f15431, %f15037;
	// end inline asm
	// begin inline asm
	fma.rn.f32 %f15045, %f15430, %f15431, %f15033;
	// end inline asm
	// begin inline asm
	fma.rn.f32 %f15049, %f15434, %f15435, %f15045;
	// end inline asm
	// begin inline asm
	fma.rn.f32 %f15053, %f15430, %f15435, %f15041;
	// end inline asm
	// begin inline asm
	fma.rn.f32 %f15057, %f15426, %f15431, %f15053;
	// end inline asm
	// begin inline asm
	fma.rn.f32 %f15061, %f15430, %f15431, %f15049;
	// end inline asm
	// begin inline asm
	fma.rn.f32 %f15065, %f15434, %f15435, %f15061;
	// end inline asm
	// begin inline asm
	fma.rn.f32 %f15069, %f15430, %f15435, %f15057;
	// end inline asm
	// begin inline asm
	fma.rn.f32 %f15073, %f15426, %f15431, %f15069;
	// end inline asm
	// begin inline asm
	fma.rn.f32 %f15077, %f15430, %f15431, %f15065;
	// end inline asm
	// begin inline asm
	fma.rn.f32 %f15081, %f15434, %f15435, %f15077;
	// end inline asm
	// begin inline asm
	fma.rn.f32 %f15085, %f15430, %f15435, %f15073;
	// end inline asm
	// begin inline asm
	fma.rn.f32 %f15089, %f15426, %f15431, %f15085;
	// end inline asm
	// begin inline asm
	fma.rn.f32 %f15093, %f15430, %f15431, %f15081;
	// end inline asm
	// begin inline asm
	fma.rn.f32 %f15097, %f15434, %f15435, %f15093;
	// end inline asm
	// begin inline asm
	fma.rn.f32 %f15101, %f15430, %f15435, %f15089;
	// end inline asm
	// begin inline asm
	fma.rn.f32 %f15105, %f15426, %f15431, %f15101;
	// end inline asm
	// begin inline asm
	fma.rn.f32 %f15109, %f15430, %f15431, %f15097;
	// end inline asm
	// begin inline asm
	fma.rn.f32 %f15113, %f15434, %f15435, %f15109;
	// end inline asm
	// begin inline asm
	fma.rn.f32 %f15117, %f15430, %f15435, %f15105;
	// end inline asm
	// begin inline asm
	fma.rn.f32 %f15121, %f15426, %f15431, %f15117;
	// end inline asm
	// begin inline asm
	fma.rn.f32 %f15125, %f15430, %f15431, %f15113;
	// end inline asm
	// begin inline asm
	fma.rn.f32 %f15129, %f15434, %f15435, %f15125;
	// end inline asm
	// begin inline asm
	fma.rn.f32 %f15133, %f15430, %f15435, %f15121;
	// end inline asm
	// begin inline asm
	fma.rn.f32 %f15137, %f15426, %f15431, %f15133;
	// end inline asm
	// begin inline asm
	fma.rn.f32 %f15141, %f15430, %f15431, %f15129;
	// end inline asm
	// begin inline asm
	fma.rn.f32 %f15145, %f15434, %f15435, %f15141;
	// end inline asm
	// begin inline asm
	fma.rn.f32 %f15149, %f15430, %f15435, %f15137;
	// end inline asm
	// begin inline asm
	fma.rn.f32 %f15153, %f15426, %f15431, %f15149;
	// end inline asm
	// begin inline asm
	fma.rn.f32 %f15157, %f15430, %f15431, %f15145;
	// end inline asm
	// begin inline asm
	fma.rn.f32 %f15161, %f15434, %f15435, %f15157;
	// end inline asm
	// begin inline asm
	fma.rn.f32 %f15165, %f15430, %f15435, %f15153;
	// end inline asm
	// begin inline asm
	fma.rn.f32 %f15169, %f15426, %f15431, %f15165;
	// end inline asm
	// begin inline asm
	fma.rn.f32 %f15173, %f15430, %f15431, %f15161;
	// end inline asm
	// begin inline asm
	fma.rn.f32 %f15177, %f15434, %f15435, %f15173;
	// end inline asm
	// begin inline asm
	fma.rn.f32 %f15181, %f15430, %f15435, %f15169;
	// end inline asm
	// begin inline asm
	fma.rn.f32 %f15185, %f15426, %f15431, %f15181;
	// end inline asm
	// begin inline asm
	fma.rn.f32 %f15189, %f15430, %f15431, %f15177;
	// end inline asm
	// begin inline asm
	fma.rn.f32 %f15193, %f15434, %f15435, %f15189;
	// end inline asm
	// begin inline asm
	fma.rn.f32 %f15197, %f15430, %f15435, %f15185;
	// end inline asm
	// begin inline asm
	fma.rn.f32 %f15201, %f15426, %f15431, %f15197;
	// end inline asm
	// begin inline asm
	fma.rn.f32 %f15205, %f15430, %f15431, %f15193;
	// end inline asm
	// begin inline asm
	fma.rn.f32 %f15209, %f15434, %f15435, %f15205;
	// end inline asm
	// begin inline asm
	fma.rn.f32 %f15213, %f15430, %f15435, %f15201;
	// end inline asm
	// begin inline asm
	fma.rn.f32 %f15217, %f15426, %f15431, %f15213;
	// end inline asm
	// begin inline asm
	fma.rn.f32 %f15221, %f15430, %f15431, %f15209;
	// end inline asm
	// begin inline asm
	fma.rn.f32 %f15225, %f15434, %f15435, %f15221;
	// end inline asm
	// begin inline asm
	fma.rn.f32 %f15229, %f15430, %f15435, %f15217;
	// end inline asm
	// begin inline asm
	fma.rn.f32 %f15233, %f15426, %f15431, %f15229;
	// end inline asm
	// begin inline asm
	fma.rn.f32 %f15237, %f15430, %f15431, %f15225;
	// end inline asm
	// begin inline asm
	fma.rn.f32 %f15241, %f15434, %f15435, %f15237;
	// end inline asm
	// begin inline asm
	fma.rn.f32 %f15245, %f15430, %f15435, %f15233;
	// end inline asm
	// begin inline asm
	fma.rn.f32 %f15249, %f15426, %f15431, %f15245;
	// end inline asm
	// begin inline asm
	fma.rn.f32 %f15253, %f15430, %f15431, %f15241;
	// end inline asm
	// begin inline asm
	fma.rn.f32 %f15257, %f15434, %f15435, %f15253;
	// end inline asm
	// begin inline asm
	fma.rn.f32 %f15261, %f15430, %f15435, %f15249;
	// end inline asm
	// begin inline asm
	fma.rn.f32 %f15265, %f15426, %f15431, %f15261;
	// end inline asm
	// begin inline asm
	fma.rn.f32 %f15269, %f15430, %f15431, %f15257;
	// end inline asm
	// begin inline asm
	fma.rn.f32 %f15273, %f15434, %f15435, %f15269;
	// end inline asm
	// begin inline asm
	fma.rn.f32 %f15277, %f15430, %f15435, %f15265;
	// end inline asm
	// begin inline asm
	fma.rn.f32 %f15281, %f15426, %f15431, %f15277;
	// end inline asm
	// begin inline asm
	fma.rn.f32 %f15285, %f15430, %f15431, %f15273;
	// end inline asm
	// begin inline asm
	fma.rn.f32 %f15289, %f15434, %f15435, %f15285;
	// end inline asm
	// begin inline asm
	fma.rn.f32 %f15293, %f15430, %f15435, %f15281;
	// end inline asm
	// begin inline asm
	fma.rn.f32 %f15297, %f15426, %f15431, %f15293;
	// end inline asm
	// begin inline asm
	fma.rn.f32 %f15301, %f15430, %f15431, %f15289;
	// end inline asm
	// begin inline asm
	fma.rn.f32 %f15305, %f15434, %f15435, %f15301;
	// end inline asm
	// begin inline asm
	fma.rn.f32 %f15309, %f15430, %f15435, %f15297;
	// end inline asm
	// begin inline asm
	fma.rn.f32 %f15313, %f15426, %f15431, %f15309;
	// end inline asm
	// begin inline asm
	fma.rn.f32 %f15317, %f15430, %f15431, %f15305;
	// end inline asm
	// begin inline asm
	fma.rn.f32 %f15321, %f15434, %f15435, %f15317;
	// end inline asm
	// begin inline asm
	fma.rn.f32 %f15325, %f15430, %f15435, %f15313;
	// end inline asm
	// begin inline asm
	fma.rn.f32 %f15329, %f15426, %f15431, %f15325;
	// end inline asm
	// begin inline asm
	fma.rn.f32 %f15333, %f15430, %f15431, %f15321;
	// end inline asm
	// begin inline asm
	fma.rn.f32 %f15337, %f15434, %f15435, %f15333;
	// end inline asm
	// begin inline asm
	fma.rn.f32 %f15341, %f15430, %f15435, %f15329;
	// end inline asm
	// begin inline asm
	fma.rn.f32 %f15345, %f15426, %f15431, %f15341;
	// end inline asm
	// begin inline asm
	fma.rn.f32 %f15349, %f15430, %f15431, %f15337;
	// end inline asm
	// begin inline asm
	fma.rn.f32 %f15353, %f15434, %f15435, %f15349;
	// end inline asm
	// begin inline asm
	fma.rn.f32 %f15357, %f15430, %f15435, %f15345;
	// end inline asm
	// begin inline asm
	fma.rn.f32 %f15361, %f15426, %f15431, %f15357;
	// end inline asm
	// begin inline asm
	fma.rn.f32 %f15365, %f15430, %f15431, %f15353;
	// end inline asm
	// begin inline asm
	fma.rn.f32 %f15369, %f15434, %f15435, %f15365;
	// end inline asm
	// begin inline asm
	fma.rn.f32 %f15373, %f15430, %f15435, %f15361;
	// end inline asm
	// begin inline asm
	fma.rn.f32 %f15377, %f15426, %f15431, %f15373;
	// end inline asm
	// begin inline asm
	fma.rn.f32 %f15381, %f15430, %f15431, %f15369;
	// end inline asm
	// begin inline asm
	fma.rn.f32 %f15385, %f15434, %f15435, %f15381;
	// end inline asm
	// begin inline asm
	fma.rn.f32 %f15389, %f15430, %f15435, %f15377;
	// end inline asm
	// begin inline asm
	fma.rn.f32 %f15393, %f15426, %f15431, %f15389;
	// end inline asm
	// begin inline asm
	fma.rn.f32 %f15397, %f15430, %f15431, %f15385;
	// end inline asm
	// begin inline asm
	fma.rn.f32 %f15401, %f15434, %f15435, %f15397;
	// end inline asm
	// begin inline asm
	fma.rn.f32 %f15405, %f15430, %f15435, %f15393;
	// end inline asm
	// begin inline asm
	fma.rn.f32 %f15409, %f15426, %f15431, %f15405;
	// end inline asm
	// begin inline asm
	fma.rn.f32 %f15413, %f15430, %f15431, %f15401;
	// end inline asm
	// begin inline asm
	fma.rn.f32 %f15417, %f15434, %f15435, %f15413;
	// end inline asm
	// begin inline asm
	fma.rn.f32 %f15421, %f15430, %f15435, %f15409;
	// end inline asm
	// begin inline asm
	fma.rn.f32 %f16464, %f15426, %f15431, %f15421;
	// end inline asm
	// begin inline asm
	fma.rn.f32 %f15429, %f15430, %f15431, %f15417;
	// end inline asm
	// begin inline asm
	fma.rn.f32 %f16465, %f15434, %f15435, %f15429;
	// end inline asm
	add.s32 	%r189, %r189, 1;
	add.s32 	%r188, %r188, 16;
	setp.ne.s32 	%p21, %r189, 512;
	@%p21 bra 	$L__BB6_36;
	mov.b32 	%r191, 0;
	mov.u32 	%r190, data;
$L__BB6_38:
	ld.shared.v4.f32 	{%f16454, %f16458, %f16459, %f16455}, [%r190];
	neg.f32 	%f16450, %f16458;
	// begin inline asm
	fma.rn.f32 %f15437, %f16454, %f16459, %f16464;
	// end inline asm
	// begin inline asm
	fma.rn.f32 %f15441, %f16450, %f16455, %f15437;
	// end inline asm
	// begin inline asm
	fma.rn.f32 %f15445, %f16454, %f16455, %f16465;
	// end inline asm
	// begin inline asm
	fma.rn.f32 %f15449, %f16458, %f16459, %f15445;
	// end inline asm
	// begin inline asm
	fma.rn.f32 %f15453, %f16454, %f16459, %f15441;
	// end inline asm
	// begin inline asm
	fma.rn.f32 %f15457, %f16450, %f16455, %f15453;
	// end inline asm
	// begin inline asm
	fma.rn.f32 %f15461, %f16454, %f16455, %f15449;
	// end inline asm
	// begin inline asm
	fma.rn.f32 %f15465, %f16458, %f16459, %f15461;
	// end inline asm
	// begin inline asm
	fma.rn.f32 %f15469, %f16454, %f16459, %f15457;
	// end inline asm
	// begin inline asm
	fma.rn.f32 %f15473, %f16450, %f16455, %f15469;
	// end inline asm
	// begin inline asm
	fma.rn.f32 %f15477, %f16454, %f16455, %f15465;
	// end inline asm
	// begin inline asm
	fma.rn.f32 %f15481, %f16458, %f16459, %f15477;
	// end inline asm
	// begin inline asm
	fma.rn.f32 %f15485, %f16454, %f16459, %f15473;
	// end inline asm
	// begin inline asm
	fma.rn.f32 %f15489, %f16450, %f16455, %f15485;
	// end inline asm
	// begin inline asm
	fma.rn.f32 %f15493, %f16454, %f16455, %f15481;
	// end inline asm
	// begin inline asm
	fma.rn.f32 %f15497, %f16458, %f16459, %f15493;
	// end inline asm
	// begin inline asm
	fma.rn.f32 %f15501, %f16454, %f16459, %f15489;
	// end inline asm
	// begin inline asm
	fma.rn.f32 %f15505, %f16450, %f16455, %f15501;
	// end inline asm
	// begin inline asm
	fma.rn.f32 %f15509, %f16454, %f16455, %f15497;
	// end inline asm
	// begin inline asm
	fma.rn.f32 %f15513, %f16458, %f16459, %f15509;
	// end inline asm
	// begin inline asm
	fma.rn.f32 %f15517, %f16454, %f16459, %f15505;
	// end inline asm
	// begin inline asm
	fma.rn.f32 %f15521, %f16450, %f16455, %f15517;
	// end inline asm
	// begin inline asm
	fma.rn.f32 %f15525, %f16454, %f16455, %f15513;
	// end inline asm
	// begin inline asm
	fma.rn.f32 %f15529, %f16458, %f16459, %f15525;
	// end inline asm
	// begin inline asm
	fma.rn.f32 %f15533, %f16454, %f16459, %f15521;
	// end inline asm
	// begin inline asm
	fma.rn.f32 %f15537, %f16450, %f16455, %f15533;
	// end inline asm
	// begin inline asm
	fma.rn.f32 %f15541, %f16454, %f16455, %f15529;
	// end inline asm
	// begin inline asm
	fma.rn.f32 %f15545, %f16458, %f16459, %f15541;
	// end inline asm
	// begin inline asm
	fma.rn.f32 %f15549, %f16454, %f16459, %f15537;
	// end inline asm
	// begin inline asm
	fma.rn.f32 %f15553, %f16450, %f16455, %f15549;
	// end inline asm
	// begin inline asm
	fma.rn.f32 %f15557, %f16454, %f16455, %f15545;
	// end inline asm
	// begin inline asm
	fma.rn.f32 %f15561, %f16458, %f16459, %f15557;
	// end inline asm
	// begin inline asm
	fma.rn.f32 %f15565, %f16454, %f16459, %f15553;
	// end inline asm
	// begin inline asm
	fma.rn.f32 %f15569, %f16450, %f16455, %f15565;
	// end inline asm
	// begin inline asm
	fma.rn.f32 %f15573, %f16454, %f16455, %f15561;
	// end inline asm
	// begin inline asm
	fma.rn.f32 %f15577, %f16458, %f16459, %f15573;
	// end inline asm
	// begin inline asm
	fma.rn.f32 %f15581, %f16454, %f16459, %f15569;
	// end inline asm
	// begin inline asm
	fma.rn.f32 %f15585, %f16450, %f16455, %f15581;
	// end inline asm
	// begin inline asm
	fma.rn.f32 %f15589, %f16454, %f16455, %f15577;
	// end inline asm
	// begin inline asm
	fma.rn.f32 %f15593, %f16458, %f16459, %f15589;
	// end inline asm
	// begin inline asm
	fma.rn.f32 %f15597, %f16454, %f16459, %f15585;
	// end inline asm
	// begin inline asm
	fma.rn.f32 %f15601, %f16450, %f16455, %f15597;
	// end inline asm
	// begin inline asm
	fma.rn.f32 %f15605, %f16454, %f16455, %f15593;
	// end inline asm
	// begin inline asm
	fma.rn.f32 %f15609, %f16458, %f16459, %f15605;
	// end inline asm
	// begin inline asm
	fma.rn.f32 %f15613, %f16454, %f16459, %f15601;
	// end inline asm
	// begin inline asm
	fma.rn.f32 %f15617, %f16450, %f16455, %f15613;
	// end inline asm
	// begin inline asm
	fma.rn.f32 %f15621, %f16454, %f16455, %f15609;
	// end inline asm
	// begin inline asm
	fma.rn.f32 %f15625, %f16458, %f16459, %f15621;
	// end inline asm
	// begin inline asm
	fma.rn.f32 %f15629, %f16454, %f16459, %f15617;
	// end inline asm
	// begin inline asm
	fma.rn.f32 %f15633, %f16450, %f16455, %f15629;
	// end inline asm
	// begin inline asm
	fma.rn.f32 %f15637, %f16454, %f16455, %f15625;
	// end inline asm
	// begin inline asm
	fma.rn.f32 %f15641, %f16458, %f16459, %f15637;
	// end inline asm
	// begin inline asm
	fma.rn.f32 %f15645, %f16454, %f16459, %f15633;
	// end inline asm
	// begin inline asm
	fma.rn.f32 %f15649, %f16450, %f16455, %f15645;
	// end inline asm
	// begin inline asm
	fma.rn.f32 %f15653, %f16454, %f16455, %f15641;
	// end inline asm
	// begin inline asm
	fma.rn.f32 %f15657, %f16458, %f16459, %f15653;
	// end inline asm
	// begin inline asm
	fma.rn.f32 %f15661, %f16454, %f16459, %f15649;
	// end inline asm
	// begin inline asm
	fma.rn.f32 %f15665, %f16450, %f16455, %f15661;
	// end inline asm
	// begin inline asm
	fma.rn.f32 %f15669, %f16454, %f16455, %f15657;
	// end inline asm
	// begin inline asm
	fma.rn.f32 %f15673, %f16458, %f16459, %f15669;
	// end inline asm
	// begin inline asm
	fma.rn.f32 %f15677, %f16454, %f16459, %f15665;
	// end inline asm
	// begin inline asm
	fma.rn.f32 %f15681, %f16450, %f16455, %f15677;
	// end inline asm
	// begin inline asm
	fma.rn.f32 %f15685, %f16454, %f16455, %f15673;
	// end inline asm
	// begin inline asm
	fma.rn.f32 %f15689, %f16458, %f16459, %f15685;
	// end inline asm
	// begin inline asm
	fma.rn.f32 %f15693, %f16454, %f16459, %f15681;
	// end inline asm
	// begin inline asm
	fma.rn.f32 %f15697, %f16450, %f16455, %f15693;
	// end inline asm
	// begin inline asm
	fma.rn.f32 %f15701, %f16454, %f16455, %f15689;
	// end inline asm
	// begin inline asm
	fma.rn.f32 %f15705, %f16458, %f16459, %f15701;
	// end inline asm
	// begin inline asm
	fma.rn.f32 %f15709, %f16454, %f16459, %f15697;
	// end inline asm
	// begin inline asm
	fma.rn.f32 %f15713, %f16450, %f16455, %f15709;
	// end inline asm
	// begin inline asm
	fma.rn.f32 %f15717, %f16454, %f16455, %f15705;
	// end inline asm
	// begin inline asm
	fma.rn.f32 %f15721, %f16458, %f16459, %f15717;
	// end inline asm
	// begin inline asm
	fma.rn.f32 %f15725, %f16454, %f16459, %f15713;
	// end inline asm
	// begin inline asm
	fma.rn.f32 %f15729, %f16450, %f16455, %f15725;
	// end inline asm
	// begin inline asm
	fma.rn.f32 %f15733, %f16454, %f16455, %f15721;
	// end inline asm
	// begin inline asm
	fma.rn.f32 %f15737, %f16458, %f16459, %f15733;
	// end inline asm
	// begin inline asm
	fma.rn.f32 %f15741, %f16454, %f16459, %f15729;
	// end inline asm
	// begin inline asm
	fma.rn.f32 %f15745, %f16450, %f16455, %f15741;
	// end inline asm
	// begin inline asm
	fma.rn.f32 %f15749, %f16454, %f16455, %f15737;
	// end inline asm
	// begin inline asm
	fma.rn.f32 %f15753, %f16458, %f16459, %f15749;
	// end inline asm
	// begin inline asm
	fma.rn.f32 %f15757, %f16454, %f16459, %f15745;
	// end inline asm
	// begin inline asm
	fma.rn.f32 %f15761, %f16450, %f16455, %f15757;
	// end inline asm
	// begin inline asm
	fma.rn.f32 %f15765, %f16454, %f16455, %f15753;
	// end inline asm
	// begin inline asm
	fma.rn.f32 %f15769, %f16458, %f16459, %f15765;
	// end inline asm
	// begin inline asm
	fma.rn.f32 %f15773, %f16454, %f16459, %f15761;
	// end inline asm
	// begin inline asm
	fma.rn.f32 %f15777, %f16450, %f16455, %f15773;
	// end inline asm
	// begin inline asm
	fma.rn.f32 %f15781, %f16454, %f16455, %f15769;
	// end inline asm
	// begin inline asm
	fma.rn.f32 %f15785, %f16458, %f16459, %f15781;
	// end inline asm
	// begin inline asm
	fma.rn.f32 %f15789, %f16454, %f16459, %f15777;
	// end inline asm
	// begin inline asm
	fma.rn.f32 %f15793, %f16450, %f16455, %f15789;
	// end inline asm
	// begin inline asm
	fma.rn.f32 %f15797, %f16454, %f16455, %f15785;
	// end inline asm
	// begin inline asm
	fma.rn.f32 %f15801, %f16458, %f16459, %f15797;
	// end inline asm
	// begin inline asm
	fma.rn.f32 %f15805, %f16454, %f16459, %f15793;
	// end inline asm
	// begin inline asm
	fma.rn.f32 %f15809, %f16450, %f16455, %f15805;
	// end inline asm
	// begin inline asm
	fma.rn.f32 %f15813, %f16454, %f16455, %f15801;
	// end inline asm
	// begin inline asm
	fma.rn.f32 %f15817, %f16458, %f16459, %f15813;
	// end inline asm
	// begin inline asm
	fma.rn.f32 %f15821, %f16454, %f16459, %f15809;
	// end inline asm
	// begin inline asm
	fma.rn.f32 %f15825, %f16450, %f16455, %f15821;
	// end inline asm
	// begin inline asm
	fma.rn.f32 %f15829, %f16454, %f16455, %f15817;
	// end inline asm
	// begin inline asm
	fma.rn.f32 %f15833, %f16458, %f16459, %f15829;
	// end inline asm
	// begin inline asm
	fma.rn.f32 %f15837, %f16454, %f16459, %f15825;
	// end inline asm
	// begin inline asm
	fma.rn.f32 %f15841, %f16450, %f16455, %f15837;
	// end inline asm
	// begin inline asm
	fma.rn.f32 %f15845, %f16454, %f16455, %f15833;
	// end inline asm
	// begin inline asm
	fma.rn.f32 %f15849, %f16458, %f16459, %f15845;
	// end inline asm
	// begin inline asm
	fma.rn.f32 %f15853, %f16454, %f16459, %f15841;
	// end inline asm
	// begin inline asm
	fma.rn.f32 %f15857, %f16450, %f16455, %f15853;
	// end inline asm
	// begin inline asm
	fma.rn.f32 %f15861, %f16454, %f16455, %f15849;
	// end inline asm
	// begin inline asm
	fma.rn.f32 %f15865, %f16458, %f16459, %f15861;
	// end inline asm
	// begin inline asm
	fma.rn.f32 %f15869, %f16454, %f16459, %f15857;
	// end inline asm
	// begin inline asm
	fma.rn.f32 %f15873, %f16450, %f16455, %f15869;
	// end inline asm
	// begin inline asm
	fma.rn.f32 %f15877, %f16454, %f16455, %f15865;
	// end inline asm
	// begin inline asm
	fma.rn.f32 %f15881, %f16458, %f16459, %f15877;
	// end inline asm
	// begin inline asm
	fma.rn.f32 %f15885, %f16454, %f16459, %f15873;
	// end inline asm
	// begin inline asm
	fma.rn.f32 %f15889, %f16450, %f16455, %f15885;
	// end inline asm
	// begin inline asm
	fma.rn.f32 %f15893, %f16454, %f16455, %f15881;
	// end inline asm
	// begin inline asm
	fma.rn.f32 %f15897, %f16458, %f16459, %f15893;
	// end inline asm
	// begin inline asm
	fma.rn.f32 %f15901, %f16454, %f16459, %f15889;
	// end inline asm
	// begin inline asm
	fma.rn.f32 %f15905, %f16450, %f16455, %f15901;
	// end inline asm
	// begin inline asm
	fma.rn.f32 %f15909, %f16454, %f16455, %f15897;
	// end inline asm
	// begin inline asm
	fma.rn.f32 %f15913, %f16458, %f16459, %f15909;
	// end inline asm
	// begin inline asm
	fma.rn.f32 %f15917, %f16454, %f16459, %f15905;
	// end inline asm
	// begin inline asm
	fma.rn.f32 %f15921, %f16450, %f16455, %f15917;
	// end inline asm
	// begin inline asm
	fma.rn.f32 %f15925, %f16454, %f16455, %f15913;
	// end inline asm
	// begin inline asm
	fma.rn.f32 %f15929, %f16458, %f16459, %f15925;
	// end inline asm
	// begin inline asm
	fma.rn.f32 %f15933, %f16454, %f16459, %f15921;
	// end inline asm
	// begin inline asm
	fma.rn.f32 %f15937, %f16450, %f16455, %f15933;
	// end inline asm
	// begin inline asm
	fma.rn.f32 %f15941, %f16454, %f16455, %f15929;
	// end inline asm
	// begin inline asm
	fma.rn.f32 %f15945, %f16458, %f16459, %f15941;
	// end inline asm
	// begin inline asm
	fma.rn.f32 %f15949, %f16454, %f16459, %f15937;
	// end inline asm
	// begin inline asm
	fma.rn.f32 %f15953, %f16450, %f16455, %f15949;
	// end inline asm
	// begin inline asm
	fma.rn.f32 %f15957, %f16454, %f16455, %f15945;
	// end inline asm
	// begin inline asm
	fma.rn.f32 %f15961, %f16458, %f16459, %f15957;
	// end inline asm
	// begin inline asm
	fma.rn.f32 %f15965, %f16454, %f16459, %f15953;
	// end inline asm
	// begin inline asm
	fma.rn.f32 %f15969, %f16450, %f16455, %f15965;
	// end inline asm
	// begin inline asm
	fma.rn.f32 %f15973, %f16454, %f16455, %f15961;
	// end inline asm
	// begin inline asm
	fma.rn.f32 %f15977, %f16458, %f16459, %f15973;
	// end inline asm
	// begin inline asm
	fma.rn.f32 %f15981, %f16454, %f16459, %f15969;
	// end inline asm
	// begin inline asm
	fma.rn.f32 %f15985, %f16450, %f16455, %f15981;
	// end inline asm
	// begin inline asm
	fma.rn.f32 %f15989, %f16454, %f16455, %f15977;
	// end inline asm
	// begin inline asm
	fma.rn.f32 %f15993, %f16458, %f16459, %f15989;
	// end inline asm
	// begin inline asm
	fma.rn.f32 %f15997, %f16454, %f16459, %f15985;
	// end inline asm
	// begin inline asm
	fma.rn.f32 %f16001, %f16450, %f16455, %f15997;
	// end inline asm
	// begin inline asm
	fma.rn.f32 %f16005, %f16454, %f16455, %f15993;
	// end inline asm
	// begin inline asm
	fma.rn.f32 %f16009, %f16458, %f16459, %f16005;
	// end inline asm
	// begin inline asm
	fma.rn.f32 %f16013, %f16454, %f16459, %f16001;
	// end inline asm
	// begin inline asm
	fma.rn.f32 %f16017, %f16450, %f16455, %f16013;
	// end inline asm
	// begin inline asm
	fma.rn.f32 %f16021, %f16454, %f16455, %f16009;
	// end inline asm
	// begin inline asm
	fma.rn.f32 %f16025, %f16458, %f16459, %f16021;
	// end inline asm
	// begin inline asm
	fma.rn.f32 %f16029, %f16454, %f16459, %f16017;
	// end inline asm
	// begin inline asm
	fma.rn.f32 %f16033, %f16450, %f16455, %f16029;
	// end inline asm
	// begin inline asm
	fma.rn.f32 %f16037, %f16454, %f16455, %f16025;
	// end inline asm
	// begin inline asm
	fma.rn.f32 %f16041, %f16458, %f16459, %f16037;
	// end inline asm
	// begin inline asm
	fma.rn.f32 %f16045, %f16454, %f16459, %f16033;
	// end inline asm
	// begin inline asm
	fma.rn.f32 %f16049, %f16450, %f16455, %f16045;
	// end inline asm
	// begin inline asm
	fma.rn.f32 %f16053, %f16454, %f16455, %f16041;
	// end inline asm
	// begin inline asm
	fma.rn.f32 %f16057, %f16458, %f16459, %f16053;
	// end inline asm
	// begin inline asm
	fma.rn.f32 %f16061, %f16454, %f16459, %f16049;
	// end inline asm
	// begin inline asm
	fma.rn.f32 %f16065, %f16450, %f16455, %f16061;
	// end inline asm
	// begin inline asm
	fma.rn.f32 %f16069, %f16454, %f16455, %f16057;
	// end inline asm
	// begin inline asm
	fma.rn.f32 %f16073, %f16458, %f16459, %f16069;
	// end inline asm
	// begin inline asm
	fma.rn.f32 %f16077, %f16454, %f16459, %f16065;
	// end inline asm
	// begin inline asm
	fma.rn.f32 %f16081, %f16450, %f16455, %f16077;
	// end inline asm
	// begin inline asm
	fma.rn.f32 %f16085, %f16454, %f16455, %f16073;
	// end inline asm
	// begin inline asm
	fma.rn.f32 %f16089, %f16458, %f16459, %f16085;
	// end inline asm
	// begin inline asm
	fma.rn.f32 %f16093, %f16454, %f16459, %f16081;
	// end inline asm
	// begin inline asm
	fma.rn.f32 %f16097, %f16450, %f16455, %f16093;
	// end inline asm
	// begin inline asm
	fma.rn.f32 %f16101, %f16454, %f16455, %f16089;
	// end inline asm
	// begin inline asm
	fma.rn.f32 %f16105, %f16458, %f16459, %f16101;
	// end inline asm
	// begin inline asm
	fma.rn.f32 %f16109, %f16454, %f16459, %f16097;
	// end inline asm
	// begin inline asm
	fma.rn.f32 %f16113, %f16450, %f16455, %f16109;
	// end inline asm
	// begin inline asm
	fma.rn.f32 %f16117, %f16454, %f16455, %f16105;
	// end inline asm
	// begin inline asm
	fma.rn.f32 %f16121, %f16458, %f16459, %f16117;
	// end inline asm
	// begin inline asm
	fma.rn.f32 %f16125, %f16454, %f16459, %f16113;
	// end inline asm
	// begin inline asm
	fma.rn.f32 %f16129, %f16450, %f16455, %f16125;
	// end inline asm
	// begin inline asm
	fma.rn.f32 %f16133, %f16454, %f16455, %f16121;
	// end inline asm
	// begin inline asm
	fma.rn.f32 %f16137, %f16458, %f16459, %f16133;
	// end inline asm
	// begin inline asm
	fma.rn.f32 %f16141, %f16454, %f16459, %f16129;
	// end inline asm
	// begin inline asm
	fma.rn.f32 %f16145, %f16450, %f16455, %f16141;
	// end inline asm
	// begin inline asm
	fma.rn.f32 %f16149, %f16454, %f16455, %f16137;
	// end inline asm
	// begin inline asm
	fma.rn.f32 %f16153, %f16458, %f16459, %f16149;
	// end inline asm
	// begin inline asm
	fma.rn.f32 %f16157, %f16454, %f16459, %f16145;
	// end inline asm
	// begin inline asm
	fma.rn.f32 %f16161, %f16450, %f16455, %f16157;
	// end inline asm
	// begin inline asm
	fma.rn.f32 %f16165, %f16454, %f16455, %f16153;
	// end inline asm
	// begin inline asm
	fma.rn.f32 %f16169, %f16458, %f16459, %f16165;
	// end inline asm
	// begin inline asm
	fma.rn.f32 %f16173, %f16454, %f16459, %f16161;
	// end inline asm
	// begin inline asm
	fma.rn.f32 %f16177, %f16450, %f16455, %f16173;
	// end inline asm
	// begin inline asm
	fma.rn.f32 %f16181, %f16454, %f16455, %f16169;
	// end inline asm
	// begin inline asm
	fma.rn.f32 %f16185, %f16458, %f16459, %f16181;
	// end inline asm
	// begin inline asm
	fma.rn.f32 %f16189, %f16454, %f16459, %f16177;
	// end inline asm
	// begin inline asm
	fma.rn.f32 %f16193, %f16450, %f16455, %f16189;
	// end inline asm
	// begin inline asm
	fma.rn.f32 %f16197, %f16454, %f16455, %f16185;
	// end inline asm
	// begin inline asm
	fma.rn.f32 %f16201, %f16458, %f16459, %f16197;
	// end inline asm
	// begin inline asm
	fma.rn.f32 %f16205, %f16454, %f16459, %f16193;
	// end inline asm
	// begin inline asm
	fma.rn.f32 %f16209, %f16450, %f16455, %f16205;
	// end inline asm
	// begin inline asm
	fma.rn.f32 %f16213, %f16454, %f16455, %f16201;
	// end inline asm
	// begin inline asm
	fma.rn.f32 %f16217, %f16458, %f16459, %f16213;
	// end inline asm
	// begin inline asm
	fma.rn.f32 %f16221, %f16454, %f16459, %f16209;
	// end inline asm
	// begin inline asm
	fma.rn.f32 %f16225, %f16450, %f16455, %f16221;
	// end inline asm
	// begin inline asm
	fma.rn.f32 %f16229, %f16454, %f16455, %f16217;
	// end inline asm
	// begin inline asm
	fma.rn.f32 %f16233, %f16458, %f16459, %f16229;
	// end inline asm
	// begin inline asm
	fma.rn.f32 %f16237, %f16454, %f16459, %f16225;
	// end inline asm
	// begin inline asm
	fma.rn.f32 %f16241, %f16450, %f16455, %f16237;
	// end inline asm
	// begin inline asm
	fma.rn.f32 %f16245, %f16454, %f16455, %f16233;
	// end inline asm
	// begin inline asm
	fma.rn.f32 %f16249, %f16458, %f16459, %f16245;
	// end inline asm
	// begin inline asm
	fma.rn.f32 %f16253, %f16454, %f16459, %f16241;
	// end inline asm
	// begin inline asm
	fma.rn.f32 %f16257, %f16450, %f16455, %f16253;
	// end inline asm
	// begin inline asm
	fma.rn.f32 %f16261, %f16454, %f16455, %f16249;
	// end inline asm
	// begin inline asm
	fma.rn.f32 %f16265, %f16458, %f16459, %f16261;
	// end inline asm
	// begin inline asm
	fma.rn.f32 %f16269, %f16454, %f16459, %f16257;
	// end inline asm
	// begin inline asm
	fma.rn.f32 %f16273, %f16450, %f16455, %f16269;
	// end inline asm
	// begin inline asm
	fma.rn.f32 %f16277, %f16454, %f16455, %f16265;
	// end inline asm
	// begin inline asm
	fma.rn.f32 %f16281, %f16458, %f16459, %f16277;
	// end inline asm
	// begin inline asm
	fma.rn.f32 %f16285, %f16454, %f16459, %f16273;
	// end inline asm
	// begin inline asm
	fma.rn.f32 %f16289, %f16450, %f16455, %f16285;
	// end inline asm
	// begin inline asm
	fma.rn.f32 %f16293, %f16454, %f16455, %f16281;
	// end inline asm
	// begin inline asm
	fma.rn.f32 %f16297, %f16458, %f16459, %f16293;
	// end inline asm
	// begin inline asm
	fma.rn.f32 %f16301, %f16454, %f16459, %f16289;
	// end inline asm
	// begin inline asm
	fma.rn.f32 %f16305, %f16450, %f16455, %f16301;
	// end inline asm
	// begin inline asm
	fma.rn.f32 %f16309, %f16454, %f16455, %f16297;
	// end inline asm
	// begin inline asm
	fma.rn.f32 %f16313, %f16458, %f16459, %f16309;
	// end inline asm
	// begin inline asm
	fma.rn.f32 %f16317, %f16454, %f16459, %f16305;
	// end inline asm
	// begin inline asm
	fma.rn.f32 %f16321, %f16450, %f16455, %f16317;
	// end inline asm
	// begin inline asm
	fma.rn.f32 %f16325, %f16454, %f16455, %f16313;
	// end inline asm
	// begin inline asm
	fma.rn.f32 %f16329, %f16458, %f16459, %f16325;
	// end inline asm
	// begin inline asm
	fma.rn.f32 %f16333, %f16454, %f16459, %f16321;
	// end inline asm
	// begin inline asm
	fma.rn.f32 %f16337, %f16450, %f16455, %f16333;
	// end inline asm
	// begin inline asm
	fma.rn.f32 %f16341, %f16454, %f16455, %f16329;
	// end inline asm
	// begin inline asm
	fma.rn.f32 %f16345, %f16458, %f16459, %f16341;
	// end inline asm
	// begin inline asm
	fma.rn.f32 %f16349, %f16454, %f16459, %f16337;
	// end inline asm
	// begin inline asm
	fma.rn.f32 %f16353, %f16450, %f16455, %f16349;
	// end inline asm
	// begin inline asm
	fma.rn.f32 %f16357, %f16454, %f16455, %f16345;
	// end inline asm
	// begin inline asm
	fma.rn.f32 %f16361, %f16458, %f16459, %f16357;
	// end inline asm
	// begin inline asm
	fma.rn.f32 %f16365, %f16454, %f16459, %f16353;
	// end inline asm
	// begin inline asm
	fma.rn.f32 %f16369, %f16450, %f16455, %f16365;
	// end inline asm
	// begin inline asm
	fma.rn.f32 %f16373, %f16454, %f16455, %f16361;
	// end inline asm
	// begin inline asm
	fma.rn.f32 %f16377, %f16458, %f16459, %f16373;
	// end inline asm
	// begin inline asm
	fma.rn.f32 %f16381, %f16454, %f16459, %f16369;
	// end inline asm
	// begin inline asm
	fma.rn.f32 %f16385, %f16450, %f16455, %f16381;
	// end inline asm
	// begin inline asm
	fma.rn.f32 %f16389, %f16454, %f16455, %f16377;
	// end inline asm
	// begin inline asm
	fma.rn.f32 %f16393, %f16458, %f16459, %f16389;
	// end inline asm
	// begin inline asm
	fma.rn.f32 %f16397, %f16454, %f16459, %f16385;
	// end inline asm
	// begin inline asm
	fma.rn.f32 %f16401, %f16450, %f16455, %f16397;
	// end inline asm
	// begin inline asm
	fma.rn.f32 %f16405, %f16454, %f16455, %f16393;
	// end inline asm
	// begin inline asm
	fma.rn.f32 %f16409, %f16458, %f16459, %f16405;
	// end inline asm
	// begin inline asm
	fma.rn.f32 %f16413, %f16454, %f16459, %f16401;
	// end inline asm
	// begin inline asm
	fma.rn.f32 %f16417, %f16450, %f16455, %f16413;
	// end inline asm
	// begin inline asm
	fma.rn.f32 %f16421, %f16454, %f16455, %f16409;
	// end inline asm
	// begin inline asm
	fma.rn.f32 %f16425, %f16458, %f16459, %f16421;
	// end inline asm
	// begin inline asm
	fma.rn.f32 %f16429, %f16454, %f16459, %f16417;
	// end inline asm
	// begin inline asm
	fma.rn.f32 %f16433, %f16450, %f16455, %f16429;
	// end inline asm
	// begin inline asm
	fma.rn.f32 %f16437, %f16454, %f16455, %f16425;
	// end inline asm
	// begin inline asm
	fma.rn.f32 %f16441, %f16458, %f16459, %f16437;
	// end inline asm
	// begin inline asm
	fma.rn.f32 %f16445, %f16454, %f16459, %f16433;
	// end inline asm
	// begin inline asm
	fma.rn.f32 %f16464, %f16450, %f16455, %f16445;
	// end inline asm
	// begin inline asm
	fma.rn.f32 %f16453, %f16454, %f16455, %f16441;
	// end inline asm
	// begin inline asm
	fma.rn.f32 %f16465, %f16458, %f16459, %f16453;
	// end inline asm
	add.s32 	%r191, %r191, 1;
	add.s32 	%r190, %r190, 16;
	setp.ne.s32 	%p22, %r191, 512;
	@%p22 bra 	$L__BB6_38;
	add.f32 	%f16461, %f16465, %f16464;
	mov.u32 	%r150, %ntid.x;
	mad.lo.s32 	%r151, %r2, %r150, %r1;
	mul.wide.u32 	%rd16, %r151, 4;
	add.s64 	%rd17, %rd1, %rd16;
	st.global.f32 	[%rd17], %f16461;
	ret;

}
	// .globl	_Z13fp32_smem_128Pf
.visible .entry _Z13fp32_smem_128Pf(
	.param .u64 .ptr .align 1 _Z13fp32_smem_128Pf_param_0
)
{
	.reg .pred 	%p<15>;
	.reg .b32 	%r<128>;
	.reg .b32 	%f<16446>;
	.reg .b64 	%rd<19>;

	ld.param.u64 	%rd6, [_Z13fp32_smem_128Pf_param_0];
	cvta.to.global.u64 	%rd1, %rd6;
	mov.u32 	%r1, %tid.x;
	mov.u32 	%r2, %ctaid.x;
	setp.gt.u32 	%p1, %r2, 511;
	@%p1 bra 	$L__BB7_7;
	mov.u32 	%r3, %ntid.x;
	add.s32 	%r65, %r3, %r2;
	max.u32 	%r66, %r65, 512;
	setp.lt.u32 	%p2, %r65, 512;
	selp.u32 	%r67, 1, 0, %p2;
	add.s32 	%r68, %r65, %r67;
	sub.s32 	%r69, %r66, %r68;
	div.u32 	%r70, %r69, %r3;
	add.s32 	%r4, %r70, %r67;
	and.b32  	%r71, %r4, 3;
	setp.eq.s32 	%p3, %r71, 3;
	mov.u32 	%r111, %r2;
	@%p3 bra 	$L__BB7_4;
	add.s32 	%r72, %r4, 1;
	and.b32  	%r73, %r72, 3;
	shl.b32 	%r74, %r2, 4;
	mov.u32 	%r75, data;
	add.s32 	%r105, %r75, %r74;
	shl.b32 	%r6, %r3, 4;
	mul.wide.u32 	%rd7, %r2, 4;
	add.s64 	%rd18, %rd1, %rd7;
	mul.wide.u32 	%rd3, %r3, 4;
	neg.s32 	%r104, %r73;
	mad.lo.s32 	%r111, %r3, %r73, %r2;
$L__BB7_3:
	.pragma "nounroll";
	ld.global.f32 	%f35, [%rd18];
	add.f32 	%f36, %f35, 0f3F800000;
	st.shared.v2.f32 	[%r105], {%f35, %f36};
	add.s32 	%r105, %r105, %r6;
	add.s64 	%rd18, %rd18, %rd3;
	add.s32 	%r104, %r104, 1;
	setp.ne.s32 	%p4, %r104, 0;
	@%p4 bra 	$L__BB7_3;
$L__BB7_4:
	setp.lt.u32 	%p5, %r4, 3;
	@%p5 bra 	$L__BB7_7;
	shl.b32 	%r76, %r3, 1;
	add.s32 	%r110, %r111, %r76;
	shl.b32 	%r15, %r3, 2;
	mad.lo.s32 	%r109, %r3, 3, %r111;
	add.s32 	%r108, %r3, %r111;
	shl.b32 	%r18, %r3, 4;
	shl.b32 	%r77, %r111, 4;
	mov.u32 	%r78, data;
	add.s32 	%r107, %r78, %r77;
	shl.b32 	%r20, %r3, 6;
	shl.b32 	%r21, %r3, 5;
	mul.lo.s32 	%r22, %r3, 48;
$L__BB7_6:
	mul.wide.u32 	%rd8, %r111, 4;
	add.s64 	%rd9, %rd1, %rd8;
	ld.global.f32 	%f37, [%rd9];
	add.f32 	%f38, %f37, 0f3F800000;
	st.shared.v2.f32 	[%r107], {%f37, %f38};
	add.s32 	%r79, %r111, %r3;
	mul.wide.u32 	%rd10, %r108, 4;
	add.s64 	%rd11, %rd1, %rd10;
	ld.global.f32 	%f39, [%rd11];
	add.s32 	%r80, %r107, %r18;
	add.f32 	%f40, %f39, 0f3F800000;
	st.shared.v2.f32 	[%r80], {%f39, %f40};
	add.s32 	%r81, %r79, %r3;
	mul.wide.u32 	%rd12, %r110, 4;
	add.s64 	%rd13, %rd1, %rd12;
	ld.global.f32 	%f41, [%rd13];
	add.s32 	%r82, %r107, %r21;
	add.f32 	%f42, %f41, 0f3F800000;
	st.shared.v2.f32 	[%r82], {%f41, %f42};
	add.s32 	%r83, %r81, %r3;
	mul.wide.u32 	%rd14, %r109, 4;
	add.s64 	%rd15, %rd1, %rd14;
	ld.global.f32 	%f43, [%rd15];
	add.s32 	%r84, %r107, %r22;
	add.f32 	%f44, %f43, 0f3F800000;
	st.shared.v2.f32 	[%r84], {%f43, %f44};
	add.s32 	%r111, %r83, %r3;
	add.s32 	%r110, %r110, %r15;
	add.s32 	%r109, %r109, %r15;
	add.s32 	%r108, %r108, %r15;
	add.s32 	%r107, %r107, %r20;
	setp.lt.u32 	%p6, %r111, 512;
	@%p6 bra 	$L__BB7_6;
$L__BB7_7:
	add.s32 	%r87, %r1, 1;
	cvt.rn.f32.u32 	%f16433, %r87;
	cvt.rn.f32.u32 	%f16432, %r1;
	mov.b32 	%r113, 0;
	mov.u32 	%r112, data;
$L__BB7_8:
	ld.shared.v4.f32 	{%f2086, %f2090, %f2091, %f2087}, [%r112];
	neg.f32 	%f2082, %f2090;
	// begin inline asm
	fma.rn.f32 %f45, %f2086, %f2091, %f16432;
	// end inline asm
	// begin inline asm
	fma.rn.f32 %f49, %f2082, %f2087, %f45;
	// end inline asm
	// begin inline asm
	fma.rn.f32 %f53, %f2086, %f2087, %f16433;
	// end inline asm
	// begin inline asm
	fma.rn.f32 %f57, %f2090, %f2091, %f53;
	// end inline asm
	// begin inline asm
	fma.rn.f32 %f61, %f2086, %f2091, %f49;
	// end inline asm
	// begin inline asm
	fma.rn.f32 %f65, %f2082, %f2087, %f61;
	// end inline asm
	// begin inline asm
	fma.rn.f32 %f69, %f2086, %f2087, %f57;
	// end inline asm
	// begin inline asm
	fma.rn.f32 %f73, %f2090, %f2091, %f69;
	// end inline asm
	// begin inline asm
	fma.rn.f32 %f77, %f2086, %f2091, %f65;
	// end inline asm
	// begin inline asm
	fma.rn.f32 %f81, %f2082, %f2087, %f77;
	// end inline asm
	// begin inline asm
	fma.rn.f32 %f85, %f2086, %f2087, %f73;
	// end inline asm
	// begin inline asm
	fma.rn.f32 %f89, %f2090, %f2091, %f85;
	// end inline asm
	// begin inline asm
	fma.rn.f32 %f93, %f2086, %f2091, %f81;
	// end inline asm
	// begin inline asm
	fma.rn.f32 %f97, %f2082, %f2087, %f93;
	// end inline asm
	// begin inline asm
	fma.rn.f32 %f101, %f2086, %f2087, %f89;
	// end inline asm
	// begin inline asm
	fma.rn.f32 %f105, %f2090, %f2091, %f101;
	// end inline asm
	// begin inline asm
	fma.rn.f32 %f109, %f2086, %f2091, %f97;
	// end inline asm
	// begin inline asm
	fma.rn.f32 %f113, %f2082, %f2087, %f109;
	// end inline asm
	// begin inline asm
	fma.rn.f32 %f117, %f2086, %f2087, %f105;
	// end inline asm
	// begin inline asm
	fma.rn.f32 %f121, %f2090, %f2091, %f117;
	// end inline asm
	// begin inline asm
	fma.rn.f32 %f125, %f2086, %f2091, %f113;
	// end inline asm
	// begin inline asm
	fma.rn.f32 %f129, %f2082, %f2087, %f125;
	// end inline asm
	// begin inline asm
	fma.rn.f32 %f133, %f2086, %f2087, %f121;
	// end inline asm
	// begin inline asm
	fma.rn.f32 %f137, %f2090, %f2091, %f133;
	// end inline asm
	// begin inline asm
	fma.rn.f32 %f141, %f2086, %f2091, %f129;
	// end inline asm
	// begin inline asm
	fma.rn.f32 %f145, %f2082, %f2087, %f141;
	// end inline asm
	// begin inline asm
	fma.rn.f32 %f149, %f2086, %f2087, %f137;
	// end inline asm
	// begin inline asm
	fma.rn.f32 %f153, %f2090, %f2091, %f149;
	// end inline asm
	// begin inline asm
	fma.rn.f32 %f157, %f2086, %f2091, %f145;
	// end inline asm
	// begin inline asm
	fma.rn.f32 %f161, %f2082, %f2087, %f157;
	// end inline asm
	// begin inline asm
	fma.rn.f32 %f165, %f2086, %f2087, %f153;
	// end inline asm
	// begin inline asm
	fma.rn.f32 %f169, %f2090, %f2091, %f165;
	// end inline asm
	// begin inline asm
	fma.rn.f32 %f173, %f2086, %f2091, %f161;
	// end inline asm
	// begin inline asm
	fma.rn.f32 %f177, %f2082, %f2087, %f173;
	// end inline asm
	// begin inline asm
	fma.rn.f32 %f181, %f2086, %f2087, %f169;
	// end inline asm
	// begin inline asm
	fma.rn.f32 %f185, %f2090, %f2091, %f181;
	// end inline asm
	// begin inline asm
	fma.rn.f32 %f189, %f2086, %f2091, %f177;
	// end inline asm
	// begin inline asm
	fma.rn.f32 %f193, %f2082, %f2087, %f189;
	// end inline asm
	// begin inline asm
	fma.rn.f32 %f197, %f2086, %f2087, %f185;
	// end inline asm
	// begin inline asm
	fma.rn.f32 %f201, %f2090, %f2091, %f197;
	// end inline asm
	// begin inline asm
	fma.rn.f32 %f205, %f2086, %f2091, %f193;
	// end inline asm
	// begin inline asm
	fma.rn.f32 %f209, %f2082, %f2087, %f205;
	// end inline asm
	// begin inline asm
	fma.rn.f32 %f213, %f2086, %f2087, %f201;
	// end inline asm
	// begin inline asm
	fma.rn.f32 %f217, %f2090, %f2091, %f213;
	// end inline asm
	// begin inline asm
	fma.rn.f32 %f221, %f2086, %f2091, %f209;
	// end inline asm
	// begin inline asm
	fma.rn.f32 %f225, %f2082, %f2087, %f221;
	// end inline asm
	// begin inline asm
	fma.rn.f32 %f229, %f2086, %f2087, %f217;
	// end inline asm
	// begin inline asm
	fma.rn.f32 %f233, %f2090, %f2091, %f229;
	// end inline asm
	// begin inline asm
	fma.rn.f32 %f237, %f2086, %f2091, %f225;
	// end inline asm
	// begin inline asm
	fma.rn.f32 %f241, %f2082, %f2087, %f237;
	// end inline asm
	// begin inline asm
	fma.rn.f32 %f245, %f2086, %f2087, %f233;
	// end inline asm
	// begin inline asm
	fma.rn.f32 %f249, %f2090, %f2091, %f245;
	// end inline asm
	// begin inline asm
	fma.rn.f32 %f253, %f2086, %f2091, %f241;
	// end inline asm
	// begin inline asm
	fma.rn.f32 %f257, %f2082, %f2087, %f253;
	// end inline asm
	// begin inline asm
	fma.rn.f32 %f261, %f2086, %f2087, %f249;
	// end inline asm
	// begin inline asm
	fma.rn.f32 %f265, %f2090, %f2091, %f261;
	// end inline asm
	// begin inline asm
	fma.rn.f32 %f269, %f2086, %f2091, %f257;
	// end inline asm
	// begin inline asm
	fma.rn.f32 %f273, %f2082, %f2087, %f269;
	// end inline asm
	// begin inline asm
	fma.rn.f32 %f277, %f2086, %f2087, %f265;
	// end inline asm
	// begin inline asm
	fma.rn.f32 %f281, %f2090, %f2091, %f277;
	// end inline asm
	// begin inline asm
	fma.rn.f32 %f285, %f2086, %f2091, %f273;
	// end inline asm
	// begin inline asm
	fma.rn.f32 %f289, %f2082, %f2087, %f285;
	// end inline asm
	// begin inline asm
	fma.rn.f32 %f293, %f2086, %f2087, %f281;
	// end inline asm
	// begin inline asm
	fma.rn.f32 %f297, %f2090, %f2091, %f293;
	// end inline asm
	// begin inline asm
	fma.rn.f32 %f301, %f2086, %f2091, %f289;
	// end inline asm
	// begin inline asm
	fma.rn.f32 %f305, %f2082, %f2087, %f301;
	// end inline asm
	// begin inline asm
	fma.rn.f32 %f309, %f2086, %f2087, %f297;
	// end inline asm
	// begin inline asm
	fma.rn.f32 %f313, %f2090, %f2091, %f309;
	// end inline asm
	// begin inline asm
	fma.rn.f32 %f317, %f2086, %f2091, %f305;
	// end inline asm
	// begin inline asm
	fma.rn.f32 %f321, %f2082, %f2087, %f317;
	// end inline asm
	// begin inline asm
	fma.rn.f32 %f325, %f2086, %f2087, %f313;
	// end inline asm
	// begin inline asm
	fma.rn.f32 %f329, %f2090, %f2091, %f325;
	// end inline asm
	// begin inline asm
	fma.rn.f32 %f333, %f2086, %f2091, %f321;
	// end inline asm
	// begin inline asm
	fma.rn.f32 %f337, %f2082, %f2087, %f333;
	// end inline asm
	// begin inline asm
	fma.rn.f32 %f341, %f2086, %f2087, %f329;
	// end inline asm
	// begin inline asm
	fma.rn.f32 %f345, %f2090, %f2091, %f341;
	// end inline asm
	// begin inline asm
	fma.rn.f32 %f349, %f2086, %f2091, %f337;
	// end inline asm
	// begin inline asm
	fma.rn.f32 %f353, %f2082, %f2087, %f349;
	// end inline asm
	// begin inline asm
	fma.rn.f32 %f357, %f2086, %f2087, %f345;
	// end inline asm
	// begin inline asm
	fma.rn.f32 %f361, %f2090, %f2091, %f357;
	// end inline asm
	// begin inline asm
	fma.rn.f32 %f365, %f2086, %f2091, %f353;
	// end inline asm
	// begin inline asm
	fma.rn.f32 %f369, %f2082, %f2087, %f365;
	// end inline asm
	// begin inline asm
	fma.rn.f32 %f373, %f2086, %f2087, %f361;
	// end inline asm
	// begin inline asm
	fma.rn.f32 %f377, %f2090, %f2091, %f373;
	// end inline asm
	// begin inline asm
	fma.rn.f32 %f381, %f2086, %f2091, %f369;
	// end inline asm
	// begin inline asm
	fma.rn.f32 %f385, %f2082, %f2087, %f381;
	// end inline asm
	// begin inline asm
	fma.rn.f32 %f389, %f2086, %f2087, %f377;
	// end inline asm
	// begin inline asm
	fma.rn.f32 %f393, %f2090, %f2091, %f389;
	// end inline asm
	// begin inline asm
	fma.rn.f32 %f397, %f2086, %f2091, %f385;
	// end inline asm
	// begin inline asm
	fma.rn.f32 %f401, %f2082, %f2087, %f397;
	// end inline asm
	// begin inline asm
	fma.rn.f32 %f405, %f2086, %f2087, %f393;
	// end inline asm
	// begin inline asm
	fma.rn.f32 %f409, %f2090, %f2091, %f405;
	// end inline asm
	// begin inline asm
	fma.rn.f32 %f413, %f2086, %f2091, %f401;
	// end inline asm
	// begin inline asm
	fma.rn.f32 %f417, %f2082, %f2087, %f413;
	// end inline asm
	// begin inline asm
	fma.rn.f32 %f421, %f2086, %f2087, %f409;
	// end inline asm
	// begin inline asm
	fma.rn.f32 %f425, %f2090, %f2091, %f421;
	// end inline asm
	// begin inline asm
	fma.rn.f32 %f429, %f2086, %f2091, %f417;
	// end inline asm
	// begin inline asm
	fma.rn.f32 %f433, %f2082, %f2087, %f429;
	// end inline asm
	// begin inline asm
	fma.rn.f32 %f437, %f2086, %f2087, %f425;
	// end inline asm
	// begin inline asm
	fma.rn.f32 %f441, %f2090, %f2091, %f437;
	// end inline asm
	// begin inline asm
	fma.rn.f32 %f445, %f2086, %f2091, %f433;
	// end inline asm
	// begin inline asm
	fma.rn.f32 %f449, %f2082, %f2087, %f445;
	// end inline asm
	// begin inline asm
	fma.rn.f32 %f453, %f2086, %f2087, %f441;
	// end inline asm
	// begin inline asm
	fma.rn.f32 %f457, %f2090, %f2091, %f453;
	// end inline asm
	// begin inline asm
	fma.rn.f32 %f461, %f2086, %f2091, %f449;
	// end inline asm
	// begin inline asm
	fma.rn.f32 %f465, %f2082, %f2087, %f461;
	// end inline asm
	// begin inline asm
	fma.rn.f32 %f469, %f2086, %f2087, %f457;
	// end inline asm
	// begin inline asm
	fma.rn.f32 %f473, %f2090, %f2091, %f469;
	// end inline asm
	// begin inline asm
	fma.rn.f32 %f477, %f2086, %f2091, %f465;
	// end inline asm
	// begin inline asm
	fma.rn.f32 %f481, %f2082, %f2087, %f477;
	// end inline asm
	// begin inline asm
	fma.rn.f32 %f485, %f2086, %f2087, %f473;
	// end inline asm
	// begin inline asm
	fma.rn.f32 %f489, %f2090, %f2091, %f485;
	// end inline asm
	// begin inline asm
	fma.rn.f32 %f493, %f2086, %f2091, %f481;
	// end inline asm
	// begin inline asm
	fma.rn.f32 %f497, %f2082, %f2087, %f493;
	// end inline asm
	// begin inline asm
	fma.rn.f32 %f501, %f2086, %f2087, %f489;
	// end inline asm
	// begin inline asm
	fma.rn.f32 %f505, %f2090, %f2091, %f501;
	// end inline asm
	// begin inline asm
	fma.rn.f32 %f509, %f2086, %f2091, %f497;
	// end inline asm
	// begin inline asm
	fma.rn.f32 %f513, %f2082, %f2087, %f509;
	// end inline asm
	// begin inline asm
	fma.rn.f32 %f517, %f2086, %f2087, %f505;
	// end inline asm
	// begin inline asm
	fma.rn.f32 %f521, %f2090, %f2091, %f517;
	// end inline asm
	// begin inline asm
	fma.rn.f32 %f525, %f2086, %f2091, %f513;
	// end inline asm
	// begin inline asm
	fma.rn.f32 %f529, %f2082, %f2087, %f525;
	// end inline asm
	// begin inline asm
	fma.rn.f32 %f533, %f2086, %f2087, %f521;
	// end inline asm
	// begin inline asm
	fma.rn.f32 %f537, %f2090, %f2091, %f533;
	// end inline asm
	// begin inline asm
	fma.rn.f32 %f541, %f2086, %f2091, %f529;
	// end inline asm
	// begin inline asm
	fma.rn.f32 %f545, %f2082, %f2087, %f541;
	// end inline asm
	// begin inline asm
	fma.rn.f32 %f549, %f2086, %f2087, %f537;
	// end inline asm
	// begin inline asm
	fma.rn.f32 %f553, %f2090, %f2091, %f549;
	// end inline asm
	// begin inline asm
	fma.rn.f32 %f557, %f2086, %f2091, %f545;
	// end inline asm
	// begin inline asm
	fma.rn.f32 %f561, %f2082, %f2087, %f557;
	// end inline asm
	// begin inline asm
	fma.rn.f32 %f565, %f2086, %f2087, %f553;
	// end inline asm
	// begin inline asm
	fma.rn.f32 %f569, %f2090, %f2091, %f565;
	// end inline asm
	// begin inline asm
	fma.rn.f32 %f573, %f2086, %f2091, %f561;
	// end inline asm
	// begin inline asm
	fma.rn.f32 %f577, %f2082, %f2087, %f573;
	// end inline asm
	// begin inline asm
	fma.rn.f32 %f581, %f2086, %f2087, %f569;
	// end inline asm
	// begin inline asm
	fma.rn.f32 %f585, %f2090, %f2091, %f581;
	// end inline asm
	// begin inline asm
	fma.rn.f32 %f589, %f2086, %f2091, %f577;
	// end inline asm
	// begin inline asm
	fma.rn.f32 %f593, %f2082, %f2087, %f589;
	// end inline asm
	// begin inline asm
	fma.rn.f32 %f597, %f2086, %f2087, %f585;
	// end inline asm
	// begin inline asm
	fma.rn.f32 %f601, %f2090, %f2091, %f597;
	// end inline asm
	// begin inline asm
	fma.rn.f32 %f605, %f2086, %f2091, %f593;
	// end inline asm
	// begin inline asm
	fma.rn.f32 %f609, %f2082, %f2087, %f605;
	// end inline asm
	// begin inline asm
	fma.rn.f32 %f613, %f2086, %f2087, %f601;
	// end inline asm
	// begin inline asm
	fma.rn.f32 %f617, %f2090, %f2091, %f613;
	// end inline asm
	// begin inline asm
	fma.rn.f32 %f621, %f2086, %f2091, %f609;
	// end inline asm
	// begin inline asm
	fma.rn.f32 %f625, %f2082, %f2087, %f621;
	// end inline asm
	// begin inline asm
	fma.rn.f32 %f629, %f2086, %f2087, %f617;
	// end inline asm
	// begin inline asm
	fma.rn.f32 %f633, %f2090, %f2091, %f629;
	// end inline asm
	// begin inline asm
	fma.rn.f32 %f637, %f2086, %f2091, %f625;
	// end inline asm
	// begin inline asm
	fma.rn.f32 %f641, %f2082, %f2087, %f637;
	// end inline asm
	// begin inline asm
	fma.rn.f32 %f645, %f2086, %f2087, %f633;
	// end inline asm
	// begin inline asm
	fma.rn.f32 %f649, %f2090, %f2091, %f645;
	// end inline asm
	// begin inline asm
	fma.rn.f32 %f653, %f2086, %f2091, %f641;
	// end inline asm
	// begin inline asm
	fma.rn.f32 %f657, %f2082, %f2087, %f653;
	// end inline asm
	// begin inline asm
	fma.rn.f32 %f661, %f2086, %f2087, %f649;
	// end inline asm
	// begin inline asm
	fma.rn.f32 %f665, %f2090, %f2091, %f661;
	// end inline asm
	// begin inline asm
	fma.rn.f32 %f669, %f2086, %f2091, %f657;
	// end inline asm
	// begin inline asm
	fma.rn.f32 %f673, %f2082, %f2087, %f669;
	// end inline asm
	// begin inline asm
	fma.rn.f32 %f677, %f2086, %f2087, %f665;
	// end inline asm
	// begin inline asm
	fma.rn.f32 %f681, %f2090, %f2091, %f677;
	// end inline asm
	// begin inline asm
	fma.rn.f32 %f685, %f2086, %f2091, %f673;
	// end inline asm
	// begin inline asm
	fma.rn.f32 %f689, %f2082, %f2087, %f685;
	// end inline asm
	// begin inline asm
	fma.rn.f32 %f693, %f2086, %f2087, %f681;
	// end inline asm
	// begin inline asm
	fma.rn.f32 %f697, %f2090, %f2091, %f693;
	// end inline asm
	// begin inline asm
	fma.rn.f32 %f701, %f2086, %f2091, %f689;
	// end inline asm
	// begin inline asm
	fma.rn.f32 %f705, %f2082, %f2087, %f701;
	// end inline asm
	// begin inline asm
	fma.rn.f32 %f709, %f2086, %f2087, %f697;
	// end inline asm
	// begin inline asm
	fma.rn.f32 %f713, %f2090, %f2091, %f709;
	// end inline asm
	// begin inline asm
	fma.rn.f32 %f717, %f2086, %f2091, %f705;
	// end inline asm
	// begin inline asm
	fma.rn.f32 %f721, %f2082, %f2087, %f717;
	// end inline asm
	// begin inline asm
	fma.rn.f32 %f725, %f2086, %f2087, %f713;
	// end inline asm
	// begin inline asm
	fma.rn.f32 %f729, %f2090, %f2091, %f725;
	// end inline asm
	// begin inline asm
	fma.rn.f32 %f733, %f2086, %f2091, %f721;
	// end inline asm
	// begin inline asm
	fma.rn.f32 %f737, %f2082, %f2087, %f733;
	// end inline asm
	// begin inline asm
	fma.rn.f32 %f741, %f2086, %f2087, %f729;
	// end inline asm
	// begin inline asm
	fma.rn.f32 %f745, %f2090, %f2091, %f741;
	// end inline asm
	// begin inline asm
	fma.rn.f32 %f749, %f2086, %f2091, %f737;
	// end inline asm
	// begin inline asm
	fma.rn.f32 %f753, %f2082, %f2087, %f749;
	// end inline asm
	// begin inline asm
	fma.rn.f32 %f757, %f2086, %f2087, %f745;
	// end inline asm
	// begin inline asm
	fma.rn.f32 %f761, %f2090, %f2091, %f757;
	// end inline asm
	// begin inline asm
	fma.rn.f32 %f765, %f2086, %f2091, %f753;
	// end inline asm
	// begin inline asm
	fma.rn.f32 %f769, %f2082, %f2087, %f765;
	// end inline asm
	// begin inline asm
	fma.rn.f32 %f773, %f2086, %f2087, %f761;
	// end inline asm
	// begin inline asm
	fma.rn.f32 %f777, %f2090, %f2091, %f773;
	// end inline asm
	// begin inline asm
	fma.rn.f32 %f781, %f2086, %f2091, %f769;
	// end inline asm
	// begin inline asm
	fma.rn.f32 %f785, %f2082, %f2087, %f781;
	// end inline asm
	// begin inline asm
	fma.rn.f32 %f789, %f2086, %f2087, %f777;
	// end inline asm
	// begin inline asm
	fma.rn.f32 %f793, %f2090, %f2091, %f789;
	// end inline asm
	// begin inline asm
	fma.rn.f32 %f797, %f2086, %f2091, %f785;
	// end inline asm
	// begin inline asm
	fma.rn.f32 %f801, %f2082, %f2087, %f797;
	// end inline asm
	// begin inline asm
	fma.rn.f32 %f805, %f2086, %f2087, %f793;
	// end inline asm
	// begin inline asm
	fma.rn.f32 %f809, %f2090, %f2091, %f805;
	// end inline asm
	// begin inline asm
	fma.rn.f32 %f813, %f2086, %f2091, %f801;
	// end inline asm
	// begin inline asm
	fma.rn.f32 %f817, %f2082, %f2087, %f813;
	// end inline asm
	// begin inline asm
	fma.rn.f32 %f821, %f2086, %f2087, %f809;
	// end inline asm
	// begin inline asm
	fma.rn.f32 %f825, %f2090, %f2091, %f821;
	// end inline asm
	// begin inline asm
	fma.rn.f32 %f829, %f2086, %f2091, %f817;
	// end inline asm
	// begin inline asm
	fma.rn.f32 %f833, %f2082, %f2087, %f829;
	// end inline asm
	// begin inline asm
	fma.rn.f32 %f837, %f2086, %f2087, %f825;
	// end inline asm
	// begin inline asm
	fma.rn.f32 %f841, %f2090, %f2091, %f837;
	// end inline asm
	// begin inline asm
	fma.rn.f32 %f845, %f2086, %f2091, %f833;
	// end inline asm
	// begin inline asm
	fma.rn.f32 %f849, %f2082, %f2087, %f845;
	// end inline asm
	// begin inline asm
	fma.rn.f32 %f853, %f2086, %f2087, %f841;
	// end inline asm
	// begin inline asm
	fma.rn.f32 %f857, %f2090, %f2091, %f853;
	// end inline asm
	// begin inline asm
	fma.rn.f32 %f861, %f2086, %f2091, %f849;
	// end inline asm
	// begin inline asm
	fma.rn.f32 %f865, %f2082, %f2087, %f861;
	// end inline asm
	// begin inline asm
	fma.rn.f32 %f869, %f2086, %f2087, %f857;
	// end inline asm
	// begin inline asm
	fma.rn.f32 %f873, %f2090, %f2091, %f869;
	// end inline asm
	// begin inline asm
	fma.rn.f32 %f877, %f2086, %f2091, %f865;
	// end inline asm
	// begin inline asm
	fma.rn.f32 %f881, %f2082, %f2087, %f877;
	// end inline asm
	// begin inline asm
	fma.rn.f32 %f885, %f2086, %f2087, %f873;
	// end inline asm
	// begin inline asm
	fma.rn.f32 %f889, %f2090, %f2091, %f885;
	// end inline asm
	// begin inline asm
	fma.rn.f32 %f893, %f2086, %f2091, %f881;
	// end inline asm
	// begin inline asm
	fma.rn.f32 %f897, %f2082, %f2087, %f893;
	// end inline asm
	// begin inline asm
	fma.rn.f32 %f901, %f2086, %f2087, %f889;
	// end inline asm
	// begin inline asm
	fma.rn.f32 %f905, %f2090, %f2091, %f901;
	// end inline asm
	// begin inline asm
	fma.rn.f32 %f909, %f2086, %f2091, %f897;
	// end inline asm
	// begin inline asm
	fma.rn.f32 %f913, %f2082, %f2087, %f909;
	// end inline asm
	// begin inline asm
	fma.rn.f32 %f917, %f2086, %f2087, %f905;
	// end inline asm
	// begin inline asm
	fma.rn.f32 %f921, %f2090, %f2091, %f917;
	// end inline asm
	// begin inline asm
	fma.rn.f32 %f925, %f2086, %f2091, %f913;
	// end inline asm
	// begin inline asm
	fma.rn.f32 %f929, %f2082, %f2087, %f925;
	// end inline asm
	// begin inline asm
	fma.rn.f32 %f933, %f2086, %f2087, %f921;
	// end inline asm
	// begin inline asm
	fma.rn.f32 %f937, %f2090, %f2091, %f933;
	// end inline asm
	// begin inline asm
	fma.rn.f32 %f941, %f2086, %f2091, %f929;
	// end inline asm
	// begin inline asm
	fma.rn.f32 %f945, %f2082, %f2087, %f941;
	// end inline asm
	// begin inline asm
	fma.rn.f32 %f949, %f2086, %f2087, %f937;
	// end inline asm
	// begin inline asm
	fma.rn.f32 %f953, %f2090, %f2091, %f949;
	// end inline asm
	// begin inline asm
	fma.rn.f32 %f957, %f2086, %f2091, %f945;
	// end inline asm
	// begin inline asm
	fma.rn.f32 %f961, %f2082, %f2087, %f957;
	// end inline asm
	// begin inline asm
	fma.rn.f32 %f965, %f2086, %f2087, %f953;
	// end inline asm
	// begin inline asm
	fma.rn.f32 %f969, %f2090, %f2091, %f965;
	// end inline asm
	// begin inline asm
	fma.rn.f32 %f973, %f2086, %f2091, %f961;
	// end inline asm
	// begin inline asm
	fma.rn.f32 %f977, %f2082, %f2087, %f973;
	// end inline asm
	// begin inline asm
	fma.rn.f32 %f981, %f2086, %f2087, %f969;
	// end inline asm
	// begin inline asm
	fma.rn.f32 %f985, %f2090, %f2091, %f981;
	// end inline asm
	// begin inline asm
	fma.rn.f32 %f989, %f2086, %f2091, %f977;
	// end inline asm
	// begin inline asm
	fma.rn.f32 %f993, %f2082, %f2087, %f989;
	// end inline asm
	// begin inline asm
	fma.rn.f32 %f997, %f2086, %f2087, %f985;
	// end inline asm
	// begin inline asm
	fma.rn.f32 %f1001, %f2090, %f2091, %f997;
	// end inline asm
	// begin inline asm
	fma.rn.f32 %f1005, %f2086, %f2091, %f993;
	// end inline asm
	// begin inline asm
	fma.rn.f32 %f1009, %f2082, %f2087, %f1005;
	// end inline asm
	// begin inline asm
	fma.rn.f32 %f1013, %f2086, %f2087, %f1001;
	// end inline asm
	// begin inline asm
	fma.rn.f32 %f1017, %f2090, %f2091, %f1013;
	// end inline asm
	// begin inline asm
	fma.rn.f32 %f1021, %f2086, %f2091, %f1009;
	// end inline asm
	// begin inline asm
	fma.rn.f32 %f1025, %f2082, %f2087, %f1021;
	// end inline asm
	// begin inline asm
	fma.rn.f32 %f1029, %f2086, %f2087, %f1017;
	// end inline asm
	// begin inline asm
	fma.rn.f32 %f1033, %f2090, %f2091, %f1029;
	// end inline asm
	// begin inline asm
	fma.rn.f32 %f1037, %f2086, %f2091, %f1025;
	// end inline asm
	// begin inline asm
	fma.rn.f32 %f1041, %f2082, %f2087, %f1037;
	// end inline asm
	// begin inline asm
	fma.rn.f32 %f1045, %f2086, %f2087, %f1033;
	// end inline asm
	// begin inline asm
	fma.rn.f32 %f1049, %f2090, %f2091, %f1045;
	// end inline asm
	// begin inline asm
	fma.rn.f32 %f1053, %f2086, %f2091, %f1041;
	// end inline asm
	// begin inline asm
	fma.rn.f32 %f1057, %f2082, %f2087, %f1053;
	// end inline asm
	// begin inline asm
	fma.rn.f32 %f1061, %f2086, %f2087, %f1049;
	// end inline asm
	// begin inline asm
	fma.rn.f32 %f1065, %f2090, %f2091, %f1061;
	// end inline asm
	// begin inline asm
	fma.rn.f32 %f1069, %f2086, %f2091, %f1057;
	// end inline asm
	// begin inline asm
	fma.rn.f32 %f1073, %f2082, %f2087, %f1069;
	// end inline asm
	// begin inline asm
	fma.rn.f32 %f1077, %f2086, %f2087, %f1065;
	// end inline asm
	// begin inline asm
	fma.rn.f32 %f1081, %f2090, %f2091, %f1077;
	// end inline asm
	// begin inline asm
	fma.rn.f32 %f1085, %f2086, %f2091, %f1073;
	// end inline asm
	// begin inline asm
	fma.rn.f32 %f1089, %f2082, %f2087, %f1085;
	// end inline asm
	// begin inline asm
	fma.rn.f32 %f1093, %f2086, %f2087, %f1081;
	// end inline asm
	// begin inline asm
	fma.rn.f32 %f1097, %f2090, %f2091, %f1093;
	// end inline asm
	// begin inline asm
	fma.rn.f32 %f1101, %f2086, %f2091, %f1089;
	// end inline asm
	// begin inline asm
	fma.rn.f32 %f1105, %f2082, %f2087, %f1101;
	// end inline asm
	// begin inline asm
	fma.rn.f32 %f1109, %f2086, %f2087, %f1097;
	// end inline asm
	// begin inline asm
	fma.rn.f32 %f1113, %f2090, %f2091, %f1109;
	// end inline asm
	// begin inline asm
	fma.rn.f32 %f1117, %f2086, %f2091, %f1105;
	// end inline asm
	// begin inline asm
	fma.rn.f32 %f1121, %f2082, %f2087, %f1117;
	// end inline asm
	// begin inline asm
	fma.rn.f32 %f1125, %f2086, %f2087, %f1113;
	// end inline asm
	// begin inline asm
	fma.rn.f32 %f1129, %f2090, %f2091, %f1125;
	// end inline asm
	// begin inline asm
	fma.rn.f32 %f1133, %f2086, %f2091, %f1121;
	// end inline asm
	// begin inline asm
	fma.rn.f32 %f1137, %f2082, %f2087, %f1133;
	// end inline asm
	// begin inline asm
	fma.rn.f32 %f1141, %f2086, %f2087, %f1129;
	// end inline asm
	// begin inline asm
	fma.rn.f32 %f1145, %f2090, %f2091, %f1141;
	// end inline asm
	// begin inline asm
	fma.rn.f32 %f1149, %f2086, %f2091, %f1137;
	// end inline asm
	// begin inline asm
	fma.rn.f32 %f1153, %f2082, %f2087, %f1149;
	// end inline asm
	// begin inline asm
	fma.rn.f32 %f1157, %f2086, %f2087, %f1145;
	// end inline asm
	// begin inline asm
	fma.rn.f32 %f1161, %f2090, %f2091, %f1157;
	// end inline asm
	// begin inline asm
	fma.rn.f32 %f1165, %f2086, %f2091, %f1153;
	// end inline asm
	// begin inline asm
	fma.rn.f32 %f1169, %f2082, %f2087, %f1165;
	// end inline asm
	// begin inline asm
	fma.rn.f32 %f1173, %f2086, %f2087, %f1161;
	// end inline asm
	// begin inline asm
	fma.rn.f32 %f1177, %f2090, %f2091, %f1173;
	// end inline asm
	// begin inline asm
	fma.rn.f32 %f1181, %f2086, %f2091, %f1169;
	// end inline asm
	// begin inline asm
	fma.rn.f32 %f1185, %f2082, %f2087, %f1181;
	// end inline asm
	// begin inline asm
	fma.rn.f32 %f1189, %f2086, %f2087, %f1177;
	// end inline asm
	// begin inline asm
	fma.rn.f32 %f1193, %f2090, %f2091, %f1189;
	// end inline asm
	// begin inline asm
	fma.rn.f32 %f1197, %f2086, %f2091, %f1185;
	// end inline asm
	// begin inline asm
	fma.rn.f32 %f1201, %f2082, %f2087, %f1197;
	// end inline asm
	// begin inline asm
	fma.rn.f32 %f1205, %f2086, %f2087, %f1193;
	// end inline asm
	// begin inline asm
	fma.rn.f32 %f1209, %f2090, %f2091, %f1205;
	// end inline asm
	// begin inline asm
	fma.rn.f32 %f1213, %f2086, %f2091, %f1201;
	// end inline asm
	// begin inline asm
	fma.rn.f32 %f1217, %f2082, %f2087, %f1213;
	// end inline asm
	// begin inline asm
	fma.rn.f32 %f1221, %f2086, %f2087, %f1209;
	// end inline asm
	// begin inline asm
	fma.rn.f32 %f1225, %f2090, %f2091, %f1221;
	// end inline asm
	// begin inline asm
	fma.rn.f32 %f1229, %f2086, %f2091, %f1217;
	// end inline asm
	// begin inline asm
	fma.rn.f32 %f1233, %f2082, %f2087, %f1229;
	// end inline asm
	// begin inline asm
	fma.rn.f32 %f1237, %f2086, %f2087, %f1225;
	// end inline asm
	// begin inline asm
	fma.rn.f32 %f1241, %f2090, %f2091, %f1237;
	// end inline asm
	// begin inline asm
	fma.rn.f32 %f1245, %f2086, %f2091, %f1233;
	// end inline asm
	// begin inline asm
	fma.rn.f32 %f1249, %f2082, %f2087, %f1245;
	// end inline asm
	// begin inline asm
	fma.rn.f32 %f1253, %f2086, %f2087, %f1241;
	// end inline asm
	// begin inline asm
	fma.rn.f32 %f1257, %f2090, %f2091, %f1253;
	// end inline asm
	// begin inline asm
	fma.rn.f32 %f1261, %f2086, %f2091, %f1249;
	// end inline asm
	// begin inline asm
	fma.rn.f32 %f1265, %f2082, %f2087, %f1261;
	// end inline asm
	// begin inline asm
	fma.rn.f32 %f1269, %f2086, %f2087, %f1257;
	// end inline asm
	// begin inline asm
	fma.rn.f32 %f1273, %f2090, %f2091, %f1269;
	// end inline asm
	// begin inline asm
	fma.rn.f32 %f1277, %f2086, %f2091, %f1265;
	// end inline asm
	// begin inline asm
	fma.rn.f32 %f1281, %f2082, %f2087, %f1277;
	// end inline asm
	// begin inline asm
	fma.rn.f32 %f1285, %f2086, %f2087, %f1273;
	// end inline asm
	// begin inline asm
	fma.rn.f32 %f1289, %f2090, %f2091, %f1285;
	// end inline asm
	// begin inline asm
	fma.rn.f32 %f1293, %f2086, %f2091, %f1281;
	// end inline asm
	// begin inline asm
	fma.rn.f32 %f1297, %f2082, %f2087, %f1293;
	// end inline asm
	// begin inline asm
	fma.rn.f32 %f1301, %f2086, %f2087, %f1289;
	// end inline asm
	// begin inline asm
	fma.rn.f32 %f1305, %f2090, %f2091, %f1301;
	// end inline asm
	// begin inline asm
	fma.rn.f32 %f1309, %f2086, %f2091, %f1297;
	// end inline asm
	// begin inline asm
	fma.rn.f32 %f1313, %f2082, %f2087, %f1309;
	// end inline asm
	// begin inline asm
	fma.rn.f32 %f1317, %f2086, %f2087, %f1305;
	// end inline asm
	// begin inline asm
	fma.rn.f32 %f1321, %f2090, %f2091, %f1317;
	// end inline asm
	// begin inline asm
	fma.rn.f32 %f1325, %f2086, %f2091, %f1313;
	// end inline asm
	// begin inline asm
	fma.rn.f32 %f1329, %f2082, %f2087, %f1325;
	// end inline asm
	// begin inline asm
	fma.rn.f32 %f1333, %f2086, %f2087, %f1321;
	// end inline asm
	// begin inline asm
	fma.rn.f32 %f1337, %f2090, %f2091, %f1333;
	// end inline asm
	// begin inline asm
	fma.rn.f32 %f1341, %f2086, %f2091, %f1329;
	// end inline asm
	// begin inline asm
	fma.rn.f32 %f1345, %f2082, %f2087, %f1341;
	// end inline asm
	// begin inline asm
	fma.rn.f32 %f1349, %f2086, %f2087, %f1337;
	// end inline asm
	// begin inline asm
	fma.rn.f32 %f1353, %f2090, %f2091, %f1349;
	// end inline asm
	// begin inline asm
	fma.rn.f32 %f1357, %f2086, %f2091, %f1345;
	// end inline asm
	// begin inline asm
	fma.rn.f32 %f1361, %f2082, %f2087, %f1357;
	// end inline asm
	// begin inline asm
	fma.rn.f32 %f1365, %f2086, %f2087, %f1353;
	// end inline asm
	// begin inline asm
	fma.rn.f32 %f1369, %f2090, %f2091, %f1365;
	// end inline asm
	// begin inline asm
	fma.rn.f32 %f1373, %f2086, %f2091, %f1361;
	// end inline asm
	// begin inline asm
	fma.rn.f32 %f1377, %f2082, %f2087, %f1373;
	// end inline asm
	// begin inline asm
	fma.rn.f32 %f1381, %f2086, %f2087, %f1369;
	// end inline asm
	// begin inline asm
	fma.rn.f32 %f1385, %f2090, %f2091, %f1381;
	// end inline asm
	// begin inline asm
	fma.rn.f32 %f1389, %f2086, %f2091, %f1377;
	// end inline asm
	// begin inline asm
	fma.rn.f32 %f1393, %f2082, %f2087, %f1389;
	// end inline asm
	// begin inline asm
	fma.rn.f32 %f1397, %f2086, %f2087, %f1385;
	// end inline asm
	// begin inline asm
	fma.rn.f32 %f1401, %f2090, %f2091, %f1397;
	// end inline asm
	// begin inline asm
	fma.rn.f32 %f1405, %f2086, %f2091, %f1393;
	// end inline asm
	// begin inline asm
	fma.rn.f32 %f1409, %f2082, %f2087, %f1405;
	// end inline asm
	// begin inline asm
	fma.rn.f32 %f1413, %f2086, %f2087, %f1401;
	// end inline asm
	// begin inline asm
	fma.rn.f32 %f1417, %f2090, %f2091, %f1413;
	// end inline asm
	// begin inline asm
	fma.rn.f32 %f1421, %f2086, %f2091, %f1409;
	// end inline asm
	// begin inline asm
	fma.rn.f32 %f1425, %f2082, %f2087, %f1421;
	// end inline asm
	// begin inline asm
	fma.rn.f32 %f1429, %f2086, %f2087, %f1417;
	// end inline asm
	// begin inline asm
	fma.rn.f32 %f1433, %f2090, %f2091, %f1429;
	// end inline asm
	// begin inline asm
	fma.rn.f32 %f1437, %f2086, %f2091, %f1425;
	// end inline asm
	// begin inline asm
	fma.rn.f32 %f1441, %f2082, %f2087, %f1437;
	// end inline asm
	// begin inline asm
	fma.rn.f32 %f1445, %f2086, %f2087, %f1433;
	// end inline asm
	// begin inline asm
	fma.rn.f32 %f1449, %f2090, %f2091, %f1445;
	// end inline asm
	// begin inline asm
	fma.rn.f32 %f1453, %f2086, %f2091, %f1441;
	// end inline asm
	// begin inline asm
	fma.rn.f32 %f1457, %f2082, %f2087, %f1453;
	// end inline asm
	// begin inline asm
	fma.rn.f32 %f1461, %f2086, %f2087, %f1449;
	// end inline asm
	// begin inline asm
	fma.rn.f32 %f1465, %f2090, %f2091, %f1461;
	// end inline asm
	// begin inline asm
	fma.rn.f32 %f1469, %f2086, %f2091, %f1457;
	// end inline asm
	// begin inline asm
	fma.rn.f32 %f1473, %f2082, %f2087, %f1469;
	// end inline asm
	// begin inline asm
	fma.rn.f32 %f1477, %f2086, %f2087, %f1465;
	// end inline asm
	// begin inline asm
	fma.rn.f32 %f1481, %f2090, %f2091, %f1477;
	// end inline asm
	// begin inline asm
	fma.rn.f32 %f1485, %f2086, %f2091, %f1473;
	// end inline asm
	// begin inline asm
	fma.rn.f32 %f1489, %f2082, %f2087, %f1485;
	// end inline asm
	// begin inline asm
	fma.rn.f32 %f1493, %f2086, %f2087, %f1481;
	// end inline asm
	// begin inline asm
	fma.rn.f32 %f1497, %f2090, %f2091, %f1493;
	// end inline asm
	// begin inline asm
	fma.rn.f32 %f1501, %f2086, %f2091, %f1489;
	// end inline asm
	// begin inline asm
	fma.rn.f32 %f1505, %f2082, %f2087, %f1501;
	// end inline asm
	// begin inline asm
	fma.rn.f32 %f1509, %f2086, %f2087, %f1497;
	// end inline asm
	// begin inline asm
	fma.rn.f32 %f1513, %f2090, %f2091, %f1509;
	// end inline asm
	// begin inline asm
	fma.rn.f32 %f1517, %f2086, %f2091, %f1505;
	// end inline asm
	// begin inline asm
	fma.rn.f32 %f1521, %f2082, %f2087, %f1517;
	// end inline asm
	// begin inline asm
	fma.rn.f32 %f1525, %f2086, %f2087, %f1513;
	// end inline asm
	// begin inline asm
	fma.rn.f32 %f1529, %f2090, %f2091, %f1525;
	// end inline asm
	// begin inline asm
	fma.rn.f32 %f1533, %f2086, %f2091, %f1521;
	// end inline asm
	// begin inline asm
	fma.rn.f32 %f1537, %f2082, %f2087, %f1533;
	// end inline asm
	// begin inline asm
	fma.rn.f32 %f1541, %f2086, %f2087, %f1529;
	// end inline asm
	// begin inline asm
	fma.rn.f32 %f1545, %f2090, %f2091, %f1541;
	// end inline asm
	// begin inline asm
	fma.rn.f32 %f1549, %f2086, %f2091, %f1537;
	// end inline asm
	// begin inline asm
	fma.rn.f32 %f1553, %f2082, %f2087, %f1549;
	// end inline asm
	// begin inline asm
	fma.rn.f32 %f1557, %f2086, %f2087, %f1545;
	// end inline asm
	// begin inline asm
	fma.rn.f32 %f1561, %f2090, %f2091, %f1557;
	// end inline asm
	// begin inline asm
	fma.rn.f32 %f1565, %f2086, %f2091, %f1553;
	// end inline asm
	// begin inline asm
	fma.rn.f32 %f1569, %f2082, %f2087, %f1565;
	// end inline asm
	// begin inline asm
	fma.rn.f32 %f1573, %f2086, %f2087, %f1561;
	// end inline asm
	// begin inline asm
	fma.rn.f32 %f1577, %f2090, %f2091, %f1573;
	// end inline asm
	// begin inline asm
	fma.rn.f32 %f1581, %f2086, %f2091, %f1569;
	// end inline asm
	// begin inline asm
	fma.rn.f32 %f1585, %f2082, %f2087, %f1581;
	// end inline asm
	// begin inline asm
	fma.rn.f32 %f1589, %f2086, %f2087, %f1577;
	// end inline asm
	// begin inline asm
	fma.rn.f32 %f1593, %f2090, %f2091, %f1589;
	// end inline asm
	// begin inline asm
	fma.rn.f32 %f1597, %f2086, %f2091, %f1585;
	// end inline asm
	// begin inline asm
	fma.rn.f32 %f1601, %f2082, %f2087, %f1597;
	// end inline asm
	// begin inline asm
	fma.rn.f32 %f1605, %f2086, %f2087, %f1593;
	// end inline asm
	// begin inline asm
	fma.rn.f32 %f1609, %f2090, %f2091, %f1605;
	// end inline asm
	// begin inline asm
	fma.rn.f32 %f1613, %f2086, %f2091, %f1601;
	// end inline asm
	// begin inline asm
	fma.rn.f32 %f1617, %f2082, %f2087, %f1613;
	// end inline asm
	// begin inline asm
	fma.rn.f32 %f1621, %f2086, %f2087, %f1609;
	// end inline asm
	// begin inline asm
	fma.rn.f32 %f1625, %f2090, %f2091, %f1621;
	// end inline asm
	// begin inline asm
	fma.rn.f32 %f1629, %f2086, %f2091, %f1617;
	// end inline asm
	// begin inline asm
	fma.rn.f32 %f1633, %f2082, %f2087, %f1629;
	// end inline asm
	// begin inline asm
	fma.rn.f32 %f1637, %f2086, %f2087, %f1625;
	// end inline asm
	// begin inline asm
	fma.rn.f32 %f1641, %f2090, %f2091, %f1637;
	// end inline asm
	// begin inline asm
	fma.rn.f32 %f1645, %f2086, %f2091, %f1633;
	// end inline asm
	// begin inline asm
	fma.rn.f32 %f1649, %f2082, %f2087, %f1645;
	// end inline asm
	// begin inline asm
	fma.rn.f32 %f1653, %f2086, %f2087, %f1641;
	// end inline asm
	// begin inline asm
	fma.rn.f32 %f1657, %f2090, %f2091, %f1653;
	// end inline asm
	// begin inline asm
	fma.rn.f32 %f1661, %f2086, %f2091, %f1649;
	// end inline asm
	// begin inline asm
	fma.rn.f32 %f1665, %f2082, %f2087, %f1661;
	// end inline asm
	// begin inline asm
	fma.rn.f32 %f1669, %f2086, %f2087, %f1657;
	// end inline asm
	// begin inline asm
	fma.rn.f32 %f1673, %f2090, %f2091, %f1669;
	// end inline asm
	// begin inline asm
	fma.rn.f32 %f1677, %f2086, %f2091, %f1665;
	// end inline asm
	// begin inline asm
	fma.rn.f32 %f1681, %f2082, %f2087, %f1677;
	// end inline asm
	// begin inline asm
	fma.rn.f32 %f1685, %f2086, %f2087, %f1673;
	// end inline asm
	// begin inline asm
	fma.rn.f32 %f1689, %f2090, %f2091, %f1685;
	// end inline asm
	// begin inline asm
	fma.rn.f32 %f1693, %f2086, %f2091, %f1681;
	// end inline asm
	// begin inline asm
	fma.rn.f32 %f1697, %f2082, %f2087, %f1693;
	// end inline asm
	// begin inline asm
	fma.rn.f32 %f1701, %f2086, %f2087, %f1689;
	// end inline asm
	// begin inline asm
	fma.rn.f32 %f1705, %f2090, %f2091, %f1701;
	// end inline asm
	// begin inline asm
	fma.rn.f32 %f1709, %f2086, %f2091, %f1697;
	// end inline asm
	// begin inline asm
	fma.rn.f32 %f1713, %f2082, %f2087, %f1709;
	// end inline asm
	// begin inline asm
	fma.rn.f32 %f1717, %f2086, %f2087, %f1705;
	// end inline asm
	// begin inline asm
	fma.rn.f32 %f1721, %f2090, %f2091, %f1717;
	// end inline asm
	// begin inline asm
	fma.rn.f32 %f1725, %f2086, %f2091, %f1713;
	// end inline asm
	// begin inline asm
	fma.rn.f32 %f1729, %f2082, %f2087, %f1725;
	// end inline asm
	// begin inline asm
	fma.rn.f32 %f1733, %f2086, %f2087, %f1721;
	// end inline asm
	// begin inline asm
	fma.rn.f32 %f1737, %f2090, %f2091, %f1733;
	// end inline asm
	// begin inline asm
	fma.rn.f32 %f1741, %f2086, %f2091, %f1729;
	// end inline asm
	// begin inline asm
	fma.rn.f32 %f1745, %f2082, %f2087, %f1741;
	// end inline asm
	// begin inline asm
	fma.rn.f32 %f1749, %f2086, %f2087, %f1737;
	// end inline asm
	// begin inline asm
	fma.rn.f32 %f1753, %f2090, %f2091, %f1749;
	// end inline asm
	// begin inline asm
	fma.rn.f32 %f1757, %f2086, %f2091, %f1745;
	// end inline asm
	// begin inline asm
	fma.rn.f32 %f1761, %f2082, %f2087, %f1757;
	// end inline asm
	// begin inline asm
	fma.rn.f32 %f1765, %f2086, %f2087, %f1753;
	// end inline asm
	// begin inline asm
	fma.rn.f32 %f1769, %f2090, %f2091, %f1765;
	// end inline asm
	// begin inline asm
	fma.rn.f32 %f1773, %f2086, %f2091, %f1761;
	// end inline asm
	// begin inline asm
	fma.rn.f32 %f1777, %f2082, %f2087, %f1773;
	// end inline asm
	// begin inline asm
	fma.rn.f32 %f1781, %f2086, %f2087, %f1769;
	// end inline asm
	// begin inline asm
	fma.rn.f32 %f1785, %f2090, %f2091, %f1781;
	// end inline asm
	// begin inline asm
	fma.rn.f32 %f1789, %f2086, %f2091, %f1777;
	// end inline asm
	// begin inline asm
	fma.rn.f32 %f1793, %f2082, %f2087, %f1789;
	// end inline asm
	// begin inline asm
	fma.rn.f32 %f1797, %f2086, %f2087, %f1785;
	// end inline asm
	// begin inline asm
	fma.rn.f32 %f1801, %f2090, %f2091, %f1797;
	// end inline asm
	// begin inline asm
	fma.rn.f32 %f1805, %f2086, %f2091, %f1793;
	// end inline asm
	// begin inline asm
	fma.rn.f32 %f1809, %f2082, %f2087, %f1805;
	// end inline asm
	// begin inline asm
	fma.rn.f32 %f1813, %f2086, %f2087, %f1801;
	// end inline asm
	// begin inline asm
	fma.rn.f32 %f1817, %f2090, %f2091, %f1813;
	// end inline asm
	// begin inline asm
	fma.rn.f32 %f1821, %f2086, %f2091, %f1809;
	// end inline asm
	// begin inline asm
	fma.rn.f32 %f1825, %f2082, %f2087, %f1821;
	// end inline asm
	// begin inline asm
	fma.rn.f32 %f1829, %f2086, %f2087, %f1817;
	// end inline asm
	// begin inline asm
	fma.rn.f32 %f1833, %f2090, %f2091, %f1829;
	// end inline asm
	// begin inline asm
	fma.rn.f32 %f1837, %f2086, %f2091, %f1825;
	// end inline asm
	// begin inline asm
	fma.rn.f32 %f1841, %f2082, %f2087, %f1837;
	// end inline asm
	// begin inline asm
	fma.rn.f32 %f1845, %f2086, %f2087, %f1833;
	// end inline asm
	// begin inline asm
	fma.rn.f32 %f1849, %f2090, %f2091, %f1845;
	// end inline asm
	// begin inline asm
	fma.rn.f32 %f1853, %f2086, %f2091, %f1841;
	// end inline asm
	// begin inline asm
	fma.rn.f32 %f1857, %f2082, %f2087, %f1853;
	// end inline asm
	// begin inline asm
	fma.rn.f32 %f1861, %f2086, %f2087, %f1849;
	// end inline asm
	// begin inline asm
	fma.rn.f32 %f1865, %f2090, %f2091, %f1861;
	// end inline asm
	// begin inline asm
	fma.rn.f32 %f1869, %f2086, %f2091, %f1857;
	// end inline asm
	// begin inline asm
	fma.rn.f32 %f1873, %f2082, %f2087, %f1869;
	// end inline asm
	// begin inline asm
	fma.rn.f32 %f1877, %f2086, %f2087, %f1865;
	// end inline asm
	// begin inline asm
	fma.rn.f32 %f1881, %f2090, %f2091, %f1877;
	// end inline asm
	// begin inline asm
	fma.rn.f32 %f1885, %f2086, %f2091, %f1873;
	// end inline asm
	// begin inline asm
	fma.rn.f32 %f1889, %f2082, %f2087, %f1885;
	// end inline asm
	// begin inline asm
	fma.rn.f32 %f1893, %f2086, %f2087, %f1881;
	// end inline asm
	// begin inline asm
	fma.rn.f32 %f1897, %f2090, %f2091, %f1893;
	// end inline asm
	// begin inline asm
	fma.rn.f32 %f1901, %f2086, %f2091, %f1889;
	// end inline asm
	// begin inline asm
	fma.rn.f32 %f1905, %f2082, %f2087, %f1901;
	// end inline asm
	// begin inline asm
	fma.rn.f32 %f1909, %f2086, %f2087, %f1897;
	// end inline asm
	// begin inline asm
	fma.rn.f32 %f1913, %f2090, %f2091, %f1909;
	// end inline asm
	// begin inline asm
	fma.rn.f32 %f1917, %f2086, %f2091, %f1905;
	// end inline asm
	// begin inline asm
	fma.rn.f32 %f1921, %f2082, %f2087, %f1917;
	// end inline asm
	// begin inline asm
	fma.rn.f32 %f1925, %f2086, %f2087, %f1913;
	// end inline asm
	// begin inline asm
	fma.rn.f32 %f1929, %f2090, %f2091, %f1925;
	// end inline asm
	// begin inline asm
	fma.rn.f32 %f1933, %f2086, %f2091, %f1921;
	// end inline asm
	// begin inline asm
	fma.rn.f32 %f1937, %f2082, %f2087, %f1933;
	// end inline asm
	// begin inline asm
	fma.rn.f32 %f1941, %f2086, %f2087, %f1929;
	// end inline asm
	// begin inline asm
	fma.rn.f32 %f1945, %f2090, %f2091, %f1941;
	// end inline asm
	// begin inline asm
	fma.rn.f32 %f1949, %f2086, %f2091, %f1937;
	// end inline asm
	// begin inline asm
	fma.rn.f32 %f1953, %f2082, %f2087, %f1949;
	// end inline asm
	// begin inline asm
	fma.rn.f32 %f1957, %f2086, %f2087, %f1945;
	// end inline asm
	// begin inline asm
	fma.rn.f32 %f1961, %f2090, %f2091, %f1957;
	// end inline asm
	// begin inline asm
	fma.rn.f32 %f1965, %f2086, %f2091, %f1953;
	// end inline asm
	// begin inline asm
	fma.rn.f32 %f1969, %f2082, %f2087, %f1965;
	// end inline asm
	// begin inline asm
	fma.rn.f32 %f1973, %f2086, %f2087, %f1961;
	// end inline asm
	// begin inline asm
	fma.rn.f32 %f1977, %f2090, %f2091, %f1973;
	// end inline asm
	// begin inline asm
	fma.rn.f32 %f1981, %f2086, %f2091, %f1969;
	// end inline asm
	// begin inline asm
	fma.rn.f32 %f1985, %f2082, %f2087, %f1981;
	// end inline asm
	// begin inline asm
	fma.rn.f32 %f1989, %f2086, %f2087, %f1977;
	// end inline asm
	// begin inline asm
	fma.rn.f32 %f1993, %f2090, %f2091, %f1989;
	// end inline asm
	// begin inline asm
	fma.rn.f32 %f1997, %f2086, %f2091, %f1985;
	// end inline asm
	// begin inline asm
	fma.rn.f32 %f2001, %f2082, %f2087, %f1997;
	// end inline asm
	// begin inline asm
	fma.rn.f32 %f2005, %f2086, %f2087, %f1993;
	// end inline asm
	// begin inline asm
	fma.rn.f32 %f2009, %f2090, %f2091, %f2005;
	// end inline asm
	// begin inline asm
	fma.rn.f32 %f2013, %f2086, %f2091, %f2001;
	// end inline asm
	// begin inline asm
	fma.rn.f32 %f2017, %f2082, %f2087, %f2013;
	// end inline asm
	// begin inline asm
	fma.rn.f32 %f2021, %f2086, %f2087, %f2009;
	// end inline asm
	// begin inline asm
	fma.rn.f32 %f2025, %f2090, %f2091, %f2021;
	// end inline asm
	// begin inline asm
	fma.rn.f32 %f2029, %f2086, %f2091, %f2017;
	// end inline asm
	// begin inline asm
	fma.rn.f32 %f2033, %f2082, %f2087, %f2029;
	// end inline asm
	// begin inline asm
	fma.rn.f32 %f2037, %f2086, %f2087, %f2025;
	// end inline asm
	// begin inline asm
	fma.rn.f32 %f2041, %f2090, %f2091, %f2037;
	// end inline asm
	// begin inline asm
	fma.rn.f32 %f2045, %f2086, %f2091, %f2033;
	// end inline asm
	// begin inline asm
	fma.rn.f32 %f2049, %f2082, %f2087, %f2045;
	// end inline asm
	// begin inline asm
	fma.rn.f32 %f2053, %f2086, %f2087, %f2041;
	// end inline asm
	// begin inline asm
	fma.rn.f32 %f2057, %f2090, %f2091, %f2053;
	// end inline asm
	// begin inline asm
	fma.rn.f32 %f2061, %f2086, %f2091, %f2049;
	// end inline asm
	// begin inline asm
	fma.rn.f32 %f2065, %f2082, %f2087, %f2061;
	// end inline asm
	// begin inline asm
	fma.rn.f32 %f2069, %f2086, %f2087, %f2057;
	// end inline asm
	// begin inline asm
	fma.rn.f32 %f2073, %f2090, %f2091, %f2069;
	// end inline asm
	// begin inline asm
	fma.rn.f32 %f2077, %f2086, %f2091, %f2065;
	// end inline asm
	// begin inline asm
	fma.rn.f32 %f16432, %f2082, %f2087, %f2077;
	// end inline asm
	// begin inline asm
	fma.rn.f32 %f2085, %f2086, %f2087, %f2073;
	// end inline asm
	// begin inline asm
	fma.rn.f32 %f16433, %f2090, %f2091, %f2085;
	// end inline asm
	add.s32 	%r113, %r113, 1;
	add.s32 	%r112, %r112, 16;
	setp.ne.s32 	%p7, %r113, 512;
	@%p7 bra 	$L__BB7_8;
	mov.b32 	%r115, 0;
	mov.u32 	%r114, data;
$L__BB7_10:
	ld.shared.v4.f32 	{%f4134, %f4138, %f4139, %f4135}, [%r114];
	neg.f32 	%f4130, %f4138;
	// begin inline asm
	fma.rn.f32 %f2093, %f4134, %f4139, %f16432;
	// end inline asm
	// begin inline asm
	fma.rn.f32 %f2097, %f4130, %f4135, %f2093;
	// end inline asm
	// begin inline asm
	fma.rn.f32 %f2101, %f4134, %f4135, %f16433;
	// end inline asm
	// begin inline asm
	fma.rn.f32 %f2105, %f4138, %f4139, %f2101;
	// end inline asm
	// begin inline asm
	fma.rn.f32 %f2109, %f4134, %f4139, %f2097;
	// end inline asm
	// begin inline asm
	fma.rn.f32 %f2113, %f4130, %f4135, %f2109;
	// end inline asm
	// begin inline asm
	fma.rn.f32 %f2117, %f4134, %f4135, %f2105;
	// end inline asm
	// begin inline asm
	fma.rn.f32 %f2121, %f4138, %f4139, %f2117;
	// end inline asm
	// begin inline asm
	fma.rn.f32 %f2125, %f4134, %f4139, %f2113;
	// end inline asm
	// begin inline asm
	fma.rn.f32 %f2129, %f4130, %f4135, %f2125;
	// end inline asm
	// begin inline asm
	fma.rn.f32 %f2133, %f4134, %f4135, %f2121;
	// end inline asm
	// begin inline asm
	fma.rn.f32 %f2137, %f4138, %f4139, %f2133;
	// end inline asm
	// begin inline asm
	fma.rn.f32 %f2141, %f4134, %f4139, %f2129;
	// end inline asm
	// begin inline asm
	fma.rn.f32 %f2145, %f4130, %f4135, %f2141;
	// end inline asm
	// begin inline asm
	fma.rn.f32 %f2149, %f4134, %f4135, %f2137;
	// end inline asm
	// begin inline asm
	fma.rn.f32 %f2153, %f4138, %f4139, %f2149;
	// end inline asm
	// begin inline asm
	fma.rn.f32 %f2157, %f4134, %f4139, %f2145;
	// end inline asm
	// begin inline asm
	fma.rn.f32 %f2161, %f4130, %f4135, %f2157;
	// end inline asm
	// begin inline asm
	fma.rn.f32 %f2165, %f4134, %f4135, %f2153;
	// end inline asm
	// begin inline asm
	fma.rn.f32 %f2169, %f4138, %f4139, %f2165;
	// end inline asm
	// begin inline asm
	fma.rn.f32 %f2173, %f4134, %f4139, %f2161;
	// end inline asm
	// begin inline asm
	fma.rn.f32 %f2177, %f4130, %f4135, %f2173;
	// end inline asm
	// begin inline asm
	fma.rn.f32 %f2181, %f4134, %f4135, %f2169;
	// end inline asm
	// begin inline asm
	fma.rn.f32 %f2185, %f4138, %f4139, %f2181;
	// end inline asm
	// begin inline asm
	fma.rn.f32 %f2189, %f4134, %f4139, %f2177;
	// end inline asm
	// begin inline asm
	fma.rn.f32 %f2193, %f4130, %f4135, %f2189;
	// end inline asm
	// begin inline asm
	fma.rn.f32 %f2197, %f4134, %f4135, %f2185;
	// end inline asm
	// begin inline asm
	fma.rn.f32 %f2201, %f4138, %f4139, %f2197;
	// end inline asm
	// begin inline asm
	fma.rn.f32 %f2205, %f4134, %f4139, %f2193;
	// end inline asm
	// begin inline asm
	fma.rn.f32 %f2209, %f4130, %f4135, %f2205;
	// end inline asm
	// begin inline asm
	fma.rn.f32 %f2213, %f4134, %f4135, %f2201;
	// end inline asm
	// begin inline asm
	fma.rn.f32 %f2217, %f4138, %f4139, %f2213;
	// end inline asm
	// begin inline asm
	fma.rn.f32 %f2221, %f4134, %f4139, %f2209;
	// end inline asm
	// begin inline asm
	fma.rn.f32 %f2225, %f4130, %f4135, %f2221;
	// end inline asm
	// begin inline asm
	fma.rn.f32 %f2229, %f4134, %f4135, %f2217;
	// end inline asm
	// begin inline asm
	fma.rn.f32 %f2233, %f4138, %f4139, %f2229;
	// end inline asm
	// begin inline asm
	fma.rn.f32 %f2237, %f4134, %f4139, %f2225;
	// end inline asm
	// begin inline asm
	fma.rn.f32 %f2241, %f4130, %f4135, %f2237;
	// end inline asm
	// begin inline asm
	fma.rn.f32 %f2245, %f4134, %f4135, %f2233;
	// end inline asm
	// begin inline asm
	fma.rn.f32 %f2249, %f4138, %f4139, %f2245;
	// end inline asm
	// begin inline asm
	fma.rn.f32 %f2253, %f4134, %f4139, %f2241;
	// end inline asm
	// begin inline asm
	fma.rn.f32 %f2257, %f4130, %f4135, %f2253;
	// end inline asm
	// begin inline asm
	fma.rn.f32 %f2261, %f4134, %f4135, %f2249;
	// end inline asm
	// begin inline asm
	fma.rn.f32 %f2265, %f4138, %f4139, %f2261;
	// end inline asm
	// begin inline asm
	fma.rn.f32 %f2269, %f4134, %f4139, %f2257;
	// end inline asm
	// begin inline asm
	fma.rn.f32 %f2273, %f4130, %f4135, %f2269;
	// end inline asm
	// begin inline asm
	fma.rn.f32 %f2277, %f4134, %f4135, %f2265;
	// end inline asm
	// begin inline asm
	fma.rn.f32 %f2281, %f4138, %f4139, %f2277;
	// end inline asm
	// begin inline asm
	fma.rn.f32 %f2285, %f4134, %f4139, %f2273;
	// end inline asm
	// begin inline asm
	fma.rn.f32 %f2289, %f4130, %f4135, %f2285;
	// end inline asm
	// begin inline asm
	fma.rn.f32 %f2293, %f4134, %f4135, %f2281;
	// end inline asm
	// begin inline asm
	fma.rn.f32 %f2297, %f4138, %f4139, %f2293;
	// end inline asm
	// begin inline asm
	fma.rn.f32 %f2301, %f4134, %f4139, %f2289;
	// end inline asm
	// begin inline asm
	fma.rn.f32 %f2305, %f4130, %f4135, %f2301;
	// end inline asm
	// begin inline asm
	fma.rn.f32 %f2309, %f4134, %f4135, %f2297;
	// end inline asm
	// begin inline asm
	fma.rn.f32 %f2313, %f4138, %f4139, %f2309;
	// end inline asm
	// begin inline asm
	fma.rn.f32 %f2317, %f4134, %f4139, %f2305;
	// end inline asm
	// begin inline asm
	fma.rn.f32 %f2321, %f4130, %f4135, %f2317;
	// end inline asm
	// begin inline asm
	fma.rn.f32 %f2325, %f4134, %f4135, %f2313;
	// end inline asm
	// begin inline asm
	fma.rn.f32 %f2329, %f4138, %f4139, %f2325;
	// end inline asm
	// begin inline asm
	fma.rn.f32 %f2333, %f4134, %f4139, %f2321;
	// end inline asm
	// begin inline asm
	fma.rn.f32 %f2337, %f4130, %f4135, %f2333;
	// end inline asm
	// begin inline asm
	fma.rn.f32 %f2341, %f4134, %f4135, %f2329;
	// end inline asm
	// begin inline asm
	fma.rn.f32 %f2345, %f4138, %f4139, %f2341;
	// end inline asm
	// begin inline asm
	fma.rn.f32 %f2349, %f4134, %f4139, %f2337;
	// end inline asm
	// begin inline asm
	fma.rn.f32 %f2353, %f4130, %f4135, %f2349;
	// end inline asm
	// begin inline asm
	fma.rn.f32 %f2357, %f4134, %f4135, %f2345;
	// end inline asm
	// begin inline asm
	fma.rn.f32 %f2361, %f4138, %f4139, %f2357;
	// end inline asm
	// begin inline asm
	fma.rn.f32 %f2365, %f4134, %f4139, %f2353;
	// end inline asm
	// begin inline asm
	fma.rn.f32 %f2369, %f4130, %f4135, %f2365;
	// end inline asm
	// begin inline asm
	fma.rn.f32 %f2373, %f4134, %f4135, %f2361;
	// end inline asm
	// begin inline asm
	fma.rn.f32 %f2377, %f4138, %f4139, %f2373;
	// end inline asm
	// begin inline asm
	fma.rn.f32 %f2381, %f4134, %f4139, %f2369;
	// end inline asm
	// begin inline asm
	fma.rn.f32 %f2385, %f4130, %f4135, %f2381;
	// end inline asm
	// begin inline asm
	fma.rn.f32 %f2389, %f4134, %f4135, %f2377;
	// end inline asm
	// begin inline asm
	fma.rn.f32 %f2393, %f4138, %f4139, %f2389;
	// end inline asm
	// begin inline asm
	fma.rn.f32 %f2397, %f4134, %f4139, %f2385;
	// end inline asm
	// begin inline asm
	fma.rn.f32 %f2401, %f4130, %f4135, %f2397;
	// end inline asm
	// begin inline asm
	fma.rn.f32 %f2405, %f4134, %f4135, %f2393;
	// end inline asm
	// begin inline asm
	fma.rn.f32 %f2409, %f4138, %f4139, %f2405;
	// end inline asm
	// begin inline asm
	fma.rn.f32 %f2413, %f4134, %f4139, %f2401;
	// end inline asm
	// begin inline asm
	fma.rn.f32 %f2417, %f4130, %f4135, %f2413;
	// end inline asm
	// begin inline asm
	fma.rn.f32 %f2421, %f4134, %f4135, %f2409;
	// end inline asm
	// begin inline asm
	fma.rn.f32 %f2425, %f4138, %f4139, %f2421;
	// end inline asm
	// begin inline asm
	fma.rn.f32 %f2429, %f4134, %f4139, %f2417;
	// end inline asm
	// begin inline asm
	fma.rn.f32 %f2433, %f4130, %f4135, %f2429;
	// end inline asm
	// begin inline asm
	fma.rn.f32 %f2437, %f4134, %f4135, %f2425;
	// end inline asm
	// begin inline asm
	fma.rn.f32 %f2441, %f4138, %f4139, %f2437;
	// end inline asm
	// begin inline asm
	fma.rn.f32 %f2445, %f4134, %f4139, %f2433;
	// end inline asm
	// begin inline asm
	fma.rn.f32 %f2449, %f4130, %f4135, %f2445;
	// end inline asm
	// begin inline asm
	fma.rn.f32 %f2453, %f4134, %f4135, %f2441;
	// end inline asm
	// begin inline asm
	fma.rn.f32 %f2457, %f4138, %f4139, %f2453;
	// end inline asm
	// begin inline asm
	fma.rn.f32 %f2461, %f4134, %f4139, %f2449;
	// end inline asm
	// begin inline asm
	fma.rn.f32 %f2465, %f4130, %f4135, %f2461;
	// end inline asm
	// begin inline asm
	fma.rn.f32 %f2469, %f4134, %f4135, %f2457;
	// end inline asm
	// begin inline asm
	fma.rn.f32 %f2473, %f4138, %f4139, %f2469;
	// end inline asm
	// begin inline asm
	fma.rn.f32 %f2477, %f4134, %f4139, %f2465;
	// end inline asm
	// begin inline asm
	fma.rn.f32 %f2481, %f4130, %f4135, %f2477;
	// end inline asm
	// begin inline asm
	fma.rn.f32 %f2485, %f4134, %f4135, %f2473;
	// end inline asm
	// begin inline asm
	fma.rn.f32 %f2489, %f4138, %f4139, %f2485;
	// end inline asm
	// begin inline asm
	fma.rn.f32 %f2493, %f4134, %f4139, %f2481;
	// end inline asm
	// begin inline asm
	fma.rn.f32 %f2497, %f4130, %f4135, %f2493;
	// end inline asm
	// begin inline asm
	fma.rn.f32 %f2501, %f4134, %f4135, %f2489;
	// end inline asm
	// begin inline asm
	fma.rn.f32 %f2505, %f4138, %f4139, %f2501;
	// end inline asm
	// begin inline asm
	fma.rn.f32 %f2509, %f4134, %f4139, %f2497;
	// end inline asm
	// begin inline asm
	fma.rn.f32 %f2513, %f4130, %f4135, %f2509;
	// end inline asm
	// begin inline asm
	fma.rn.f32 %f2517, %f4134, %f4135, %f2505;
	// end inline asm
	// begin inline asm
	fma.rn.f32 %f2521, %f4138, %f4139, %f2517;
	// end inline asm
	// begin inline asm
	fma.rn.f32 %f2525, %f4134, %f4139, %f2513;
	// end inline asm
	// begin inline asm
	fma.rn.f32 %f2529, %f4130, %f4135, %f2525;
	// end inline asm
	// begin inline asm
	fma.rn.f32 %f2533, %f4134, %f4135, %f2521;
	// end inline asm
	// begin inline asm
	fma.rn.f32 %f2537, %f4138, %f4139, %f2533;
	// end inline asm
	// begin inline asm
	fma.rn.f32 %f2541, %f4134, %f4139, %f2529;
	// end inline asm
	// begin inline asm
	fma.rn.f32 %f2545, %f4130, %f4135, %f2541;
	// end inline asm
	// begin inline asm
	fma.rn.f32 %f2549, %f4134, %f4135, %f2537;
	// end inline asm
	// begin inline asm
	fma.rn.f32 %f2553, %f4138, %f4139, %f2549;
	// end inline asm
	// begin inline asm
	fma.rn.f32 %f2557, %f4134, %f4139, %f2545;
	// end inline asm
	// begin inline asm
	fma.rn.f32 %f2561, %f4130, %f4135, %f2557;
	// end inline asm
	// begin inline asm
	fma.rn.f32 %f2565, %f4134, %f4135, %f2553;
	// end inline asm
	// begin inline asm
	fma.rn.f32 %f2569, %f4138, %f4139, %f2565;
	// end inline asm
	// begin inline asm
	fma.rn.f32 %f2573, %f4134, %f4139, %f2561;
	// end inline asm
	// begin inline asm
	fma.rn.f32 %f2577, %f4130, %f4135, %f2573;
	// end inline asm
	// begin inline asm
	fma.rn.f32 %f2581, %f4134, %f4135, %f2569;
	// end inline asm
	// begin inline asm
	fma.rn.f32 %f2585, %f4138, %f4139, %f2581;
	// end inline asm
	// begin inline asm
	fma.rn.f32 %f2589, %f4134, %f4139, %f2577;
	// end inline asm
	// begin inline asm
	fma.rn.f32 %f2593, %f4130, %f4135, %f2589;
	// end inline asm
	// begin inline asm
	fma.rn.f32 %f2597, %f4134, %f4135, %f2585;
	// end inline asm
	// begin inline asm
	fma.rn.f32 %f2601, %f4138, %f4139, %f2597;
	// end inline asm
	// begin inline asm
	fma.rn.f32 %f2605, %f4134, %f4139, %f2593;
	// end inline asm
	// begin inline asm
	fma.rn.f32 %f2609, %f4130, %f4135, %f2605;
	// end inline asm
	// begin inline asm
	fma.rn.f32 %f2613, %f4134, %f4135, %f2601;
	// end inline asm
	// begin inline asm
	fma.rn.f32 %f2617, %f4138, %f4139, %f2613;
	// end inline asm
	// begin inline asm
	fma.rn.f32 %f2621, %f4134, %f4139, %f2609;
	// end inline asm
	// begin inline asm
	fma.rn.f32 %f2625, %f4130, %f4135, %f2621;
	// end inline asm
	// begin inline asm
	fma.rn.f32 %f2629, %f4134, %f4135, %f2617;
	// end inline asm
	// begin inline asm
	fma.rn.f32 %f2633, %f4138, %f4139, %f2629;
	// end inline asm
	// begin inline asm
	fma.rn.f32 %f2637, %f4134, %f4139, %f2625;
	// end inline asm
	// begin inline asm
	fma.rn.f32 %f2641, %f4130, %f4135, %f2637;
	// end inline asm
	// begin inline asm
	fma.rn.f32 %f2645, %f4134, %f4135, %f2633;
	// end inline asm
	// begin inline asm
	fma.rn.f32 %f2649, %f4138, %f4139, %f2645;
	// end inline asm
	// begin inline asm
	fma.rn.f32 %f2653, %f4134, %f4139, %f2641;
	// end inline asm
	// begin inline asm
	fma.rn.f32 %f2657, %f4130, %f4135, %f2653;
	// end inline asm
	// begin inline asm
	fma.rn.f32 %f2661, %f4134, %f4135, %f2649;
	// end inline asm
	// begin inline asm
	fma.rn.f32 %f2665, %f4138, %f4139, %f2661;
	// end inline asm
	// begin inline asm
	fma.rn.f32 %f2669, %f4134, %f4139, %f2657;
	// end inline asm
	// begin inline asm
	fma.rn.f32 %f2673, %f4130, %f4135, %f2669;
	// end inline asm
	// begin inline asm
	fma.rn.f32 %f2677, %f4134, %f4135, %f2665;
	// end inline asm
	// begin inline asm
	fma.rn.f32 %f2681, %f4138, %f4139, %f2677;
	// end inline asm
	// begin inline asm
	fma.rn.f32 %f2685, %f4134, %f4139, %f2673;
	// end inline asm
	// begin inline asm
	fma.rn.f32 %f2689, %f4130, %f4135, %f2685;
	// end inline asm
	// begin inline asm
	fma.rn.f32 %f2693, %f4134, %f4135, %f2681;
	// end inline asm
	// begin inline asm
	fma.rn.f32 %f2697, %f4138, %f4139, %f2693;
	// end inline asm
	// begin inline asm
	fma.rn.f32 %f2701, %f4134, %f4139, %f2689;
	// end inline asm
	// begin inline asm
	fma.rn.f32 %f2705, %f4130, %f4135, %f2701;
	// end inline asm
	// begin inline asm
	fma.rn.f32 %f2709, %f4134, %f4135, %f2697;
	// end inline asm
	// begin inline asm
	fma.rn.f32 %f2713, %f4138, %f4139, %f2709;
	// end inline asm
	// begin inline asm
	fma.rn.f32 %f2717, %f4134, %f4139, %f2705;
	// end inline asm
	// begin inline asm
	fma.rn.f32 %f2721, %f4130, %f4135, %f2717;
	// end inline asm
	// begin inline asm
	fma.rn.f32 %f2725, %f4134, %f4135, %f2713;
	// end inline asm
	// begin inline asm
	fma.rn.f32 %f2729, %f4138, %f4139, %f2725;
	// end inline asm
	// begin inline asm
	fma.rn.f32 %f2733, %f4134, %f4139, %f2721;
	// end inline asm
	// begin inline asm
	fma.rn.f32 %f2737, %f4130, %f4135, %f2733;
	// end inline asm
	// begin inline asm
	fma.rn.f32 %f2741, %f4134, %f4135, %f2729;
	// end inline asm
	// begin inline asm
	fma.rn.f32 %f2745, %f4138, %f4139, %f2741;
	// end inline asm
	// begin inline asm
	fma.rn.f32 %f2749, %f4134, %f4139, %f2737;
	// end inline asm
	// begin inline asm
	fma.rn.f32 %f2753, %f4130, %f4135, %f2749;
	// end inline asm
	// begin inline asm
	fma.rn.f32 %f2757, %f4134, %f4135, %f2745;
	// end inline asm
	// begin inline asm
	fma.rn.f32 %f2761, %f4138, %f4139, %f2757;
	// end inline asm
	// begin inline asm
	fma.rn.f32 %f2765, %f4134, %f4139, %f2753;
	// end inline asm
	// begin inline asm
	fma.rn.f32 %f2769, %f4130, %f4135, %f2765;
	// end inline asm
	// begin inline asm
	fma.rn.f32 %f2773, %f4134, %f4135, %f2761;
	// end inline asm
	// begin inline asm
	fma.rn.f32 %f2777, %f4138, %f4139, %f2773;
	// end inline asm
	// begin inline asm
	fma.rn.f32 %f2781, %f4134, %f4139, %f2769;
	// end inline asm
	// begin inline asm
	fma.rn.f32 %f2785, %f4130, %f4135, %f2781;
	// end inline asm
	// begin inline asm
	fma.rn.f32 %f2789, %f4134, %f4135, %f2777;
	// end inline asm
	// begin inline asm
	fma.rn.f32 %f2793, %f4138, %f4139, %f2789;
	// end inline asm
	// begin inline asm
	fma.rn.f32 %f2797, %f4134, %f4139, %f2785;
	// end inline asm
	// begin inline asm
	fma.rn.f32 %f2801, %f4130, %f4135, %f2797;
	// end inline asm
	// begin inline asm
	fma.rn.f32 %f2805, %f4134, %f4135, %f2793;
	// end inline asm
	// begin inline asm
	fma.rn.f32 %f2809, %f4138, %f4139, %f2805;
	// end inline asm
	// begin inline asm
	fma.rn.f32 %f2813, %f4134, %f4139, %f2801;
	// end inline asm
	// begin inline asm
	fma.rn.f32 %f2817, %f4130, %f4135, %f2813;
	// end inline asm
	// begin inline asm
	fma.rn.f32 %f2821, %f4134, %f4135, %f2809;
	// end inline asm
	// begin inline asm
	fma.rn.f32 %f2825, %f4138, %f4139, %f2821;
	// end inline asm
	// begin inline asm
	fma.rn.f32 %f2829, %f4134, %f4139, %f2817;
	// end inline asm
	// begin inline asm
	fma.rn.f32 %f2833, %f4130, %f4135, %f2829;
	// end inline asm
	// begin inline asm
	fma.rn.f32 %f2837, %f4134, %f4135, %f2825;
	// end inline asm
	// begin inline asm
	fma.rn.f32 %f2841, %f4138, %f4139, %f2837;
	// end inline asm
	// begin inline asm
	fma.rn.f32 %f2845, %f4134, %f4139, %f2833;
	// end inline asm
	// begin inline asm
	fma.rn.f32 %f2849, %f4130, %f4135, %f2845;
	// end inline asm
	// begin inline asm
	fma.rn.f32 %f2853, %f4134, %f4135, %f2841;
	// end inline asm
	// begin inline asm
	fma.rn.f32 %f2857, %f4138, %f4139, %f2853;
	// end inline asm
	// begin inline asm
	fma.rn.f32 %f2861, %f4134, %f4139, %f2849;
	// end inline asm
	// begin inline asm
	fma.rn.f32 %f2865, %f4130, %f4135, %f2861;
	// end inline asm
	// begin inline asm
	fma.rn.f32 %f2869, %f4134, %f4135, %f2857;
	// end inline asm
	// begin inline asm
	fma.rn.f32 %f2873, %f4138, %f4139, %f2869;
	// end inline asm
	// begin inline asm
	fma.rn.f32 %f2877, %f4134, %f4139, %f2865;
	// end inline asm
	// begin inline asm
	fma.rn.f32 %f2881, %f4130, %f4135, %f2877;
	// end inline asm
	// begin inline asm
	fma.rn.f32 %f2885, %f4134, %f4135, %f2873;
	// end inline asm
	// begin inline asm
	fma.rn.f32 %f2889, %f4138, %f4139, %f2885;
	// end inline asm
	// begin inline asm
	fma.rn.f32 %f2893, %f4134, %f4139, %f2881;
	// end inline asm
	// begin inline asm
	fma.rn.f32 %f2897, %f4130, %f4135, %f2893;
	// end inline asm
	// begin inline asm
	fma.rn.f32 %f2901, %f4134, %f4135, %f2889;
	// end inline asm
	// begin inline asm
	fma.rn.f32 %f2905, %f4138, %f4139, %f2901;
	// end inline asm
	// begin inline asm
	fma.rn.f32 %f2909, %f4134, %f4139, %f2897;
	// end inline asm
	// begin inline asm
	fma.rn.f32 %f2913, %f4130, %f4135, %f2909;
	// end inline asm
	// begin inline asm
	fma.rn.f32 %f2917, %f4134, %f4135, %f2905;
	// end inline asm
	// begin inline asm
	fma.rn.f32 %f2921, %f4138, %f4139, %f2917;
	// end inline asm
	// begin inline asm
	fma.rn.f32 %f2925, %f4134, %f4139, %f2913;
	// end inline asm
	// begin inline asm
	fma.rn.f32 %f2929, %f4130, %f4135, %f2925;
	// end inline asm
	// begin inline asm
	fma.rn.f32 %f2933, %f4134, %f4135, %f2921;
	// end inline asm
	// begin inline asm
	fma.rn.f32 %f2937, %f4138, %f4139, %f2933;
	// end inline asm
	// begin inline asm
	fma.rn.f32 %f2941, %f4134, %f4139, %f2929;
	// end inline asm
	// begin inline asm
	fma.rn.f32 %f2945, %f4130, %f4135, %f2941;
	// end inline asm
	// begin inline asm
	fma.rn.f32 %f2949, %f4134, %f4135, %f2937;
	// end inline asm
	// begin inline asm
	fma.rn.f32 %f2953, %f4138, %f4139, %f2949;
	// end inline asm
	// begin inline asm
	fma.rn.f32 %f2957, %f4134, %f4139, %f2945;
	// end inline asm
	// begin inline asm
	fma.rn.f32 %f2961, %f4130, %f4135, %f2957;
	// end inline asm
	// begin inline asm
	fma.rn.f32 %f2965, %f4134, %f4135, %f2953;
	// end inline asm
	// begin inline asm
	fma.rn.f32 %f2969, %f4138, %f4139, %f2965;
	// end inline asm
	// begin inline asm
	fma.rn.f32 %f2973, %f4134, %f4139, %f2961;
	// end inline asm
	// begin inline asm
	fma.rn.f32 %f2977, %f4130, %f4135, %f2973;
	// end inline asm
	// begin inline asm
	fma.rn.f32 %f2981, %f4134, %f4135, %f2969;
	// end inline asm
	// begin inline asm
	fma.rn.f32 %f2985, %f4138, %f4139, %f2981;
	// end inline asm
	// begin inline asm
	fma.rn.f32 %f2989, %f4134, %f4139, %f2977;
	// end inline asm
	// begin inline asm
	fma.rn.f32 %f2993, %f4130, %f4135, %f2989;
	// end inline asm
	// begin inline asm
	fma.rn.f32 %f2997, %f4134, %f4135, %f2985;
	// end inline asm
	// begin inline asm
	fma.rn.f32 %f3001, %f4138, %f4139, %f2997;
	// end inline asm
	// begin inline asm
	fma.rn.f32 %f3005, %f4134, %f4139, %f2993;
	// end inline asm
	// begin inline asm
	fma.rn.f32 %f3009, %f4130, %f4135, %f3005;
	// end inline asm
	// begin inline asm
	fma.rn.f32 %f3013, %f4134, %f4135, %f3001;
	// end inline asm
	// begin inline asm
	fma.rn.f32 %f3017, %f4138, %f4139, %f3013;
	// end inline asm
	// begin inline asm
	fma.rn.f32 %f3021, %f4134, %f4139, %f3009;
	// end inline asm
	// begin inline asm
	fma.rn.f32 %f3025, %f4130, %f4135, %f3021;
	// end inline asm
	// begin inline asm
	fma.rn.f32 %f3029, %f4134, %f4135, %f3017;
	// end inline asm
	// begin inline asm
	fma.rn.f32 %f3033, %f4138, %f4139, %f3029;
	// end inline asm
	// begin inline asm
	fma.rn.f32 %f3037, %f4134, %f4139, %f3025;
	// end inline asm
	// begin inline asm
	fma.rn.f32 %f3041, %f4130, %f4135, %f3037;
	// end inline asm
	// begin inline asm
	fma.rn.f32 %f3045, %f4134, %f4135, %f3033;
	// end inline asm
	// begin inline asm
	fma.rn.f32 %f3049, %f4138, %f4139, %f3045;
	// end inline asm
	// begin inline asm
	fma.rn.f32 %f3053, %f4134, %f4139, %f3041;
	// end inline asm
	// begin inline asm
	fma.rn.f32 %f3057, %f4130, %f4135, %f3053;
	// end inline asm
	// begin inline asm
	fma.rn.f32 %f3061, %f4134, %f4135, %f3049;
	// end inline asm
	// begin inline asm
	fma.rn.f32 %f3065, %f4138, %f4139, %f3061;
	// end inline asm
	// begin inline asm
	fma.rn.f32 %f3069, %f4134, %f4139, %f3057;
	// end inline asm
	// begin inline asm
	fma.rn.f32 %f3073, %f4130, %f4135, %f3069;
	// end inline asm
	// begin inline asm
	fma.rn.f32 %f3077, %f4134, %f4135, %f3065;
	// end inline asm
	// begin inline asm
	fma.rn.f32 %f3081, %f4138, %f4139, %f3077;
	// end inline asm
	// begin inline asm
	fma.rn.f32 %f3085, %f4134, %f4139, %f3073;
	// end inline asm
	// begin inline asm
	fma.rn.f32 %f3089, %f4130, %f4135, %f3085;
	// end inline asm
	// begin inline asm
	fma.rn.f32 %f3093, %f4134, %f4135, %f3081;
	// end inline asm
	// begin inline asm
	fma.rn.f32 %f3097, %f4138, %f4139, %f3093;
	// end inline asm
	// begin inline asm
	fma.rn.f32 %f3101, %f4134, %f4139, %f3089;
	// end inline asm
	// begin inline asm
	fma.rn.f32 %f3105, %f4130, %f4135, %f3101;
	// end inline asm
	// begin inline asm
	fma.rn.f32 %f3109, %f4134, %f4135, %f3097;
	// end inline asm
	// begin inline asm
	fma.rn.f32 %f3113, %f4138, %f4139, %f3109;
	// end inline asm
	// begin inline asm
	fma.rn.f32 %f3117, %f4134, %f4139, %f3105;
	// end inline asm
	// begin inline asm
	fma.rn.f32 %f3121, %f4130, %f4135, %f3117;
	// end inline asm
	// begin inline asm
	fma.rn.f32 %f3125, %f4134, %f4135, %f3113;
	// end inline asm
	// begin inline asm
	fma.rn.f32 %f3129, %f4138, %f4139, %f3125;
	// end inline asm
	// begin inline asm
	fma.rn.f32 %f3133, %f4134, %f4139, %f3121;
	// end inline asm
	// begin inline asm
	fma.rn.f32 %f3137, %f4130, %f4135, %f3133;
	// end inline asm
	// begin inline asm
	fma.rn.f32 %f3141, %f4134, %f4135, %f3129;
	// end inline asm
	// begin inline asm
	fma.rn.f32 %f3145, %f4138, %f4139, %f3141;
	// end inline asm
	// begin inline asm
	fma.rn.f32 %f3149, %f4134, %f4139, %f3137;
	// end inline asm
	// begin inline asm
	fma.rn.f32 %f3153, %f4130, %f4135, %f3149;
	// end inline asm
	// begin inline asm
	fma.rn.f32 %f3157, %f4134, %f4135, %f3145;
	// end inline asm
	// begin inline asm
	fma.rn.f32 %f3161, %f4138, %f4139, %f3157;
	// end inline asm
	// begin inline asm
	fma.rn.f32 %f3165, %f4134, %f4139, %f3153;
	// end inline asm
	// begin inline asm
	fma.rn.f32 %f3169, %f4130, %f4135, %f3165;
	// end inline asm
	// begin inline asm
	fma.rn.f32 %f3173, %f4134, %f4135, %f3161;
	// end inline asm
	// begin inline asm
	fma.rn.f32 %f3177, %f4138, %f4139, %f3173;
	// end inline asm
	// begin inline asm
	fma.rn.f32 %f3181, %f4134, %f4139, %f3169;
	// end inline asm
	// begin inline asm
	fma.rn.f32 %f3185, %f4130, %f4135, %f3181;
	// end inline asm
	// begin inline asm
	fma.rn.f32 %f3189, %f4134, %f4135, %f3177;
	// end inline asm
	// begin inline asm
	fma.rn.f32 %f3193, %f4138, %f4139, %f3189;
	// end inline asm
	// begin inline asm
	fma.rn.f32 %f3197, %f4134, %f4139, %f3185;
	// end inline asm
	// begin inline asm
	fma.rn.f32 %f3201, %f4130, %f4135, %f3197;
	// end inline asm
	// begin inline asm
	fma.rn.f32 %f3205, %f4134, %f4135, %f3193;
	// end inline asm
	// begin inline asm
	fma.rn.f32 %f3209, %f4138, %f4139, %f3205;
	// end inline asm
	// begin inline asm
	fma.rn.f32 %f3213, %f4134, %f4139, %f3201;
	// end inline asm
	// begin inline asm
	fma.rn.f32 %f3217, %f4130, %f4135, %f3213;
	// end inline asm
	// begin inline asm
	fma.rn.f32 %f3221, %f4134, %f4135, %f3209;
	// end inline asm
	// begin inline asm
	fma.rn.f32 %f3225, %f4138, %f4139, %f3221;
	// end inline asm
	// begin inline asm
	fma.rn.f32 %f3229, %f4134, %f4139, %f3217;
	// end inline asm
	// begin inline asm
	fma.rn.f32 %f3233, %f4130, %f4135, %f3229;
	// end inline asm
	// begin inline asm
	fma.rn.f32 %f3237, %f4134, %f4135, %f3225;
	// end inline asm
	// begin inline asm
	fma.rn.f32 %f3241, %f4138, %f4139, %f3237;
	// end inline asm
	// begin inline asm
	fma.rn.f32 %f3245, %f4134, %f4139, %f3233;
	// end inline asm
	// begin inline asm
	fma.rn.f32 %f3249, %f4130, %f4135, %f3245;
	// end inline asm
	// begin inline asm
	fma.rn.f32 %f3253, %f4134, %f4135, %f3241;
	// end inline asm
	// begin inline asm
	fma.rn.f32 %f3257, %f4138, %f4139, %f3253;
	// end inline asm
	// begin inline asm
	fma.rn.f32 %f3261, %f4134, %f4139, %f3249;
	// end inline asm
	// begin inline asm
	fma.rn.f32 %f3265, %f4130, %f4135, %f3261;
	// end inline asm
	// begin inline asm
	fma.rn.f32 %f3269, %f4134, %f4135, %f3257;
	// end inline asm
	// begin inline asm
	fma.rn.f32 %f3273, %f4138, %f4139, %f3269;
	// end inline asm
	// begin inline asm
	fma.rn.f32 %f3277, %f4134, %f4139, %f3265;
	// end inline asm
	// begin inline asm
	fma.rn.f32 %f3281, %f4130, %f4135, %f3277;
	// end inline asm
	// begin inline asm
	fma.rn.f32 %f3285, %f4134, %f4135, %f3273;
	// end inline asm
	// begin inline asm
	fma.rn.f32 %f3289, %f4138, %f4139, %f3285;
	// end inline asm
	// begin inline asm
	fma.rn.f32 %f3293, %f4134, %f4139, %f3281;
	// end inline asm
	// begin inline asm
	fma.rn.f32 %f3297, %f4130, %f4135, %f3293;
	// end inline asm
	// begin inline asm
	fma.rn.f32 %f3301, %f4134, %f4135, %f3289;
	// end inline asm
	// begin inline asm
	fma.rn.f32 %f3305, %f4138, %f4139, %f3301;
	// end inline asm
	// begin inline asm
	fma.rn.f32 %f3309, %f4134, %f4139, %f3297;
	// end inline asm
	// begin inline asm
	fma.rn.f32 %f3313, %f4130, %f4135, %f3309;
	// end inline asm
	// begin inline asm
	fma.rn.f32 %f3317, %f4134, %f4135, %f3305;
	// end inline asm
	// begin inline asm
	fma.rn.f32 %f3321, %f4138, %f4139, %f3317;
	// end inline asm
	// begin inline asm
	fma.rn.f32 %f3325, %f4134, %f4139, %f3313;
	// end inline asm
	// begin inline asm
	fma.rn.f32 %f3329, %f4130, %f4135, %f3325;
	// end inline asm
	// begin inline asm
	fma.rn.f32 %f3333, %f4134, %f4135, %f3321;
	// end inline asm
	// begin inline asm
	fma.rn.f32 %f3337, %f4138, %f4139, %f3333;
	// end inline asm
	// begin inline asm
	fma.rn.f32 %f3341, %f4134, %f4139, %f3329;
	// end inline asm
	// begin inline asm
	fma.rn.f32 %f3345, %f4130, %f4135, %f3341;
	// end inline asm
	// begin inline asm
	fma.rn.f32 %f3349, %f4134, %f4135, %f3337;
	// end inline asm
	// begin inline asm
	fma.rn.f32 %f3353, %f4138, %f4139, %f3349;
	// end inline asm
	// begin inline asm
	fma.rn.f32 %f3357, %f4134, %f4139, %f3345;
	// end inline asm
	// begin inline asm
	fma.rn.f32 %f3361, %f4130, %f4135, %f3357;
	// end inline asm
	// begin inline asm
	fma.rn.f32 %f3365, %f4134, %f4135, %f3353;
	// end inline asm
	// begin inline asm
	fma.rn.f32 %f3369, %f4138, %f4139, %f3365;
	// end inline asm
	// begin inline asm
	fma.rn.f32 %f3373, %f4134, %f4139, %f3361;
	// end inline asm
	// begin inline asm
	fma.rn.f32 %f3377, %f4130, %f4135, %f3373;
	// end inline asm
	// begin inline asm
	fma.rn.f32 %f3381, %f4134, %f4135, %f3369;
	// end inline asm
	// begin inline asm
	fma.rn.f32 %f3385, %f4138, %f4139, %f3381;
	// end inline asm
	// begin inline asm
	fma.rn.f32 %f3389, %f4134, %f4139, %f3377;
	// end inline asm
	// begin inline asm
	fma.rn.f32 %f3393, %f4130, %f4135, %f3389;
	// end inline asm
	// begin inline asm
	fma.rn.f32 %f3397, %f4134, %f4135, %f3385;
	// end inline asm
	// begin inline asm
	fma.rn.f32 %f3401, %f4138, %f4139, %f3397;
	// end inline asm
	// begin inline asm
	fma.rn.f32 %f3405, %f4134, %f4139, %f3393;
	// end inline asm
	// begin inline asm
	fma.rn.f32 %f3409, %f4130, %f4135, %f3405;
	// end inline asm
	// begin inline asm
	fma.rn.f32 %f3413, %f4134, %f4135, %f3401;
	// end inline asm
	// begin inline asm
	fma.rn.f32 %f3417, %f4138, %f4139, %f3413;
	// end inline asm
	// begin inline asm
	fma.rn.f32 %f3421, %f4134, %f4139, %f3409;
	// end inline asm
	// begin inline asm
	fma.rn.f32 %f3425, %f4130, %f4135, %f3421;
	// end inline asm
	// begin inline asm
	fma.rn.f32 %f3429, %f4134, %f4135, %f3417;
	// end inline asm
	// begin inline asm
	fma.rn.f32 %f3433, %f4138, %f4139, %f3429;
	// end inline asm
	// begin inline asm
	fma.rn.f32 %f3437, %f4134, %f4139, %f3425;
	// end inline asm
	// begin inline asm
	fma.rn.f32 %f3441, %f4130, %f4135, %f3437;
	// end inline asm
	// begin inline asm
	fma.rn.f32 %f3445, %f4134, %f4135, %f3433;
	// end inline asm
	// begin inline asm
	fma.rn.f32 %f3449, %f4138, %f4139, %f3445;
	// end inline asm
	// begin inline asm
	fma.rn.f32 %f3453, %f4134, %f4139, %f3441;
	// end inline asm
	// begin inline asm
	fma.rn.f32 %f3457, %f4130, %f4135, %f3453;
	// end inline asm
	// begin inline asm
	fma.rn.f32 %f3461, %f4134, %f4135, %f3449;
	// end inline asm
	// begin inline asm
	fma.rn.f32 %f3465, %f4138, %f4139, %f3461;
	// end inline asm
	// begin inline asm
	fma.rn.f32 %f3469, %f4134, %f4139, %f3457;
	// end inline asm
	// begin inline asm
	fma.rn.f32 %f3473, %f4130, %f4135, %f3469;
	// end inline asm
	// begin inline asm
	fma.rn.f32 %f3477, %f4134, %f4135, %f3465;
	// end inline asm
	// begin inline asm
	fma.rn.f32 %f3481, %f4138, %f4139, %f3477;
	// end inline asm
	// begin inline asm
	fma.rn.f32 %f3485, %f4134, %f4139, %f3473;
	// end inline asm
	// begin inline asm
	fma.rn.f32 %f3489, %f4130, %f4135, %f3485;
	// end inline asm
	// begin inline asm
	fma.rn.f32 %f3493, %f4134, %f4135, %f3481;
	// end inline asm
	// begin inline asm
	fma.rn.f32 %f3497, %f4138, %f4139, %f3493;
	// end inline asm
	// begin inline asm
	fma.rn.f32 %f3501, %f4134, %f4139, %f3489;
	// end inline asm
	// begin inline asm
	fma.rn.f32 %f3505, %f4130, %f4135, %f3501;
	// end inline asm
	// begin inline asm
	fma.rn.f32 %f3509, %f4134, %f4135, %f3497;
	// end inline asm
	// begin inline asm
	fma.rn.f32 %f3513, %f4138, %f4139, %f3509;
	// end inline asm
	// begin inline asm
	fma.rn.f32 %f3517, %f4134, %f4139, %f3505;
	// end inline asm
	// begin inline asm
	fma.rn.f32 %f3521, %f4130, %f4135, %f3517;
	// end inline asm
	// begin inline asm
	fma.rn.f32 %f3525, %f4134, %f4135, %f3513;
	// end inline asm
	// begin inline asm
	fma.rn.f32 %f3529, %f4138, %f4139, %f3525;
	// end inline asm
	// begin inline asm
	fma.rn.f32 %f3533, %f4134, %f4139, %f3521;
	// end inline asm
	// begin inline asm
	fma.rn.f32 %f3537, %f4130, %f4135, %f3533;
	// end inline asm
	// begin inline asm
	fma.rn.f32 %f3541, %f4134, %f4135, %f3529;
	// end inline asm
	// begin inline asm
	fma.rn.f32 %f3545, %f4138, %f4139, %f3541;
	// end inline asm
	// begin inline asm
	fma.rn.f32 %f3549, %f4134, %f4139, %f3537;
	// end inline asm
	// begin inline asm
	fma.rn.f32 %f3553, %f4130, %f4135, %f3549;
	// end inline asm
	// begin inline asm
	fma.rn.f32 %f3557, %f4134, %f4135, %f3545;
	// end inline asm
	// begin inline asm
	fma.rn.f32 %f3561, %f4138, %f4139, %f3557;
	// end inline asm
	// begin inline asm
	fma.rn.f32 %f3565, %f4134, %f4139, %f3553;
	// end inline asm
	// begin inline asm
	fma.rn.f32 %f3569, %f4130, %f4135, %f3565;
	// end inline asm
	// begin inline asm
	fma.rn.f32 %f3573, %f4134, %f4135, %f3561;
	// end inline asm
	// begin inline asm
	fma.rn.f32 %f3577, %f4138, %f4139, %f3573;
	// end inline asm
	// begin inline asm
	fma.rn.f32 %f3581, %f4134, %f4139, %f3569;
	// end inline asm
	// begin inline asm
	fma.rn.f32 %f3585, %f4130, %f4135, %f3581;
	// end inline asm
	// begin inline asm
	fma.rn.f32 %f3589, %f4134, %f4135, %f3577;
	// end inline asm
	// begin inline asm
	fma.rn.f32 %f3593, %f4138, %f4139, %f3589;
	// end inline asm
	// begin inline asm
	fma.rn.f32 %f3597, %f4134, %f4139, %f3585;
	// end inline asm
	// begin inline asm
	fma.rn.f32 %f3601, %f4130, %f4135, %f3597;
	// end inline asm
	// begin inline asm
	fma.rn.f32 %f3605, %f4134, %f4135, %f3593;
	// end inline asm
	// begin inline asm
	fma.rn.f32 %f3609, %f4138, %f4139, %f3605;
	// end inline asm
	// begin inline asm
	fma.rn.f32 %f3613, %f4134, %f4139, %f3601;
	// end inline asm
	// begin inline asm
	fma.rn.f32 %f3617, %f4130, %f4135, %f3613;
	// end inline asm
	// begin inline asm
	fma.rn.f32 %f3621, %f4134, %f4135, %f3609;
	// end inline asm
	// begin inline asm
	fma.rn.f32 %f3625, %f4138, %f4139, %f3621;
	// end inline asm
	// begin inline asm
	fma.rn.f32 %f3629, %f4134, %f4139, %f3617;
	// end inline asm
	// begin inline asm
	fma.rn.f32 %f3633, %f4130, %f4135, %f3629;
	// end inline asm
	// begin inline asm
	fma.rn.f32 %f3637, %f4134, %f4135, %f3625;
	// end inline asm
	// begin inline asm
	fma.rn.f32 %f3641, %f4138, %f4139, %f3637;
	// end inline asm
	// begin inline asm
	fma.rn.f32 %f3645, %f4134, %f4139, %f3633;
	// end inline asm
	// begin inline asm
	fma.rn.f32 %f3649, %f4130, %f4135, %f3645;
	// end inline asm
	// begin inline asm
	fma.rn.f32 %f3653, %f4134, %f4135, %f3641;
	// end inline asm
	// begin inline asm
	fma.rn.f32 %f3657, %f4138, %f4139, %f3653;
	// end inline asm
	// begin inline asm
	fma.rn.f32 %f3661, %f4134, %f4139, %f3649;
	// end inline asm
	// begin inline asm
	fma.rn.f32 %f3665, %f4130, %f4135, %f3661;
	// end inline asm
	// begin inline asm
	fma.rn.f32 %f3669, %f4134, %f4135, %f3657;
	// end inline asm
	// begin inline asm
	fma.rn.f32 %f3673, %f4138, %f4139, %f3669;
	// end inline asm
	// begin inline asm
	fma.rn.f32 %f3677, %f4134, %f4139, %f3665;
	// end inline asm
	// begin inline asm
	fma.rn.f32 %f3681, %f4130, %f4135, %f3677;
	// end inline asm
	// begin inline asm
	fma.rn.f32 %f3685, %f4134, %f4135, %f3673;
	// end inline asm
	// begin inline asm
	fma.rn.f32 %f3689, %f4138, %f4139, %f3685;
	// end inline asm
	// begin inline asm
	fma.rn.f32 %f3693, %f4134, %f4139, %f3681;
	// end inline asm
	// begin inline asm
	fma.rn.f32 %f3697, %f4130, %f4135, %f3693;
	// end inline asm
	// begin inline asm
	fma.rn.f32 %f3701, %f4134, %f4135, %f3689;
	// end inline asm
	// begin inline asm
	fma.rn.f32 %f3705, %f4138, %f4139, %f3701;
	// end inline asm
	// begin inline asm
	fma.rn.f32 %f3709, %f4134, %f4139, %f3697;
	// end inline asm
	// begin inline asm
	fma.rn.f32 %f3713, %f4130, %f4135, %f3709;
	// end inline asm
	// begin inline asm
	fma.rn.f32 %f3717, %f4134, %f4135, %f3705;
	// end inline asm
	// begin inline asm
	fma.rn.f32 %f3721, %f4138, %f4139, %f3717;
	// end inline asm
	// begin inline asm
	fma.rn.f32 %f3725, %f4134, %f4139, %f3713;
	// end inline asm
	// begin inline asm
	fma.rn.f32 %f3729, %f4130, %f4135, %f3725;
	// end inline asm
	// begin inline asm
	fma.rn.f32 %f3733, %f4134, %f4135, %f3721;
	// end inline asm
	// begin inline asm
	fma.rn.f32 %f3737, %f4138, %f4139, %f3733;
	// end inline asm
	// begin inline asm
	fma.rn.f32 %f3741, %f4134, %f4139, %f3729;
	// end inline asm
	// begin inline asm
	fma.rn.f32 %f3745, %f4130, %f4135, %f3741;
	// end inline asm
	// begin inline asm
	fma.rn.f32 %f3749, %f4134, %f4135, %f3737;
	// end inline asm
	// begin inline asm
	fma.rn.f32 %f3753, %f4138, %f4139, %f3749;
	// end inline asm
	// begin inline asm
	fma.rn.f32 %f3757, %f4134, %f4139, %f3745;
	// end inline asm
	// begin inline asm
	fma.rn.f32 %f3761, %f4130, %f4135, %f3757;
	// end inline asm
	// begin inline asm
	fma.rn.f32 %f3765, %f4134, %f4135, %f3753;
	// end inline asm
	// begin inline asm
	fma.rn.f32 %f3769, %f4138, %f4139, %f3765;
	// end inline asm
	// begin inline asm
	fma.rn.f32 %f3773, %f4134, %f4139, %f3761;
	// end inline asm
	// begin inline asm
	fma.rn.f32 %f3777, %f4130, %f4135, %f3773;
	// end inline asm
	// begin inline asm
	fma.rn.f32 %f3781, %f4134, %f4135, %f3769;
	// end inline asm
	// begin inline asm
	fma.rn.f32 %f3785, %f4138, %f4139, %f3781;
	// end inline asm
	// begin inline asm
	fma.rn.f32 %f3789, %f4134, %f4139, %f3777;
	// end inline asm
	// begin inline asm
	fma.rn.f32 %f3793, %f4130, %f4135, %f3789;
	// end inline asm
	// begin inline asm
	fma.rn.f32 %f3797, %f4134, %f4135, %f3785;
	// end inline asm
	// begin inline asm
	fma.rn.f32 %f3801, %f4138, %f4139, %f3797;
	// end inline asm
	// begin inline asm
	fma.rn.f32 %f3805, %f4134, %f4139, %f3793;
	// end inline asm
	// begin inline asm
	fma.rn.f32 %f3809, %f4130, %f4135, %f3805;
	// end inline asm
	// begin inline asm
	fma.rn.f32 %f3813, %f4134, %f4135, %f3801;
	// end inline asm
	// begin inline asm
	fma.rn.f32 %f3817, %f4138, %f4139, %f3813;
	// end inline asm
	// begin inline asm
	fma.rn.f32 %f3821, %f4134, %f4139, %f3809;
	// end inline asm
	// begin inline asm
	fma.rn.f32 %f3825, %f4130, %f4135, %f3821;
	// end inline asm
	// begin inline asm
	fma.rn.f32 %f3829, %f4134, %f4135, %f3817;
	// end inline asm
	// begin inline asm
	fma.rn.f32 %f3833, %f4138, %f4139, %f3829;
	// end inline asm
	// begin inline asm
	fma.rn.f32 %f3837, %f4134, %f4139, %f3825;
	// end inline asm
	// begin inline asm
	fma.rn.f32 %f3841, %f4130, %f4135, %f3837;
	// end inline asm
	// begin inline asm
	fma.rn.f32 %f3845, %f4134, %f4135, %f3833;
	// end inline asm
	// begin inline asm
	fma.rn.f32 %f3849, %f4138, %f4139, %f3845;
	// end inline asm
	// begin inline asm
	fma.rn.f32 %f3853, %f4134, %f4139, %f3841;
	// end inline asm
	// begin inline asm
	fma.rn.f32 %f3857, %f4130, %f4135, %f3853;
	// end inline asm
	// begin inline asm
	fma.rn.f32 %f3861, %f4134, %f4135, %f3849;
	// end inline asm
	// begin inline asm
	fma.rn.f32 %f3865, %f4138, %f4139, %f3861;
	// end inline asm
	// begin inline asm
	fma.rn.f32 %f3869, %f4134, %f4139, %f3857;
	// end inline asm
	// begin inline asm
	fma.rn.f32 %f3873, %f4130, %f4135, %f3869;
	// end inline asm
	// begin inline asm
	fma.rn.f32 %f3877, %f4134, %f4135, %f3865;
	// end inline asm
	// begin inline asm
	fma.rn.f32 %f3881, %f4138, %f4139, %f3877;
	// end inline asm
	// begin inline asm
	fma.rn.f32 %f3885, %f4134, %f4139, %f3873;
	// end inline asm
	// begin inline asm
	fma.rn.f32 %f3889, %f4130, %f4135, %f3885;
	// end inline asm
	// begin inline asm
	fma.rn.f32 %f3893, %f4134, %f4135, %f3881;
	// end inline asm
	// begin inline asm
	fma.rn.f32 %f3897, %f4138, %f4139, %f3893;
	// end inline asm
	// begin inline asm
	fma.rn.f32 %f3901, %f4134, %f4139, %f3889;
	// end inline asm
	// begin inline asm
	fma.rn.f32 %f3905, %f4130, %f4135, %f3901;
	// end inline asm
	// begin inline asm
	fma.rn.f32 %f3909, %f4134, %f4135, %f3897;
	// end inline asm
	// begin inline asm
	fma.rn.f32 %f3913, %f4138, %f4139, %f3909;
	// end inline asm
	// begin inline asm
	fma.rn.f32 %f3917, %f4134, %f4139, %f3905;
	// end inline asm
	// begin inline asm
	fma.rn.f32 %f3921, %f4130, %f4135, %f3917;
	// end inline asm
	// begin inline asm
	fma.rn.f32 %f3925, %f4134, %f4135, %f3913;
	// end inline asm
	// begin inline asm
	fma.rn.f32 %f3929, %f4138, %f4139, %f3925;
	// end inline asm
	// begin inline asm
	fma.rn.f32 %f3933, %f4134, %f4139, %f3921;
	// end inline asm
	// begin inline asm
	fma.rn.f32 %f3937, %f4130, %f4135, %f3933;
	// end inline asm
	// begin inline asm
	fma.rn.f32 %f3941, %f4134, %f4135, %f3929;
	// end inline asm
	// begin inline asm
	fma.rn.f32 %f3945, %f4138, %f4139, %f3941;
	// end inline asm
	// begin inline asm
	fma.rn.f32 %f3949, %f4134, %f4139, %f3937;
	// end inline asm
	// begin inline asm
	fma.rn.f32 %f3953, %f4130, %f4135, %f3949;
	// end inline asm
	// begin inline asm
	fma.rn.f32 %f3957, %f4134, %f4135, %f3945;
	// end inline asm
	// begin inline asm
	fma.rn.f32 %f3961, %f4138, %f4139, %f3957;
	// end inline asm
	// begin inline asm
	fma.rn.f32 %f3965, %f4134, %f4139, %f3953;
	// end inline asm
	// begin inline asm
	fma.rn.f32 %f3969, %f4130, %f4135, %f3965;
	// end inline asm
	// begin inline asm
	fma.rn.f32 %f3973, %f4134, %f4135, %f3961;
	// end inline asm
	// begin inline asm
	fma.rn.f32 %f3977, %f4138, %f4139, %f3973;
	// end inline asm
	// begin inline asm
	fma.rn.f32 %f3981, %f4134, %f4139, %f3969;
	// end inline asm
	// begin inline asm
	fma.rn.f32 %f3985, %f4130, %f4135, %f3981;
	// end inline asm
	// begin inline asm
	fma.rn.f32 %f3989, %f4134, %f4135, %f3977;
	// end inline asm
	// begin inline asm
	fma.rn.f32 %f3993, %f4138, %f4139, %f3989;
	// end inline asm
	// begin inline asm
	fma.rn.f32 %f3997, %f4134, %f4139, %f3985;
	// end inline asm
	// begin inline asm
	fma.rn.f32 %f4001, %f4130, %f4135, %f3997;
	// end inline asm
	// begin inline asm
	fma.rn.f32 %f4005, %f4134, %f4135, %f3993;
	// end inline asm
	// begin inline asm
	fma.rn.f32 %f4009, %f4138, %f4139, %f4005;
	// end inline asm
	// begin inline asm
	fma.rn.f32 %f4013, %f4134, %f4139, %f4001;
	// end inline asm
	// begin inline asm
	fma.rn.f32 %f4017, %f4130, %f4135, %f4013;
	// end inline asm
	// begin inline asm
	fma.rn.f32 %f4021, %f4134, %f4135, %f4009;
	// end inline asm
	// begin inline asm
	fma.rn.f32 %f4025, %f4138, %f4139, %f4021;
	// end inline asm
	// begin inline asm
	fma.rn.f32 %f4029, %f4134, %f4139, %f4017;
	// end inline asm
	// begin inline asm
	fma.rn.f32 %f4033, %f4130, %f4135, %f4029;
	// end inline asm
	// begin inline asm
	fma.rn.f32 %f4037, %f4134, %f4135, %f4025;
	// end inline asm
	// begin inline asm
	fma.rn.f32 %f4041, %f4138, %f4139, %f4037;
	// end inline asm
	// begin inline asm
	fma.rn.f32 %f4045, %f4134, %f4139, %f4033;
	// end inline asm
	// begin inline asm
	fma.rn.f32 %f4049, %f4130, %f4135, %f4045;
	// end inline asm
	// begin inline asm
	fma.rn.f32 %f4053, %f4134, %f4135, %f4041;
	// end inline asm
	// begin inline asm
	fma.rn.f32 %f4057, %f4138, %f4139, %f4053;
	// end inline asm
	// begin inline asm
	fma.rn.f32 %f4061, %f4134, %f4139, %f4049;
	// end inline asm
	// begin inline asm
	fma.rn.f32 %f4065, %f4130, %f4135, %f4061;
	// end inline asm
	// begin inline asm
	fma.rn.f32 %f4069, %f4134, %f4135, %f4057;
	// end inline asm
	// begin inline asm
	fma.rn.f32 %f4073, %f4138, %f4139, %f4069;
	// end inline asm
	// begin inline asm
	fma.rn.f32 %f4077, %f4134, %f4139, %f4065;
	// end inline asm
	// begin inline asm
	fma.rn.f32 %f4081, %f4130, %f4135, %f4077;
	// end inline asm
	// begin inline asm
	fma.rn.f32 %f4085, %f4134, %f4135, %f4073;
	// end inline asm
	// begin inline asm
	fma.rn.f32 %f4089, %f4138, %f4139, %f4085;
	// end inline asm
	// begin inline asm
	fma.rn.f32 %f4093, %f4134, %f4139, %f4081;
	// end inline asm
	// begin inline asm
	fma.rn.f32 %f4097, %f4130, %f4135, %f4093;
	// end inline asm
	// begin inline asm
	fma.rn.f32 %f4101, %f4134, %f4135, %f4089;
	// end inline asm
	// begin inline asm
	fma.rn.f32 %f4105, %f4138, %f4139, %f4101;
	// end inline asm
	// begin inline asm
	fma.rn.f32 %f4109, %f4134, %f4139, %f4097;
	// end inline asm
	// begin inline asm
	fma.rn.f32 %f4113, %f4130, %f4135, %f4109;
	// end inline asm
	// begin inline asm
	fma.rn.f32 %f4117, %f4134, %f4135, %f4105;
	// end inline asm
	// begin inline asm
	fma.rn.f32 %f4121, %f4138, %f4139, %f4117;
	// end inline asm
	// begin inline asm
	fma.rn.f32 %f4125, %f4134, %f4139, %f4113;
	// end inline asm
	// begin inline asm
	fma.rn.f32 %f16432, %f4130, %f4135, %f4125;
	// end inline asm
	// begin inline asm
	fma.rn.f32 %f4133, %f4134, %f4135, %f4121;
	// end inline asm
	// begin inline asm
	fma.rn.f32 %f16433, %f4138, %f4139, %f4133;
	// end inline asm
	add.s32 	%r115, %r115, 1;
	add.s32 	%r114, %r114, 16;
	setp.ne.s32 	%p8, %r115, 512;
	@%p8 bra 	$L__BB7_10;
	mov.b32 	%r117, 0;
	mov.u32 	%r116, data;
$L__BB7_12:
	ld.shared.v4.f32 	{%f6182, %f6186, %f6187, %f6183}, [%r116];
	neg.f32 	%f6178, %f6186;
	// begin inline asm
	fma.rn.f32 %f4141, %f6182, %f6187, %f16432;
	// end inline asm
	// begin inline asm
	fma.rn.f32 %f4145, %f6178, %f6183, %f4141;
	// end inline asm
	// begin inline asm
	fma.rn.f32 %f4149, %f6182, %f6183, %f16433;
	// end inline asm
	// begin inline asm
	fma.rn.f32 %f4153, %f6186, %f6187, %f4149;
	// end inline asm
	// begin inline asm
	fma.rn.f32 %f4157, %f6182, %f6187, %f4145;
	// end inline asm
	// begin inline asm
	fma.rn.f32 %f4161, %f6178, %f6183, %f4157;
	// end inline asm
	// begin inline asm
	fma.rn.f32 %f4165, %f6182, %f6183, %f4153;
	// end inline asm
	// begin inline asm
	fma.rn.f32 %f4169, %f6186, %f6187, %f4165;
	// end inline asm
	// begin inline asm
	fma.rn.f32 %f4173, %f6182, %f6187, %f4161;
	// end inline asm
	// begin inline asm
	fma.rn.f32 %f4177, %f6178, %f6183, %f4173;
	// end inline asm
	// begin inline asm
	fma.rn.f32 %f4181, %f6182, %f6183, %f4169;
	// end inline asm
	// begin inline asm
	fma.rn.f32 %f4185, %f6186, %f6187, %f4181;
	// end inline asm
	// begin inline asm
	fma.rn.f32 %f4189, %f6182, %f6187, %f4177;
	// end inline asm
	// begin inline asm
	fma.rn.f32 %f4193, %f6178, %f6183, %f4189;
	// end inline asm
	// begin inline asm
	fma.rn.f32 %f4197, %f6182, %f6183, %f4185;
	// end inline asm
	// begin inline asm
	fma.rn.f32 %f4201, %f6186, %f6187, %f4197;
	// end inline asm
	// begin inline asm
	fma.rn.f32 %f4205, %f6182, %f6187, %f4193;
	// end inline asm
	// begin inline asm
	fma.rn.f32 %f4209, %f6178, %f6183, %f4205;
	// end inline asm
	// begin inline asm
	fma.rn.f32 %f4213, %f6182, %f6183, %f4201;
	// end inline asm
	// begin inline asm
	fma.rn.f32 %f4217, %f6186, %f6187, %f4213;
	// end inline asm
	// begin inline asm
	fma.rn.f32 %f4221, %f6182, %f6187, %f4209;
	// end inline asm
	// begin inline asm
	fma.rn.f32 %f4225, %f6178, %f6183, %f4221;
	// end inline asm
	// begin inline asm
	fma.rn.f32 %f4229, %f6182, %f6183, %f4217;
	// end inline asm
	// begin inline asm
	fma.rn.f32 %f4233, %f6186, %f6187, %f4229;
	// end inline asm
	// begin inline asm
	fma.rn.f32 %f4237, %f6182, %f6187, %f4225;
	// end inline asm
	// begin inline asm
	fma.rn.f32 %f4241, %f6178, %f6183, %f4237;
	// end inline asm
	// begin inline asm
	fma.rn.f32 %f4245, %f6182, %f6183, %f4233;
	// end inline asm
	// begin inline asm
	fma.rn.f32 %f4249, %f6186, %f6187, %f4245;
	// end inline asm
	// begin inline asm
	fma.rn.f32 %f4253, %f6182, %f6187, %f4241;
	// end inline asm
	// begin inline asm
	fma.rn.f32 %f4257, %f6178, %f6183, %f4253;
	// end inline asm
	// begin inline asm
	fma.rn.f32 %f4261, %f6182, %f6183, %f4249;
	// end inline asm
	// begin inline asm
	fma.rn.f32 %f4265, %f6186, %f6187, %f4261;
	// end inline asm
	// begin inline asm
	fma.rn.f32 %f4269, %f6182, %f6187, %f4257;
	// end inline asm
	// begin inline asm
	fma.rn.f32 %f4273, %f6178, %f6183, %f4269;
	// end inline asm
	// begin inline asm
	fma.rn.f32 %f4277, %f6182, %f6183, %f4265;
	// end inline asm
	// begin inline asm
	fma.rn.f32 %f4281, %f6186, %f6187, %f4277;
	// end inline asm
	// begin inline asm
	fma.rn.f32 %f4285, %f6182, %f6187, %f4273;
	// end inline asm
	// begin inline asm
	fma.rn.f32 %f4289, %f6178, %f6183, %f4285;
	// end inline asm
	// begin inline asm
	fma.rn.f32 %f4293, %f6182, %f6183, %f4281;
	// end inline asm
	// begin inline asm
	fma.rn.f32 %f4297, %f6186, %f6187, %f4293;
	// end inline asm
	// begin inline asm
	fma.rn.f32 %f4301, %f6182, %f6187, %f4289;
	// end inline asm
	// begin inline asm
	fma.rn.f32 %f4305, %f6178, %f6183, %f4301;
	// end inline asm
	// begin inline asm
	fma.rn.f32 %f4309, %f6182, %f6183, %f4297;
	// end inline asm
	// begin inline asm
	fma.rn.f32 %f4313, %f6186, %f6187, %f4309;
	// end inline asm
	// begin inline asm
	fma.rn.f32 %f4317, %f6182, %f6187, %f4305;
	// end inline asm
	// begin inline asm
	fma.rn.f32 %f4321, %f6178, %f6183, %f4317;
	// end inline asm
	// begin inline asm
	fma.rn.f32 %f4325, %f6182, %f6183, %f4313;
	// end inline asm
	// begin inline asm
	fma.rn.f32 %f4329, %f6186, %f6187, %f4325;
	// end inline asm
	// begin inline asm
	fma.rn.f32 %f4333, %f6182, %f6187, %f4321;
	// end inline asm
	// begin inline asm
	fma.rn.f32 %f4337, %f6178, %f6183, %f4333;
	// end inline asm
	// begin inline asm
	fma.rn.f32 %f4341, %f6182, %f6183, %f4329;
	// end inline asm
	// begin inline asm
	fma.rn.f32 %f4345, %f6186, %f6187, %f4341;
	// end inline asm
	// begin inline asm
	fma.rn.f32 %f4349, %f6182, %f6187, %f4337;
	// end inline asm
	// begin inline asm
	fma.rn.f32 %f4353, %f6178, %f6183, %f4349;
	// end inline asm
	// begin inline asm
	fma.rn.f32 %f4357, %f6182, %f6183, %f4345;
	// end inline asm
	// begin inline asm
	fma.rn.f32 %f4361, %f6186, %f6187, %f4357;
	// end inline asm
	// begin inline asm
	fma.rn.f32 %f4365, %f6182, %f6187, %f4353;
	// end inline asm
	// begin inline asm
	fma.rn.f32 %f4369, %f6178, %f6183, %f4365;
	// end inline asm
	// begin inline asm
	fma.rn.f32 %f4373, %f6182, %f6183, %f4361;
	// end inline asm
	// begin inline asm
	fma.rn.f32 %f4377, %f6186, %f6187, %f4373;
	// end inline asm
	// begin inline asm
	fma.rn.f32 %f4381, %f6182, %f6187, %f4369;
	// end inline asm
	// begin inline asm
	fma.rn.f32 %f4385, %f6178, %f6183, %f4381;
	// end inline asm
	// begin inline asm
	fma.rn.f32 %f4389, %f6182, %f6183, %f4377;
	// end inline asm
	// begin inline asm
	fma.rn.f32 %f4393, %f6186, %f6187, %f4389;
	// end inline asm
	// begin inline asm
	fma.rn.f32 %f4397, %f6182, %f6187, %f4385;
	// end inline asm
	// begin inline asm
	fma.rn.f32 %f4401, %f6178, %f6183, %f4397;
	// end inline asm
	// begin inline asm
	fma.rn.f32 %f4405, %f6182, %f6183, %f4393;
	// end inline asm
	// begin inline asm
	fma.rn.f32 %f4409, %f6186, %f6187, %f4405;
	// end inline asm
	// begin inline asm
	fma.rn.f32 %f4413, %f6182, %f6187, %f4401;
	// end inline asm
	// begin inline asm
	fma.rn.f32 %f4417, %f6178, %f6183, %f4413;
	// end inline asm
	// begin inline asm
	fma.rn.f32 %f4421, %f6182, %f6183, %f4409;
	// end inline asm
	// begin inline asm
	fma.rn.f32 %f4425, %f6186, %f6187, %f4421;
	// end inline asm
	// begin inline asm
	fma.rn.f32 %f4429, %f6182, %f6187, %f4417;
	// end inline asm
	// begin inline asm
	fma.rn.f32 %f4433, %f6178, %f6183, %f4429;
	// end inline asm
	// begin inline asm
	fma.rn.f32 %f4437, %f6182, %f6183, %f4425;
	// end inline asm
	// begin inline asm
	fma.rn.f32 %f4441, %f6186, %f6187, %f4437;
	// end inline asm
	// begin inline asm
	fma.rn.f32 %f4445, %f6182, %f6187, %f4433;
	// end inline asm
	// begin inline asm
	fma.rn.f32 %f4449, %f6178, %f6183, %f4445;
	// end inline asm
	// begin inline asm
	fma.rn.f32 %f4453, %f6182, %f6183, %f4441;
	// end inline asm
	// begin inline asm
	fma.rn.f32 %f4457, %f6186, %f6187, %f4453;
	// end inline asm
	// begin inline asm
	fma.rn.f32 %f4461, %f6182, %f6187, %f4449;
	// end inline asm
	// begin inline asm
	fma.rn.f32 %f4465, %f6178, %f6183, %f4461;
	// end inline asm
	// begin inline asm
	fma.rn.f32 %f4469, %f6182, %f6183, %f4457;
	// end inline asm
	// begin inline asm
	fma.rn.f32 %f4473, %f6186, %f6187, %f4469;
	// end inline asm
	// begin inline asm
	fma.rn.f32 %f4477, %f6182, %f6187, %f4465;
	// end inline asm
	// begin inline asm
	fma.rn.f32 %f4481, %f6178, %f6183, %f4477;
	// end inline asm
	// begin inline asm
	fma.rn.f32 %f4485, %f6182, %f6183, %f4473;
	// end inline asm
	// begin inline asm
	fma.rn.f32 %f4489, %f6186, %f6187, %f4485;
	// end inline asm
	// begin inline asm
	fma.rn.f32 %f4493, %f6182, %f6187, %f4481;
	// end inline asm
	// begin inline asm
	fma.rn.f32 %f4497, %f6178, %f6183, %f4493;
	// end inline asm
	// begin inline asm
	fma.rn.f32 %f4501, %f6182, %f6183, %f4489;
	// end inline asm
	// begin inline asm
	fma.rn.f32 %f4505, %f6186, %f6187, %f4501;
	// end inline asm
	// begin inline asm
	fma.rn.f32 %f4509, %f6182, %f6187, %f4497;
	// end inline asm
	// begin inline asm
	fma.rn.f32 %f4513, %f6178, %f6183, %f4509;
	// end inline asm
	// begin inline asm
	fma.rn.f32 %f4517, %f6182, %f6183, %f4505;
	// end inline asm
	// begin inline asm
	fma.rn.f32 %f4521, %f6186, %f6187, %f4517;
	// end inline asm
	// begin inline asm
	fma.rn.f32 %f4525, %f6182, %f6187, %f4513;
	// end inline asm
	// begin inline asm
	fma.rn.f32 %f4529, %f6178, %f6183, %f4525;
	// end inline asm
	// begin inline asm
	fma.rn.f32 %f4533, %f6182, %f6183, %f4521;
	// end inline asm
	// begin inline asm
	fma.rn.f32 %f4537, %f6186, %f6187, %f4533;
	// end inline asm
	// begin inline asm
	fma.rn.f32 %f4541, %f6182, %f6187, %f4529;
	// end inline asm
	// begin inline asm
	fma.rn.f32 %f4545, %f6178, %f6183, %f4541;
	// end inline asm
	// begin inline asm
	fma.rn.f32 %f4549, %f6182, %f6183, %f4537;
	// end inline asm
	// begin inline asm
	fma.rn.f32 %f4553, %f6186, %f6187, %f4549;
	// end inline asm
	// begin inline asm
	fma.rn.f32 %f4557, %f6182, %f6187, %f4545;
	// end inline asm
	// begin inline asm
	fma.rn.f32 %f4561, %f6178, %f6183, %f4557;
	// end inline asm
	// begin inline asm
	fma.rn.f32 %f4565, %f6182, %f6183, %f4553;
	// end inline asm
	// begin inline asm
	fma.rn.f32 %f4569, %f6186, %f6187, %f4565;
	// end inline asm
	// begin inline asm
	fma.rn.f32 %f4573, %f6182, %f6187, %f4561;
	// end inline asm
	// begin inline asm
	fma.rn.f32 %f4577, %f6178, %f6183, %f4573;
	// end inline asm
	// begin inline asm
	fma.rn.f32 %f4581, %f6182, %f6183, %f4569;
	// end inline asm
	// begin inline asm
	fma.rn.f32 %f4585, %f6186, %f6187, %f4581;
	// end inline asm
	// begin inline asm
	fma.rn.f32 %f4589, %f6182, %f6187, %f4577;
	// end inline asm
	// begin inline asm
	fma.rn.f32 %f4593, %f6178, %f6183, %f4589;
	// end inline asm
	// begin inline asm
	fma.rn.f32 %f4597, %f6182, %f6183, %f4585;
	// end inline asm
	// begin inline asm
	fma.rn.f32 %f4601, %f6186, %f6187, %f4597;
	// end inline asm
	// begin inline asm
	fma.rn.f32 %f4605, %f6182, %f6187, %f4593;
	// end inline asm
	// begin inline asm
	fma.rn.f32 %f4609, %f6178, %f6183, %f4605;
	// end inline asm
	// begin inline asm
	fma.rn.f32 %f4613, %f6182, %f6183, %f4601;
	// end inline asm
	// begin inline asm
	fma.rn.f32 %f4617, %f6186, %f6187, %f4613;
	// end inline asm
	// begin inline asm
	fma.rn.f32 %f4621, %f6182, %f6187, %f4609;
	// end inline asm
	// begin inline asm
	fma.rn.f32 %f4625, %f6178, %f6183, %f4621;
	// end inline asm
	// begin inline asm
	fma.rn.f32 %f4629, %f6182, %f6183, %f4617;
	// end inline asm
	// begin inline asm
	fma.rn.f32 %f4633, %f6186, %f6187, %f4629;
	// end inline asm
	// begin inline asm
	fma.rn.f32 %f4637, %f6182, %f6187, %f4625;
	// end inline asm
	// begin inline asm
	fma.rn.f32 %f4641, %f6178, %f6183, %f4637;
	// end inline asm
	// begin inline asm
	fma.rn.f32 %f4645, %f6182, %f6183, %f4633;
	// end inline asm
	// begin inline asm
	fma.rn.f32 %f4649, %f6186, %f6187, %f4645;
	// end inline asm
	// begin inline asm
	fma.rn.f32 %f4653, %f6182, %f6187, %f4641;
	// end inline asm
	// begin inline asm
	fma.rn.f32 %f4657, %f6178, %f6183, %f4653;
	// end inline asm
	// begin inline asm
	fma.rn.f32 %f4661, %f6182, %f6183, %f4649;
	// end inline asm
	// begin inline asm
	fma.rn.f32 %f4665, %f6186, %f6187, %f4661;
	// end inline asm
	// begin inline asm
	fma.rn.f32 %f4669, %f6182, %f6187, %f4657;
	// end inline asm
	// begin inline asm
	fma.rn.f32 %f4673, %f6178, %f6183, %f4669;
	// end inline asm
	// begin inline asm
	fma.rn.f32 %f4677, %f6182, %f6183, %f4665;
	// end inline asm
	// begin inline asm
	fma.rn.f32 %f4681, %f6186, %f6187, %f4677;
	// end inline asm
	// begin inline asm
	fma.rn.f32 %f4685, %f6182, %f6187, %f4673;
	// end inline asm
	// begin inline asm
	fma.rn.f32 %f4689, %f6178, %f6183, %f4685;
	// end inline asm
	// begin inline asm
	fma.rn.f32 %f4693, %f6182, %f6183, %f4681;
	// end inline asm
	// begin inline asm
	fma.rn.f32 %f4697, %f6186, %f6187, %f4693;
	// end inline asm
	// begin inline asm
	fma.rn.f32 %f4701, %f6182, %f6187, %f4689;
	// end inline asm
	// begin inline asm
	fma.rn.f32 %f4705, %f6178, %f6183, %f4701;
	// end inline asm
	// begin inline asm
	fma.rn.f32 %f4709, %f6182, %f6183, %f4697;
	// end inline asm
	// begin inline asm
	fma.rn.f32 %f4713, %f6186, %f6187, %f4709;
	// end inline asm
	// begin inline asm
	fma.rn.f32 %f4717, %f6182, %f6187, %f4705;
	// end inline asm
	// begin inline asm
	fma.rn.f32 %f4721, %f6178, %f6183, %f4717;
	// end inline asm
	// begin inline asm
	fma.rn.f32 %f4725, %f6182, %f6183, %f4713;
	// end inline asm
	// begin inline asm
	fma.rn.f32 %f4729, %f6186, %f6187, %f4725;
	// end inline asm
	// begin inline asm
	fma.rn.f32 %f4733, %f6182, %f6187, %f4721;
	// end inline asm
	// begin inline asm
	fma.rn.f32 %f4737, %f6178, %f6183, %f4733;
	// end inline asm
	// begin inline asm
	fma.rn.f32 %f4741, %f6182, %f6183, %f4729;
	// end inline asm
	// begin inline asm
	fma.rn.f32 %f4745, %f6186, %f6187, %f4741;
	// end inline asm
	// begin inline asm
	fma.rn.f32 %f4749, %f6182, %f6187, %f4737;
	// end inline asm
	// begin inline asm
	fma.rn.f32 %f4753, %f6178, %f6183, %f4749;
	// end inline asm
	// begin inline asm
	fma.rn.f32 %f4757, %f6182, %f6183, %f4745;
	// end inline asm
	// begin inline asm
	fma.rn.f32 %f4761, %f6186, %f6187, %f4757;
	// end inline asm
	// begin inline asm
	fma.rn.f32 %f4765, %f6182, %f6187, %f4753;
	// end inline asm
	// begin inline asm
	fma.rn.f32 %f4769, %f6178, %f6183, %f4765;
	// end inline asm
	// begin inline asm
	fma.rn.f32 %f4773, %f6182, %f6183, %f4761;
	// end inline asm
	// begin inline asm
	fma.rn.f32 %f4777, %f6186, %f6187, %f4773;
	// end inline asm
	// begin inline asm
	fma.rn.f32 %f4781, %f6182, %f6187, %f4769;
	// end inline asm
	// begin inline asm
	fma.rn.f32 %f4785, %f6178, %f6183, %f4781;
	// end inline asm
	// begin inline asm
	fma.rn.f32 %f4789, %f6182, %f6183, %f4777;
	// end inline asm
	// begin inline asm
	fma.rn.f32 %f4793, %f6186, %f6187, %f4789;
	// end inline asm
	// begin inline asm
	fma.rn.f32 %f4797, %f6182, %f6187, %f4785;
	// end inline asm
	// begin inline asm
	fma.rn.f32 %f4801, %f6178, %f6183, %f4797;
	// end inline asm
	// begin inline asm
	fma.rn.f32 %f4805, %f6182, %f6183, %f4793;
	// end inline asm
	// begin inline asm
	fma.rn.f32 %f4809, %f6186, %f6187, %f4805;
	// end inline asm
	// begin inline asm
	fma.rn.f32 %f4813, %f6182, %f6187, %f4801;
	// end inline asm
	// begin inline asm
	fma.rn.f32 %f4817, %f6178, %f6183, %f4813;
	// end inline asm
	// begin inline asm
	fma.rn.f32 %f4821, %f6182, %f6183, %f4809;
	// end inline asm
	// begin inline asm
	fma.rn.f32 %f4825, %f6186, %f6187, %f4821;
	// end inline asm
	// begin inline asm
	fma.rn.f32 %f4829, %f6182, %f6187, %f4817;
	// end inline asm
	// begin inline asm
	fma.rn.f32 %f4833, %f6178, %f6183, %f4829;
	// end inline asm
	// begin inline asm
	fma.rn.f32 %f4837, %f6182, %f6183, %f4825;
	// end inline asm
	// begin inline asm
	fma.rn.f32 %f4841, %f6186, %f6187, %f4837;
	// end inline asm
	// begin inline asm
	fma.rn.f32 %f4845, %f6182, %f6187, %f4833;
	// end inline asm
	// begin inline asm
	fma.rn.f32 %f4849, %f6178, %f6183, %f4845;
	// end inline asm
	// begin inline asm
	fma.rn.f32 %f4853, %f6182, %f6183, %f4841;
	// end inline asm
	// begin inline asm
	fma.rn.f32 %f4857, %f6186, %f6187, %f4853;
	// end inline asm
	// begin inline asm
	fma.rn.f32 %f4861, %f6182, %f6187, %f4849;
	// end inline asm
	// begin inline asm
	fma.rn.f32 %f4865, %f6178, %f6183, %f4861;
	// end inline asm
	// begin inline asm
	fma.rn.f32 %f4869, %f6182, %f6183, %f4857;
	// end inline asm
	// begin inline asm
	fma.rn.f32 %f4873, %f6186, %f6187, %f4869;
	// end inline asm
	// begin inline asm
	fma.rn.f32 %f4877, %f6182, %f6187, %f4865;
	// end inline asm
	// begin inline asm
	fma.rn.f32 %f4881, %f6178, %f6183, %f4877;
	// end inline asm
	// begin inline asm
	fma.rn.f32 %f4885, %f6182, %f6183, %f4873;
	// end inline asm
	// begin inline asm
	fma.rn.f32 %f4889, %f6186, %f6187, %f4885;
	// end inline asm
	// begin inline asm
	fma.rn.f32 %f4893, %f6182, %f6187, %f4881;
	// end inline asm
	// begin inline asm
	fma.rn.f32 %f4897, %f6178, %f6183, %f4893;
	// end inline asm
	// begin inline asm
	fma.rn.f32 %f4901, %f6182, %f6183, %f4889;
	// end inline asm
	// begin inline asm
	fma.rn.f32 %f4905, %f6186, %f6187, %f4901;
	// end inline asm
	// begin inline asm
	fma.rn.f32 %f4909, %f6182, %f6187, %f4897;
	// end inline asm
	// begin inline asm
	fma.rn.f32 %f4913, %f6178, %f6183, %f4909;
	// end inline asm
	// begin inline asm
	fma.rn.f32 %f4917, %f6182, %f6183, %f4905;
	// end inline asm
	// begin inline asm
	fma.rn.f32 %f4921, %f6186, %f6187, %f4917;
	// end inline asm
	// begin inline asm
	fma.rn.f32 %f4925, %f6182, %f6187, %f4913;
	// end inline asm
	// begin inline asm
	fma.rn.f32 %f4929, %f6178, %f6183, %f4925;
	// end inline asm
	// begin inline asm
	fma.rn.f32 %f4933, %f6182, %f6183, %f4921;
	// end inline asm
	// begin inline asm
	fma.rn.f32 %f4937, %f6186, %f6187, %f4933;
	// end inline asm
	// begin inline asm
	fma.rn.f32 %f4941, %f6182, %f6187, %f4929;
	// end inline asm
	// begin inline asm
	fma.rn.f32 %f4945, %f6178, %f6183, %f4941;
	// end inline asm
	// begin inline asm
	fma.rn.f32 %f4949, %f6182, %f6183, %f4937;
	// end inline asm
	// begin inline asm
	fma.rn.f32 %f4953, %f6186, %f6187, %f4949;
	// end inline asm
	// begin inline asm
	fma.rn.f32 %f4957, %f6182, %f6187, %f4945;
	// end inline asm
	// begin inline asm
	fma.rn.f32 %f4961, %f6178, %f6183, %f4957;
	// end inline asm
	// begin inline asm
	fma.rn.f32 %f4965, %f6182, %f6183, %f4953;
	// end inline asm
	// begin inline asm
	fma.rn.f32 %f4969, %f6186, %f6187, %f4965;
	// end inline asm
	// begin inline asm
	fma.rn.f32 %f4973, %f6182, %f6187, %f4961;
	// end inline asm
	// begin inline asm
	fma.rn.f32 %f4977, %f6178, %f6183, %f4973;
	// end inline asm
	// begin inline asm
	fma.rn.f32 %f4981, %f6182, %f6183, %f4969;
	// end inline asm
	// begin inline asm
	fma.rn.f32 %f4985, %f6186, %f6187, %f4981;
	// end inline asm
	// begin inline asm
	fma.rn.f32 %f4989, %f6182, %f6187, %f4977;
	// end inline asm
	// begin inline asm
	fma.rn.f32 %f4993, %f6178, %f6183, %f4989;
	// end inline asm
	// begin inline asm
	fma.rn.f32 %f4997, %f6182, %f6183, %f4985;
	// end inline asm
	// begin inline asm
	fma.rn.f32 %f5001, %f6186, %f6187, %f4997;
	// end inline asm
	// begin inline asm
	fma.rn.f32 %f5005, %f6182, %f6187, %f4993;
	// end inline asm
	// begin inline asm
	fma.rn.f32 %f5009, %f6178, %f6183, %f5005;
	// end inline asm
	// begin inline asm
	fma.rn.f32 %f5013, %f6182, %f6183, %f5001;
	// end inline asm
	// begin inline asm
	fma.rn.f32 %f5017, %f6186, %f6187, %f5013;
	// end inline asm
	// begin inline asm
	fma.rn.f32 %f5021, %f6182, %f6187, %f5009;
	// end inline asm
	// begin inline asm
	fma.rn.f32 %f5025, %f6178, %f6183, %f5021;
	// end inline asm
	// begin inline asm
	fma.rn.f32 %f5029, %f6182, %f6183, %f5017;
	// end inline asm
	// begin inline asm
	fma.rn.f32 %f5033, %f6186, %f6187, %f5029;
	// end inline asm
	// begin inline asm
	fma.rn.f32 %f5037, %f6182, %f6187, %f5025;
	// end inline asm
	// begin inline asm
	fma.rn.f32 %f5041, %f6178, %f6183, %f5037;
	// end inline asm
	// begin inline asm
	fma.rn.f32 %f5045, %f6182, %f6183, %f5033;
	// end inline asm
	// begin inline asm
	fma.rn.f32 %f5049, %f6186, %f6187, %f5045;
	// end inline asm
	// begin inline asm
	fma.rn.f32 %f5053, %f6182, %f6187, %f5041;
	// end inline asm
	// begin inline asm
	fma.rn.f32 %f5057, %f6178, %f6183, %f5053;
	// end inline asm
	// begin inline asm
	fma.rn.f32 %f5061, %f6182, %f6183, %f5049;
	// end inline asm
	// begin inline asm
	fma.rn.f32 %f5065, %f6186, %f6187, %f5061;
	// end inline asm
	// begin inline asm
	fma.rn.f32 %f5069, %f6182, %f6187, %f5057;
	// end inline asm
	// begin inline asm
	fma.rn.f32 %f5073, %f6178, %f6183, %f5069;
	// end inline asm
	// begin inline asm
	fma.rn.f32 %f5077, %f6182, %f6183, %f5065;
	// end inline asm
	// begin inline asm
	fma.rn.f32 %f5081, %f6186, %f6187, %f5077;
	// end inline asm
	// begin inline asm
	fma.rn.f32 %f5085, %f6182, %f6187, %f5073;
	// end inline asm
	// begin inline asm
	fma.rn.f32 %f5089, %f6178, %f6183, %f5085;
	// end inline asm
	// begin inline asm
	fma.rn.f32 %f5093, %f6182, %f6183, %f5081;
	// end inline asm
	// begin inline asm
	fma.rn.f32 %f5097, %f6186, %f6187, %f5093;
	// end inline asm
	// begin inline asm
	fma.rn.f32 %f5101, %f6182, %f6187, %f5089;
	// end inline asm
	// begin inline asm
	fma.rn.f32 %f5105, %f6178, %f6183, %f5101;
	// end inline asm
	// begin inline asm
	fma.rn.f32 %f5109, %f6182, %f6183, %f5097;
	// end inline asm
	// begin inline asm
	fma.rn.f32 %f5113, %f6186, %f6187, %f5109;
	// end inline asm
	// begin inline asm
	fma.rn.f32 %f5117, %f6182, %f6187, %f5105;
	// end inline asm
	// begin inline asm
	fma.rn.f32 %f5121, %f6178, %f6183, %f5117;
	// end inline asm
	// begin inline asm
	fma.rn.f32 %f5125, %f6182, %f6183, %f5113;
	// end inline asm
	// begin inline asm
	fma.rn.f32 %f5129, %f6186, %f6187, %f5125;
	// end inline asm
	// begin inline asm
	fma.rn.f32 %f5133, %f6182, %f6187, %f5121;
	// end inline asm
	// begin inline asm
	fma.rn.f32 %f5137, %f6178, %f6183, %f5133;
	// end inline asm
	// begin inline asm
	fma.rn.f32 %f5141, %f6182, %f6183, %f5129;
	// end inline asm
	// begin inline asm
	fma.rn.f32 %f5145, %f6186, %f6187, %f5141;
	// end inline asm
	// begin inline asm
	fma.rn.f32 %f5149, %f6182, %f6187, %f5137;
	// end inline asm
	// begin inline asm
	fma.rn.f32 %f5153, %f6178, %f6183, %f5149;
	// end inline asm
	// begin inline asm
	fma.rn.f32 %f5157, %f6182, %f6183, %f5145;
	// end inline asm
	// begin inline asm
	fma.rn.f32 %f5161, %f6186, %f6187, %f5157;
	// end inline asm
	// begin inline asm
	fma.rn.f32 %f5165, %f6182, %f6187, %f5153;
	// end inline asm
	// begin inline asm
	fma.rn.f32 %f5169, %f6178, %f6183, %f5165;
	// end inline asm
	// begin inline asm
	fma.rn.f32 %f5173, %f6182, %f6183, %f5161;
	// end inline asm
	// begin inline asm
	fma.rn.f32 %f5177, %f6186, %f6187, %f5173;
	// end inline asm
	// begin inline asm
	fma.rn.f32 %f5181, %f6182, %f6187, %f5169;
	// end inline asm
	// begin inline asm
	fma.rn.f32 %f5185, %f6178, %f6183, %f5181;
	// end inline asm
	// begin inline asm
	fma.rn.f32 %f5189, %f6182, %f6183, %f5177;
	// end inline asm
	// begin inline asm
	fma.rn.f32 %f5193, %f6186, %f6187, %f5189;
	// end inline asm
	// begin inline asm
	fma.rn.f32 %f5197, %f6182, %f6187, %f5185;
	// end inline asm
	// begin inline asm
	fma.rn.f32 %f5201, %f6178, %f6183, %f5197;
	// end inline asm
	// begin inline asm
	fma.rn.f32 %f5205, %f6182, %f6183, %f5193;
	// end inline asm
	// begin inline asm
	fma.rn.f32 %f5209, %f6186, %f6187, %f5205;
	// end inline asm
	// begin inline asm
	fma.rn.f32 %f5213, %f6182, %f6187, %f5201;
	// end inline asm
	// begin inline asm
	fma.rn.f32 %f5217, %f6178, %f6183, %f5213;
	// end inline asm
	// begin inline asm
	fma.rn.f32 %f5221, %f6182, %f6183, %f5209;
	// end inline asm
	// begin inline asm
	fma.rn.f32 %f5225, %f6186, %f6187, %f5221;
	// end inline asm
	// begin inline asm
	fma.rn.f32 %f5229, %f6182, %f6187, %f5217;
	// end inline asm
	// begin inline asm
	fma.rn.f32 %f5233, %f6178, %f6183, %f5229;
	// end inline asm
	// begin inline asm
	fma.rn.f32 %f5237, %f6182, %f6183, %f5225;
	// end inline asm
	// begin inline asm
	fma.rn.f32 %f5241, %f6186, %f6187, %f5237;
	// end inline asm
	// begin inline asm
	fma.rn.f32 %f5245, %f6182, %f6187, %f5233;
	// end inline asm
	// begin inline asm
	fma.rn.f32 %f5249, %f6178, %f6183, %f5245;
	// end inline asm
	// begin inline asm
	fma.rn.f32 %f5253, %f6182, %f6183, %f5241;
	// end inline asm
	// begin inline asm
	fma.rn.f32 %f5257, %f6186, %f6187, %f5253;
	// end inline asm
	// begin inline asm
	fma.rn.f32 %f5261, %f6182, %f6187, %f5249;
	// end inline asm
	// begin inline asm
	fma.rn.f32 %f5265, %f6178, %f6183, %f5261;
	// end inline asm
	// begin inline asm
	fma.rn.f32 %f5269, %f6182, %f6183, %f5257;
	// end inline asm
	// begin inline asm
	fma.rn.f32 %f5273, %f6186, %f6187, %f5269;
	// end inline asm
	// begin inline asm
	fma.rn.f32 %f5277, %f6182, %f6187, %f5265;
	// end inline asm
	// begin inline asm
	fma.rn.f32 %f5281, %f6178, %f6183, %f5277;
	// end inline asm
	// begin inline asm
	fma.rn.f32 %f5285, %f6182, %f6183, %f5273;
	// end inline asm
	// begin inline asm
	fma.rn.f32 %f5289, %f6186, %f6187, %f5285;
	// end inline asm
	// begin inline asm
	fma.rn.f32 %f5293, %f6182, %f6187, %f5281;
	// end inline asm
	// begin inline asm
	fma.rn.f32 %f5297, %f6178, %f6183, %f5293;
	// end inline asm
	// begin inline asm
	fma.rn.f32 %f5301, %f6182, %f6183, %f5289;
	// end inline asm
	// begin inline asm
	fma.rn.f32 %f5305, %f6186, %f6187, %f5301;
	// end inline asm
	// begin inline asm
	fma.rn.f32 %f5309, %f6182, %f6187, %f5297;
	// end inline asm
	// begin inline asm
	fma.rn.f32 %f5313, %f6178, %f6183, %f5309;
	// end inline asm
	// begin inline asm
	fma.rn.f32 %f5317, %f6182, %f6183, %f5305;
	// end inline asm
	// begin inline asm
	fma.rn.f32 %f5321, %f6186, %f6187, %f5317;
	// end inline asm
	// begin inline asm
	fma.rn.f32 %f5325, %f6182, %f6187, %f5313;
	// end inline asm
	// begin inline asm
	fma.rn.f32 %f5329, %f6178, %f6183, %f5325;
	// end inline asm
	// begin inline asm
	fma.rn.f32 %f5333, %f6182, %f6183, %f5321;
	// end inline asm
	// begin inline asm
	fma.rn.f32 %f5337, %f6186, %f6187, %f5333;
	// end inline asm
	// begin inline asm
	fma.rn.f32 %f5341, %f6182, %f6187, %f5329;
	// end inline asm
	// begin inline asm
	fma.rn.f32 %f5345, %f6178, %f6183, %f5341;
	// end inline asm
	// begin inline asm
	fma.rn.f32 %f5349, %f6182, %f6183, %f5337;
	// end inline asm
	// begin inline asm
	fma.rn.f32 %f5353, %f6186, %f6187, %f5349;
	// end inline asm
	// begin inline asm
	fma.rn.f32 %f5357, %f6182, %f6187, %f5345;
	// end inline asm
	// begin inline asm
	fma.rn.f32 %f5361, %f6178, %f6183, %f5357;
	// end inline asm
	// begin inline asm
	fma.rn.f32 %f5365, %f6182, %f6183, %f5353;
	// end inline asm
	// begin inline asm
	fma.rn.f32 %f5369, %f6186, %f6187, %f5365;
	// end inline asm
	// begin inline asm
	fma.rn.f32 %f5373, %f6182, %f6187, %f5361;
	// end inline asm
	// begin inline asm
	fma.rn.f32 %f5377, %f6178, %f6183, %f5373;
	// end inline asm
	// begin inline asm
	fma.rn.f32 %f5381, %f6182, %f6183, %f5369;
	// end inline asm
	// begin inline asm
	fma.rn.f32 %f5385, %f6186, %f6187, %f5381;
	// end inline asm
	// begin inline asm
	fma.rn.f32 %f5389, %f6182, %f6187, %f5377;
	// end inline asm
	// begin inline asm
	fma.rn.f32 %f5393, %f6178, %f6183, %f5389;
	// end inline asm
	// begin inline asm
	fma.rn.f32 %f5397, %f6182, %f6183, %f5385;
	// end inline asm
	// begin inline asm
	fma.rn.f32 %f5401, %f6186, %f6187, %f5397;
	// end inline asm
	// begin inline asm
	fma.rn.f32 %f5405, %f6182, %f6187, %f5393;
	// end inline asm
	// begin inline asm
	fma.rn.f32 %f5409, %f6178, %f6183, %f5405;
	// end inline asm
	// begin inline asm
	fma.rn.f32 %f5413, %f6182, %f6183, %f5401;
	// end inline asm
	// begin inline asm
	fma.rn.f32 %f5417, %f6186, %f6187, %f5413;
	// end inline asm
	// begin inline asm
	fma.rn.f32 %f5421, %f6182, %f6187, %f5409;
	// end inline asm
	// begin inline asm
	fma.rn.f32 %f5425, %f6178, %f6183, %f5421;
	// end inline asm
	// begin inline asm
	fma.rn.f32 %f5429, %f6182, %f6183, %f5417;
	// end inline asm
	// begin inline asm
	fma.rn.f32 %f5433, %f6186, %f6187, %f5429;
	// end inline asm
	// begin inline asm
	fma.rn.f32 %f5437, %f6182, %f6187, %f5425;
	// end inline asm
	// begin inline asm
	fma.rn.f32 %f5441, %f6178, %f6183, %f5437;
	// end inline asm
	// begin inline asm
	fma.rn.f32 %f5445, %f6182, %f6183, %f5433;
	// end inline asm
	// begin inline asm
	fma.rn.f32 %f5449, %f6186, %f6187, %f5445;
	// end inline asm
	// begin inline asm
	fma.rn.f32 %f5453, %f6182, %f6187, %f5441;
	// end inline asm
	// begin inline asm
	fma.rn.f32 %f5457, %f6178, %f6183, %f5453;
	// end inline asm
	// begin inline asm
	fma.rn.f32 %f5461, %f6182, %f6183, %f5449;
	// end inline asm
	// begin inline asm
	fma.rn.f32 %f5465, %f6186, %f6187, %f5461;
	// end inline asm
	// begin inline asm
	fma.rn.f32 %f5469, %f6182, %f6187, %f5457;
	// end inline asm
	// begin inline asm
	fma.rn.f32 %f5473, %f6178, %f6183, %f5469;
	// end inline asm
	// begin inline asm
	fma.rn.f32 %f5477, %f6182, %f6183, %f5465;
	// end inline asm
	// begin inline asm
	fma.rn.f32 %f5481, %f6186, %f6187, %f5477;
	// end inline asm
	// begin inline asm
	fma.rn.f32 %f5485, %f6182, %f6187, %f5473;
	// end inline asm
	// begin inline asm
	fma.rn.f32 %f5489, %f6178, %f6183, %f5485;
	// end inline asm
	// begin inline asm
	fma.rn.f32 %f5493, %f6182, %f6183, %f5481;
	// end inline asm
	// begin inline asm
	fma.rn.f32 %f5497, %f6186, %f6187, %f5493;
	// end inline asm
	// begin inline asm
	fma.rn.f32 %f5501, %f6182, %f6187, %f5489;
	// end inline asm
	// begin inline asm
	fma.rn.f32 %f5505, %f6178, %f6183, %f5501;
	// end inline asm
	// begin inline asm
	fma.rn.f32 %f5509, %f6182, %f6183, %f5497;
	// end inline asm
	// begin inline asm
	fma.rn.f32 %f5513, %f6186, %f6187, %f5509;
	// end inline asm
	// begin inline asm
	fma.rn.f32 %f5517, %f6182, %f6187, %f5505;
	// end inline asm
	// begin inline asm
	fma.rn.f32 %f5521, %f6178, %f6183, %f5517;
	// end inline asm
	// begin inline asm
	fma.rn.f32 %f5525, %f6182, %f6183, %f5513;
	// end inline asm
	// begin inline asm
	fma.rn.f32 %f5529, %f6186, %f6187, %f5525;
	// end inline asm
	// begin inline asm
	fma.rn.f32 %f5533, %f6182, %f6187, %f5521;
	// end inline asm
	// begin inline asm
	fma.rn.f32 %f5537, %f6178, %f6183, %f5533;
	// end inline asm
	// begin inline asm
	fma.rn.f32 %f5541, %f6182, %f6183, %f5529;
	// end inline asm
	// begin inline asm
	fma.rn.f32 %f5545, %f6186, %f6187, %f5541;
	// end inline asm
	// begin inline asm
	fma.rn.f32 %f5549, %f6182, %f6187, %f5537;
	// end inline asm
	// begin inline asm
	fma.rn.f32 %f5553, %f6178, %f6183, %f5549;
	// end inline asm
	// begin inline asm
	fma.rn.f32 %f5557, %f6182, %f6183, %f5545;
	// end inline asm
	// begin inline asm
	fma.rn.f32 %f5561, %f6186, %f6187, %f5557;
	// end inline asm
	// begin inline asm
	fma.rn.f32 %f5565, %f6182, %f6187, %f5553;
	// end inline asm
	// begin inline asm
	fma.rn.f32 %f5569, %f6178, %f6183, %f5565;
	// end inline asm
	// begin inline asm
	fma.rn.f32 %f5573, %f6182, %f6183, %f5561;
	// end inline asm
	// begin inline asm
	fma.rn.f32 %f5577, %f6186, %f6187, %f5573;
	// end inline asm
	// begin inline asm
	fma.rn.f32 %f5581, %f6182, %f6187, %f5569;
	// end inline asm
	// begin inline asm
	fma.rn.f32 %f5585, %f6178, %f6183, %f5581;
	// end inline asm
	// begin inline asm
	fma.rn.f32 %f5589, %f6182, %f6183, %f5577;
	// end inline asm
	// begin inline asm
	fma.rn.f32 %f5593, %f6186, %f6187, %f5589;
	// end inline asm
	// begin inline asm
	fma.rn.f32 %f5597, %f6182, %f6187, %f5585;
	// end inline asm
	// begin inline asm
	fma.rn.f32 %f5601, %f6178, %f6183, %f5597;
	// end inline asm
	// begin inline asm
	fma.rn.f32 %f5605, %f6182, %f6183, %f5593;
	// end inline asm
	// begin inline asm
	fma.rn.f32 %f5609, %f6186, %f6187, %f5605;
	// end inline asm
	// begin inline asm
	fma.rn.f32 %f5613, %f6182, %f6187, %f5601;
	// end inline asm
	// begin inline asm
	fma.rn.f32 %f5617, %f6178, %f6183, %f5613;
	// end inline asm
	// begin inline asm
	fma.rn.f32 %f5621, %f6182, %f6183, %f5609;
	// end inline asm
	// begin inline asm
	fma.rn.f32 %f5625, %f6186, %f6187, %f5621;
	// end inline asm
	// begin inline asm
	fma.rn.f32 %f5629, %f6182, %f6187, %f5617;
	// end inline asm
	// begin inline asm
	fma.rn.f32 %f5633, %f6178, %f6183, %f5629;
	// end inline asm
	// begin inline asm
	fma.rn.f32 %f5637, %f6182, %f6183, %f5625;
	// end inline asm
	// begin inline asm
	fma.rn.f32 %f5641, %f6186, %f6187, %f5637;
	// end inline asm
	// begin inline asm
	fma.rn.f32 %f5645, %f6182, %f6187, %f5633;
	// end inline asm
	// begin inline asm
	fma.rn.f32 %f5649, %f6178, %f6183, %f5645;
	// end inline asm
	// begin inline asm
	fma.rn.f32 %f5653, %f6182, %f6183, %f5641;
	// end inline asm
	// begin inline asm
	fma.rn.f32 %f5657, %f6186, %f6187, %f5653;
	// end inline asm
	// begin inline asm
	fma.rn.f32 %f5661, %f6182, %f6187, %f5649;
	// end inline asm
	// begin inline asm
	fma.rn.f32 %f5665, %f6178, %f6183, %f5661;
	// end inline asm
	// begin inline asm
	fma.rn.f32 %f5669, %f6182, %f6183, %f5657;
	// end inline asm
	// begin inline asm
	fma.rn.f32 %f5673, %f6186, %f6187, %f5669;
	// end inline asm
	// begin inline asm
	fma.rn.f32 %f5677, %f6182, %f6187, %f5665;
	// end inline asm
	// begin inline asm
	fma.rn.f32 %f5681, %f6178, %f6183, %f5677;
	// end inline asm
	// begin inline asm
	fma.rn.f32 %f5685, %f6182, %f6183, %f5673;
	// end inline asm
	// begin inline asm
	fma.rn.f32 %f5689, %f6186, %f6187, %f5685;
	// end inline asm
	// begin inline asm
	fma.rn.f32 %f5693, %f6182, %f6187, %f5681;
	// end inline asm
	// begin inline asm
	fma.rn.f32 %f5697, %f6178, %f6183, %f5693;
	// end inline asm
	// begin inline asm
	fma.rn.f32 %f5701, %f6182, %f6183, %f5689;
	// end inline asm
	// begin inline asm
	fma.rn.f32 %f5705, %f6186, %f6187, %f5701;
	// end inline asm
	// begin inline asm
	fma.rn.f32 %f5709, %f6182, %f6187, %f5697;
	// end inline asm
	// begin inline asm
	fma.rn.f32 %f5713, %f6178, %f6183, %f5709;
	// end inline asm
	// begin inline asm
	fma.rn.f32 %f5717, %f6182, %f6183, %f5705;
	// end inline asm
	// begin inline asm
	fma.rn.f32 %f5721, %f6186, %f6187, %f5717;
	// end inline asm
	// begin inline asm
	fma.rn.f32 %f5725, %f6182, %f6187, %f5713;
	// end inline asm
	// begin inline asm
	fma.rn.f32 %f5729, %f6178, %f6183, %f5725;
	// end inline asm
	// begin inline asm
	fma.rn.f32 %f5733, %f6182, %f6183, %f5721;
	// end inline asm
	// begin inline asm
	fma.rn.f32 %f5737, %f6186, %f6187, %f5733;
	// end inline asm
	// begin inline asm
	fma.rn.f32 %f5741, %f6182, %f6187, %f5729;
	// end inline asm
	// begin inline asm
	fma.rn.f32 %f5745, %f6178, %f6183, %f5741;
	// end inline asm
	// begin inline asm
	fma.rn.f32 %f5749, %f6182, %f6183, %f5737;
	// end inline asm
	// begin inline asm
	fma.rn.f32 %f5753, %f6186, %f6187, %f5749;
	// end inline asm
	// begin inline asm
	fma.rn.f32 %f5757, %f6182, %f6187, %f5745;
	// end inline asm
	// begin inline asm
	fma.rn.f32 %f5761, %f6178, %f6183, %f5757;
	// end inline asm
	// begin inline asm
	fma.rn.f32 %f5765, %f6182, %f6183, %f5753;
	// end inline asm
	// begin inline asm
	fma.rn.f32 %f5769, %f6186, %f6187, %f5765;
	// end inline asm
	// begin inline asm
	fma.rn.f32 %f5773, %f6182, %f6187, %f5761;
	// end inline asm
	// begin inline asm
	fma.rn.f32 %f5777, %f6178, %f6183, %f5773;
	// end inline asm
	// begin inline asm
	fma.rn.f32 %f5781, %f6182, %f6183, %f5769;
	// end inline asm
	// begin inline asm
	fma.rn.f32 %f5785, %f6186, %f6187, %f5781;
	// end inline asm
	// begin inline asm
	fma.rn.f32 %f5789, %f6182, %f6187, %f5777;
	// end inline asm
	// begin inline asm
	fma.rn.f32 %f5793, %f6178, %f6183, %f5789;
	// end inline asm
	// begin inline asm
	fma.rn.f32 %f5797, %f6182, %f6183, %f5785;
	// end inline asm
	// begin inline asm
	fma.rn.f32 %f5801, %f6186, %f6187, %f5797;
	// end inline asm
	// begin inline asm
	fma.rn.f32 %f5805, %f6182, %f6187, %f5793;
	// end inline asm
	// begin inline asm
	fma.rn.f32 %f5809, %f6178, %f6183, %f5805;
	// end inline asm
	// begin inline asm
	fma.rn.f32 %f5813, %f6182, %f6183, %f5801;
	// end inline asm
	// begin inline asm
	fma.rn.f32 %f5817, %f6186, %f6187, %f5813;
	// end inline asm
	// begin inline asm
	fma.rn.f32 %f5821, %f6182, %f6187, %f5809;
	// end inline asm
	// begin inline asm
	fma.rn.f32 %f5825, %f6178, %f6183, %f5821;
	// end inline asm
	// begin inline asm
	fma.rn.f32 %f5829, %f6182, %f6183, %f5817;
	// end inline asm
	// begin inline asm
	fma.rn.f32 %f5833, %f6186, %f6187, %f5829;
	// end inline asm
	// begin inline asm
	fma.rn.f32 %f5837, %f6182, %f6187, %f5825;
	// end inline asm
	// begin inline asm
	fma.rn.f32 %f5841, %f6178, %f6183, %f5837;
	// end inline asm
	// begin inline asm
	fma.rn.f32 %f5845, %f6182, %f6183, %f5833;
	// end inline asm
	// begin inline asm
	fma.rn.f32 %f5849, %f6186, %f6187, %f5845;
	// end inline asm
	// begin inline asm
	fma.rn.f32 %f5853, %f6182, %f6187, %f5841;
	// end inline asm
	// begin inline asm
	fma.rn.f32 %f5857, %f6178, %f6183, %f5853;
	// end inline asm
	// begin inline asm
	fma.rn.f32 %f5861, %f6182, %f6183, %f5849;
	// end inline asm
	// begin inline asm
	fma.rn.f32 %f5865, %f6186, %f6187, %f5861;
	// end inline asm
	// begin inline asm
	fma.rn.f32 %f5869, %f6182, %f6187, %f5857;
	// end inline asm
	// begin inline asm
	fma.rn.f32 %f5873, %f6178, %f6183, %f5869;
	// end inline asm
	// begin inline asm
	fma.rn.f32 %f5877, %f6182, %f6183, %f5865;
	// end inline asm
	// begin inline asm
	fma.rn.f32 %f5881, %f6186, %f6187, %f5877;
	// end inline asm
	// begin inline asm
	fma.rn.f32 %f5885, %f6182, %f6187, %f5873;
	// end inline asm
	// begin inline asm
	fma.rn.f32 %f5889, %f6178, %f6183, %f5885;
	// end inline asm
	// begin inline asm
	fma.rn.f32 %f5893, %f6182, %f6183, %f5881;
	// end inline asm
	// begin inline asm
	fma.rn.f32 %f5897, %f6186, %f6187, %f5893;
	// end inline asm
	// begin inline asm
	fma.rn.f32 %f5901, %f6182, %f6187, %f5889;
	// end inline asm
	// begin inline asm
	fma.rn.f32 %f5905, %f6178, %f6183, %f5901;
	// end inline asm
	// begin inline asm
	fma.rn.f32 %f5909, %f6182, %f6183, %f5897;
	// end inline asm
	// begin inline asm
	fma.rn.f32 %f5913, %f6186, %f6187, %f5909;
	// end inline asm
	// begin inline asm
	fma.rn.f32 %f5917, %f6182, %f6187, %f5905;
	// end inline asm
	// begin inline asm
	fma.rn.f32 %f5921, %f6178, %f6183, %f5917;
	// end inline asm
	// begin inline asm
	fma.rn.f32 %f5925, %f6182, %f6183, %f5913;
	// end inline asm
	// begin inline asm
	fma.rn.f32 %f5929, %f6186, %f6187, %f5925;
	// end inline asm
	// begin inline asm
	fma.rn.f32 %f5933, %f6182, %f6187, %f5921;
	// end inline asm
	// begin inline asm
	fma.rn.f32 %f5937, %f6178, %f6183, %f5933;
	// end inline asm
	// begin inline asm
	fma.rn.f32 %f5941, %f6182, %f6183, %f5929;
	// end inline asm
	// begin inline asm
	fma.rn.f32 %f5945, %f6186, %f6187, %f5941;
	// end inline asm
	// begin inline asm
	fma.rn.f32 %f5949, %f6182, %f6187, %f5937;
	// end inline asm
	// begin inline asm
	fma.rn.f32 %f5953, %f6178, %f6183, %f5949;
	// end inline asm
	// begin inline asm
	fma.rn.f32 %f5957, %f6182, %f6183, %f5945;
	// end inline asm
	// begin inline asm
	fma.rn.f32 %f5961, %f6186, %f6187, %f5957;
	// end inline asm
	// begin inline asm
	fma.rn.f32 %f5965, %f6182, %f6187, %f5953;
	// end inline asm
	// begin inline asm
	fma.rn.f32 %f5969, %f6178, %f6183, %f5965;
	// end inline asm
	// begin inline asm
	fma.rn.f32 %f5973, %f6182, %f6183, %f5961;
	// end inline asm
	// begin inline asm
	fma.rn.f32 %f5977, %f6186, %f6187, %f5973;
	// end inline asm
	// begin inline asm
	fma.rn.f32 %f5981, %f6182, %f6187, %f5969;
	// end inline asm
	// begin inline asm
	fma.rn.f32 %f5985, %f6178, %f6183, %f5981;
	// end inline asm
	// begin inline asm
	fma.rn.f32 %f5989, %f6182, %f6183, %f5977;
	// end inline asm
	// begin inline asm
	fma.rn.f32 %f5993, %f6186, %f6187, %f5989;
	// end inline asm
	// begin inline asm
	fma.rn.f32 %f5997, %f6182, %f6187, %f5985;
	// end inline asm
	// begin inline asm
	fma.rn.f32 %f6001, %f6178, %f6183, %f5997;
	// end inline asm
	// begin inline asm
	fma.rn.f32 %f6005, %f6182, %f6183, %f5993;
	// end inline asm
	// begin inline asm
	fma.rn.f32 %f6009, %f6186, %f6187, %f6005;
	// end inline asm
	// begin inline asm
	fma.rn.f32 %f6013, %f6182, %f6187, %f6001;
	// end inline asm
	// begin inline asm
	fma.rn.f32 %f6017, %f6178, %f6183, %f6013;
	// end inline asm
	// begin inline asm
	fma.rn.f32 %f6021, %f6182, %f6183, %f6009;
	// end inline asm
	// begin inline asm
	fma.rn.f32 %f6025, %f6186, %f6187, %f6021;
	// end inline asm
	// begin inline asm
	fma.rn.f32 %f6029, %f6182, %f6187, %f6017;
	// end inline asm
	// begin inline asm
	fma.rn.f32 %f6033, %f6178, %f6183, %f6029;
	// end inline asm
	// begin inline asm
	fma.rn.f32 %f6037, %f6182, %f6183, %f6025;
	// end inline asm
	// begin inline asm
	fma.rn.f32 %f6041, %f6186, %f6187, %f6037;
	// end inline asm
	// begin inline asm
	fma.rn.f32 %f6045, %f6182, %f6187, %f6033;
	// end inline asm
	// begin inline asm
	fma.rn.f32 %f6049, %f6178, %f6183, %f6045;
	// end inline asm
	// begin inline asm
	fma.rn.f32 %f6053, %f6182, %f6183, %f6041;
	// end inline asm
	// begin inline asm
	fma.rn.f32 %f6057, %f6186, %f6187, %f6053;
	// end inline asm
	// begin inline asm
	fma.rn.f32 %f6061, %f6182, %f6187, %f6049;
	// end inline asm
	// begin inline asm
	fma.rn.f32 %f6065, %f6178, %f6183, %f6061;
	// end inline asm
	// begin inline asm
	fma.rn.f32 %f6069, %f6182, %f6183, %f6057;
	// end inline asm
	// begin inline asm
	fma.rn.f32 %f6073, %f6186, %f6187, %f6069;
	// end inline asm
	// begin inline asm
	fma.rn.f32 %f6077, %f6182, %f6187, %f6065;
	// end inline asm
	// begin inline asm
	fma.rn.f32 %f6081, %f6178, %f6183, %f6077;
	// end inline asm
	// begin inline asm
	fma.rn.f32 %f6085, %f6182, %f6183, %f6073;
	// end inline asm
	// begin inline asm
	fma.rn.f32 %f6089, %f6186, %f6187, %f6085;
	// end inline asm
	// begin inline asm
	fma.rn.f32 %f6093, %f6182, %f6187, %f6081;
	// end inline asm
	// begin inline asm
	fma.rn.f32 %f6097, %f6178, %f6183, %f6093;
	// end inline asm
	// begin inline asm
	fma.rn.f32 %f6101, %f6182, %f6183, %f6089;
	// end inline asm
	// begin inline asm
	fma.rn.f32 %f6105, %f6186, %f6187, %f6101;
	// end inline asm
	// begin inline asm
	fma.rn.f32 %f6109, %f6182, %f6187, %f6097;
	// end inline asm
	// begin inline asm
	fma.rn.f32 %f6113, %f6178, %f6183, %f6109;
	// end inline asm
	// begin inline asm
	fma.rn.f32 %f6117, %f6182, %f6183, %f6105;
	// end inline asm
	// begin inline asm
	fma.rn.f32 %f6121, %f6186, %f6187, %f6117;
	// end inline asm
	// begin inline asm
	fma.rn.f32 %f6125, %f6182, %f6187, %f6113;
	// end inline asm
	// begin inline asm
	fma.rn.f32 %f6129, %f6178, %f6183, %f6125;
	// end inline asm
	// begin inline asm
	fma.rn.f32 %f6133, %f6182, %f6183, %f6121;
	// end inline asm
	// begin inline asm
	fma.rn.f32 %f6137, %f6186, %f6187, %f6133;
	// end inline asm
	// begin inline asm
	fma.rn.f32 %f6141, %f6182, %f6187, %f6129;
	// end inline asm
	// begin inline asm
	fma.rn.f32 %f6145, %f6178, %f6183, %f6141;
	// end inline asm
	// begin inline asm
	fma.rn.f32 %f6149, %f6182, %f6183, %f6137;
	// end inline asm
	// begin inline asm
	fma.rn.f32 %f6153, %f6186, %f6187, %f6149;
	// end inline asm
	// begin inline asm
	fma.rn.f32 %f6157, %f6182, %f6187, %f6145;
	// end inline asm
	// begin inline asm
	fma.rn.f32 %f6161, %f6178, %f6183, %f6157;
	// end inline asm
	// begin inline asm
	fma.rn.f32 %f6165, %f6182, %f6183, %f6153;
	// end inline asm
	// begin inline asm
	fma.rn.f32 %f6169, %f6186, %f6187, %f6165;
	// end inline asm
	// begin inline asm
	fma.rn.f32 %f6173, %f6182, %f6187, %f6161;
	// end inline asm
	// begin inline asm
	fma.rn.f32 %f16432, %f6178, %f6183, %f6173;
	// end inline asm
	// begin inline asm
	fma.rn.f32 %f6181, %f6182, %f6183, %f6169;
	// end inline asm
	// begin inline asm
	fma.rn.f32 %f16433, %f6186, %f6187, %f6181;
	// end inline asm
	add.s32 	%r117, %r117, 1;
	add.s32 	%r116, %r116, 16;
	setp.ne.s32 	%p9, %r117, 512;
	@%p9 bra 	$L__BB7_12;
	mov.b32 	%r119, 0;
	mov.u32 	%r118, data;
$L__BB7_14:
	ld.shared.v4.f32 	{%f8230, %f8234, %f8235, %f8231}, [%r118];
	neg.f32 	%f8226, %f8234;
	// begin inline asm
	fma.rn.f32 %f6189, %f8230, %f8235, %f16432;
	// end inline asm
	// begin inline asm
	fma.rn.f32 %f6193, %f8226, %f8231, %f6189;
	// end inline asm
	// begin inline asm
	fma.rn.f32 %f6197, %f8230, %f8231, %f16433;
	// end inline asm
	// begin inline asm
	fma.rn.f32 %f6201, %f8234, %f8235, %f6197;
	// end inline asm
	// begin inline asm
	fma.rn.f32 %f6205, %f8230, %f8235, %f6193;
	// end inline asm
	// begin inline asm
	fma.rn.f32 %f6209, %f8226, %f8231, %f6205;
	// end inline asm
	// begin inline asm
	fma.rn.f32 %f6213, %f8230, %f8231, %f6201;
	// end inline asm
	// begin inline asm
	fma.rn.f32 %f6217, %f8234, %f8235, %f6213;
	// end inline asm
	// begin inline asm
	fma.rn.f32 %f6221, %f8230, %f8235, %f6209;
	// end inline asm
	// begin inline asm
	fma.rn.f32 %f6225, %f8226, %f8231, %f6221;
	// end inline asm
	// begin inline asm
	fma.rn.f32 %f6229, %f8230, %f8231, %f6217;
	// end inline asm
	// begin inline asm
	fma.rn.f32 %f6233, %f8234, %f8235, %f6229;
	// end inline asm
	// begin inline asm
	fma.rn.f32 %f6237, %f8230, %f8235, %f6225;
	// end inline asm
	// begin inline asm
	fma.rn.f32 %f6241, %f8226, %f8231, %f6237;
	// end inline asm
	// begin inline asm
	fma.rn.f32 %f6245, %f8230, %f8231, %f6233;
	// end inline asm
	// begin inline asm
	fma.rn.f32 %f6249, %f8234, %f8235, %f6245;
	// end inline asm
	// begin inline asm
	fma.rn.f32 %f6253, %f8230, %f8235, %f6241;
	// end inline asm
	// begin inline asm
	fma.rn.f32 %f6257, %f8226, %f8231, %f6253;
	// end inline asm
	// begin inline asm
	fma.rn.f32 %f6261, %f8230, %f8231, %f6249;
	// end inline asm
	// begin inline asm
	fma.rn.f32 %f6265, %f8234, %f8235, %f6261;
	// end inline asm
	// begin inline asm
	fma.rn.f32 %f6269, %f8230, %f8235, %f6257;
	// end inline asm
	// begin inline asm
	fma.rn.f32 %f6273, %f8226, %f8231, %f6269;
	// end inline asm
	// begin inline asm
	fma.rn.f32 %f6277, %f8230, %f8231, %f6265;
	// end inline asm
	// begin inline asm
	fma.rn.f32 %f6281, %f8234, %f8235, %f6277;
	// end inline asm
	// begin inline asm
	fma.rn.f32 %f6285, %f8230, %f8235, %f6273;
	// end inline asm
	// begin inline asm
	fma.rn.f32 %f6289, %f8226, %f8231, %f6285;
	// end inline asm
	// begin inline asm
	fma.rn.f32 %f6293, %f8230, %f8231, %f6281;
	// end inline asm
	// begin inline asm
	fma.rn.f32 %f6297, %f8234, %f8235, %f6293;
	// end inline asm
	// begin inline asm
	fma.rn.f32 %f6301, %f8230, %f8235, %f6289;
	// end inline asm
	// begin inline asm
	fma.rn.f32 %f6305, %f8226, %f8231, %f6301;
	// end inline asm
	// begin inline asm
	fma.rn.f32 %f6309, %f8230, %f8231, %f6297;
	// end inline asm
	// begin inline asm
	fma.rn.f32 %f6313, %f8234, %f8235, %f6309;
	// end inline asm
	// begin inline asm
	fma.rn.f32 %f6317, %f8230, %f8235, %f6305;
	// end inline asm
	// begin inline asm
	fma.rn.f32 %f6321, %f8226, %f8231, %f6317;
	// end inline asm
	// begin inline asm
	fma.rn.f32 %f6325, %f8230, %f8231, %f6313;
	// end inline asm
	// begin inline asm
	fma.rn.f32 %f6329, %f8234, %f8235, %f6325;
	// end inline asm
	// begin inline asm
	fma.rn.f32 %f6333, %f8230, %f8235, %f6321;
	// end inline asm
	// begin inline asm
	fma.rn.f32 %f6337, %f8226, %f8231, %f6333;
	// end inline asm
	// begin inline asm
	fma.rn.f32 %f6341, %f8230, %f8231, %f6329;
	// end inline asm
	// begin inline asm
	fma.rn.f32 %f6345, %f8234, %f8235, %f6341;
	// end inline asm
	// begin inline asm
	fma.rn.f32 %f6349, %f8230, %f8235, %f6337;
	// end inline asm
	// begin inline asm
	fma.rn.f32 %f6353, %f8226, %f8231, %f6349;
	// end inline asm
	// begin inline asm
	fma.rn.f32 %f6357, %f8230, %f8231, %f6345;
	// end inline asm
	// begin inline asm
	fma.rn.f32 %f6361, %f8234, %f8235, %f6357;
	// end inline asm
	// begin inline asm
	fma.rn.f32 %f6365, %f8230, %f8235, %f6353;
	// end inline asm
	// begin inline asm
	fma.rn.f32 %f6369, %f8226, %f8231, %f6365;
	// end inline asm
	// begin inline asm
	fma.rn.f32 %f6373, %f8230, %f8231, %f6361;
	// end inline asm
	// begin inline asm
	fma.rn.f32 %f6377, %f8234, %f8235, %f6373;
	// end inline asm
	// begin inline asm
	fma.rn.f32 %f6381, %f8230, %f8235, %f6369;
	// end inline asm
	// begin inline asm
	fma.rn.f32 %f6385, %f8226, %f8231, %f6381;
	// end inline asm
	// begin inline asm
	fma.rn.f32 %f6389, %f8230, %f8231, %f6377;
	// end inline asm
	// begin inline asm
	fma.rn.f32 %f6393, %f8234, %f8235, %f6389;
	// end inline asm
	// begin inline asm
	fma.rn.f32 %f6397, %f8230, %f8235, %f6385;
	// end inline asm
	// begin inline asm
	fma.rn.f32 %f6401, %f8226, %f8231, %f6397;
	// end inline asm
	// begin inline asm
	fma.rn.f32 %f6405, %f8230, %f8231, %f6393;
	// end inline asm
	// begin inline asm
	fma.rn.f32 %f6409, %f8234, %f8235, %f6405;
	// end inline asm
	// begin inline asm
	fma.rn.f32 %f6413, %f8230, %f8235, %f6401;
	// end inline asm
	// begin inline asm
	fma.rn.f32 %f6417, %f8226, %f8231, %f6413;
	// end inline asm
	// begin inline asm
	fma.rn.f32 %f6421, %f8230, %f8231, %f6409;
	// end inline asm
	// begin inline asm
	fma.rn.f32 %f6425, %f8234, %f8235, %f6421;
	// end inline asm
	// begin inline asm
	fma.rn.f32 %f6429, %f8230, %f8235, %f6417;
	// end inline asm
	// begin inline asm
	fma.rn.f32 %f6433, %f8226, %f8231, %f6429;
	// end inline asm
	// begin inline asm
	fma.rn.f32 %f6437, %f8230, %f8231, %f6425;
	// end inline asm
	// begin inline asm
	fma.rn.f32 %f6441, %f8234, %f8235, %f6437;
	// end inline asm
	// begin inline asm
	fma.rn.f32 %f6445, %f8230, %f8235, %f6433;
	// end inline asm
	// begin inline asm
	fma.rn.f32 %f6449, %f8226, %f8231, %f6445;
	// end inline asm
	// begin inline asm
	fma.rn.f32 %f6453, %f8230, %f8231, %f6441;
	// end inline asm
	// begin inline asm
	fma.rn.f32 %f6457, %f8234, %f8235, %f6453;
	// end inline asm
	// begin inline asm
	fma.rn.f32 %f6461, %f8230, %f8235, %f6449;
	// end inline asm
	// begin inline asm
	fma.rn.f32 %f6465, %f8226, %f8231, %f6461;
	// end inline asm
	// begin inline asm
	fma.rn.f32 %f6469, %f8230, %f8231, %f6457;
	// end inline asm
	// begin inline asm
	fma.rn.f32 %f6473, %f8234, %f8235, %f6469;
	// end inline asm
	// begin inline asm
	fma.rn.f32 %f6477, %f8230, %f8235, %f6465;
	// end inline asm
	// begin inline asm
	fma.rn.f32 %f6481, %f8226, %f8231, %f6477;
	// end inline asm
	// begin inline asm
	fma.rn.f32 %f6485, %f8230, %f8231, %f6473;
	// end inline asm
	// begin inline asm
	fma.rn.f32 %f6489, %f8234, %f8235, %f6485;
	// end inline asm
	// begin inline asm
	fma.rn.f32 %f6493, %f8230, %f8235, %f6481;
	// end inline asm
	// begin inline asm
	fma.rn.f32 %f6497, %f8226, %f8231, %f6493;
	// end inline asm
	// begin inline asm
	fma.rn.f32 %f6501, %f8230, %f8231, %f6489;
	// end inline asm
	// begin inline asm
	fma.rn.f32 %f6505, %f8234, %f8235, %f6501;
	// end inline asm
	// begin inline asm
	fma.rn.f32 %f6509, %f8230, %f8235, %f6497;
	// end inline asm
	// begin inline asm
	fma.rn.f32 %f6513, %f8226, %f8231, %f6509;
	// end inline asm
	// begin inline asm
	fma.rn.f32 %f6517, %f8230, %f8231, %f6505;
	// end inline asm
	// begin inline asm
	fma.rn.f32 %f6521, %f8234, %f8235, %f6517;
	// end inline asm
	// begin inline asm
	fma.rn.f32 %f6525, %f8230, %f8235, %f6513;
	// end inline asm
	// begin inline asm
	fma.rn.f32 %f6529, %f8226, %f8231, %f6525;
	// end inline asm
	// begin inline asm
	fma.rn.f32 %f6533, %f8230, %f8231, %f6521;
	// end inline asm
	// begin inline asm
	fma.rn.f32 %f6537, %f8234, %f8235, %f6533;
	// end inline asm
	// begin inline asm
	fma.rn.f32 %f6541, %f8230, %f8235, %f6529;
	// end inline asm
	// begin inline asm
	fma.rn.f32 %f6545, %f8226, %f8231, %f6541;
	// end inline asm
	// begin inline asm
	fma.rn.f32 %f6549, %f8230, %f8231, %f6537;
	// end inline asm
	// begin inline asm
	fma.rn.f32 %f6553, %f8234, %f8235, %f6549;
	// end inline asm
	// begin inline asm
	fma.rn.f32 %f6557, %f8230, %f8235, %f6545;
	// end inline asm
	// begin inline asm
	fma.rn.f32 %f6561, %f8226, %f8231, %f6557;
	// end inline asm
	// begin inline asm
	fma.rn.f32 %f6565, %f8230, %f8231, %f6553;
	// end inline asm
	// begin inline asm
	fma.rn.f32 %f6569, %f8234, %f8235, %f6565;
	// end inline asm
	// begin inline asm
	fma.rn.f32 %f6573, %f8230, %f8235, %f6561;
	// end inline asm
	// begin inline asm
	fma.rn.f32 %f6577, %f8226, %f8231, %f6573;
	// end inline asm
	// begin inline asm
	fma.rn.f32 %f6581, %f8230, %f8231, %f6569;
	// end inline asm
	// begin inline asm
	fma.rn.f32 %f6585, %f8234, %f8235, %f6581;
	// end inline asm
	// begin inline asm
	fma.rn.f32 %f6589, %f8230, %f8235, %f6577;
	// end inline asm
	// begin inline asm
	fma.rn.f32 %f6593, %f8226, %f8231, %f6589;
	// end inline asm
	// begin inline asm
	fma.rn.f32 %f6597, %f8230, %f8231, %f6585;
	// end inline asm
	// begin inline asm
	fma.rn.f32 %f6601, %f8234, %f8235, %f6597;
	// end inline asm
	// begin inline asm
	fma.rn.f32 %f6605, %f8230, %f8235, %f6593;
	// end inline asm
	// begin inline asm
	fma.rn.f32 %f6609, %f8226, %f8231, %f6605;
	// end inline asm
	// begin inline asm
	fma.rn.f32 %f6613, %f8230, %f8231, %f6601;
	// end inline asm
	// begin inline asm
	fma.rn.f32 %f6617, %f8234, %f8235, %f6613;
	// end inline asm
	// begin inline asm
	fma.rn.f32 %f6621, %f8230, %f8235, %f6609;
	// end inline asm
	// begin inline asm
	fma.rn.f32 %f6625, %f8226, %f8231, %f6621;
	// end inline asm
	// begin inline asm
	fma.rn.f32 %f6629, %f8230, %f8231, %f6617;
	// end inline asm
	// begin inline asm
	fma.rn.f32 %f6633, %f8234, %f8235, %f6629;
	// end inline asm
	// begin inline asm
	fma.rn.f32 %f6637, %f8230, %f8235, %f6625;
	// end inline asm
	// begin inline asm
	fma.rn.f32 %f6641, %f8226, %f8231, %f6637;
	// end inline asm
	// begin inline asm
	fma.rn.f32 %f6645, %f8230, %f8231, %f6633;
	// end inline asm
	// begin inline asm
	fma.rn.f32 %f6649, %f8234, %f8235, %f6645;
	// end inline asm
	// begin inline asm
	fma.rn.f32 %f6653, %f8230, %f8235, %f6641;
	// end inline asm
	// begin inline asm
	fma.rn.f32 %f6657, %f8226, %f8231, %f6653;
	// end inline asm
	// begin inline asm
	fma.rn.f32 %f6661, %f8230, %f8231, %f6649;
	// end inline asm
	// begin inline asm
	fma.rn.f32 %f6665, %f8234, %f8235, %f6661;
	// end inline asm
	// begin inline asm
	fma.rn.f32 %f6669, %f8230, %f8235, %f6657;
	// end inline asm
	// begin inline asm
	fma.rn.f32 %f6673, %f8226, %f8231, %f6669;
	// end inline asm
	// begin inline asm
	fma.rn.f32 %f6677, %f8230, %f8231, %f6665;
	// end inline asm
	// begin inline asm
	fma.rn.f32 %f6681, %f8234, %f8235, %f6677;
	// end inline asm
	// begin inline asm
	fma.rn.f32 %f6685, %f8230, %f8235, %f6673;
	// end inline asm
	// begin inline asm
	fma.rn.f32 %f6689, %f8226, %f8231, %f6685;
	// end inline asm
	// begin inline asm
	fma.rn.f32 %f6693, %f8230, %f8231, %f6681;
	// end inline asm
	// begin inline asm
	fma.rn.f32 %f6697, %f8234, %f8235, %f6693;
	// end inline asm
	// begin inline asm
	fma.rn.f32 %f6701, %f8230, %f8235, %f6689;
	// end inline asm
	// begin inline asm
	fma.rn.f32 %f6705, %f8226, %f8231, %f6701;
	// end inline asm
	// begin inline asm
	fma.rn.f32 %f6709, %f8230, %f8231, %f6697;
	// end inline asm
	// begin inline asm
	fma.rn.f32 %f6713, %f8234, %f8235, %f6709;
	// end inline asm
	// begin inline asm
	fma.rn.f32 %f6717, %f8230, %f8235, %f6705;
	// end inline asm
	// begin inline asm
	fma.rn.f32 %f6721, %f8226, %f8231, %f6717;
	// end inline asm
	// begin inline asm
	fma.rn.f32 %f6725, %f8230, %f8231, %f6713;
	// end inline asm
	// begin inline asm
	fma.rn.f32 %f6729, %f8234, %f8235, %f6725;
	// end inline asm
	// begin inline asm
	fma.rn.f32 %f6733, %f8230, %f8235, %f6721;
	// end inline asm
	// begin inline asm
	fma.rn.f32 %f6737, %f8226, %f8231, %f6733;
	// end inline asm
	// begin inline asm
	fma.rn.f32 %f6741, %f8230, %f8231, %f6729;
	// end inline asm
	// begin inline asm
	fma.rn.f32 %f6745, %f8234, %f8235, %f6741;
	// end inline asm
	// begin inline asm
	fma.rn.f32 %f6749, %f8230, %f8235, %f6737;
	// end inline asm
	// begin inline asm
	fma.rn.f32 %f6753, %f8226, %f8231, %f6749;
	// end inline asm
	// begin inline asm
	fma.rn.f32 %f6757, %f8230, %f8231, %f6745;
	// end inline asm
	// begin inline asm
	fma.rn.f32 %f6761, %f8234, %f8235, %f6757;
	// end inline asm
	// begin inline asm
	fma.rn.f32 %f6765, %f8230, %f8235, %f6753;
	// end inline asm
	// begin inline asm
	fma.rn.f32 %f6769, %f8226, %f8231, %f6765;
	// end inline asm
	// begin inline asm
	fma.rn.f32 %f6773, %f8230, %f8231, %f6761;
	// end inline asm
	// begin inline asm
	fma.rn.f32 %f6777, %f8234, %f8235, %f6773;
	// end inline asm
	// begin inline asm
	fma.rn.f32 %f6781, %f8230, %f8235, %f6769;
	// end inline asm
	// begin inline asm
	fma.rn.f32 %f6785, %f8226, %f8231, %f6781;
	// end inline asm
	// begin inline asm
	fma.rn.f32 %f6789, %f8230, %f8231, %f6777;
	// end inline asm
	// begin inline asm
	fma.rn.f32 %f6793, %f8234, %f8235, %f6789;
	// end inline asm
	// begin inline asm
	fma.rn.f32 %f6797, %f8230, %f8235, %f6785;
	// end inline asm
	// begin inline asm
	fma.rn.f32 %f6801, %f8226, %f8231, %f6797;
	// end inline asm
	// begin inline asm
	fma.rn.f32 %f6805, %f8230, %f8231, %f6793;
	// end inline asm
	// begin inline asm
	fma.rn.f32 %f6809, %f8234, %f8235, %f6805;
	// end inline asm
	// begin inline asm
	fma.rn.f32 %f6813, %f8230, %f8235, %f6801;
	// end inline asm
	// begin inline asm
	fma.rn.f32 %f6817, %f8226, %f8231, %f6813;
	// end inline asm
	// begin inline asm
	fma.rn.f32 %f6821, %f8230, %f8231, %f6809;
	// end inline asm
	// begin inline asm
	fma.rn.f32 %f6825, %f8234, %f8235, %f6821;
	// end inline asm
	// begin inline asm
	fma.rn.f32 %f6829, %f8230, %f8235, %f6817;
	// end inline asm
	// begin inline asm
	fma.rn.f32 %f6833, %f8226, %f8231, %f6829;
	// end inline asm
	// begin inline asm
	fma.rn.f32 %f6837, %f8230, %f8231, %f6825;
	// end inline asm
	// begin inline asm
	fma.rn.f32 %f6841, %f8234, %f8235, %f6837;
	// end inline asm
	// begin inline asm
	fma.rn.f32 %f6845, %f8230, %f8235, %f6833;
	// end inline asm
	// begin inline asm
	fma.rn.f32 %f6849, %f8226, %f8231, %f6845;
	// end inline asm
	// begin inline asm
	fma.rn.f32 %f6853, %f8230, %f8231, %f6841;
	// end inline asm
	// begin inline asm
	fma.rn.f32 %f6857, %f8234, %f8235, %f6853;
	// end inline asm
	// begin inline asm
	fma.rn.f32 %f6861, %f8230, %f8235, %f6849;
	// end inline asm
	// begin inline asm
	fma.rn.f32 %f6865, %f8226, %f8231, %f6861;
	// end inline asm
	// begin inline asm
	fma.rn.f32 %f6869, %f8230, %f8231, %f6857;
	// end inline asm
	// begin inline asm
	fma.rn.f32 %f6873, %f8234, %f8235, %f6869;
	// end inline asm
	// begin inline asm
	fma.rn.f32 %f6877, %f8230, %f8235, %f6865;
	// end inline asm
	// begin inline asm
	fma.rn.f32 %f6881, %f8226, %f8231, %f6877;
	// end inline asm
	// begin inline asm
	fma.rn.f32 %f6885, %f8230, %f8231, %f6873;
	// end inline asm
	// begin inline asm
	fma.rn.f32 %f6889, %f8234, %f8235, %f6885;
	// end inline asm
	// begin inline asm
	fma.rn.f32 %f6893, %f8230, %f8235, %f6881;
	// end inline asm
	// begin inline asm
	fma.rn.f32 %f6897, %f8226, %f8231, %f6893;
	// end inline asm
	// begin inline asm
	fma.rn.f32 %f6901, %f8230, %f8231, %f6889;
	// end inline asm
	// begin inline asm
	fma.rn.f32 %f6905, %f8234, %f8235, %f6901;
	// end inline asm
	// begin inline asm
	fma.rn.f32 %f6909, %f8230, %f8235, %f6897;
	// end inline asm
	// begin inline asm
	fma.rn.f32 %f6913, %f8226, %f8231, %f6909;
	// end inline asm
	// begin inline asm
	fma.rn.f32 %f6917, %f8230, %f8231, %f6905;
	// end inline asm
	// begin inline asm
	fma.rn.f32 %f6921, %f8234, %f8235, %f6917;
	// end inline asm
	// begin inline asm
	fma.rn.f32 %f6925, %f8230, %f8235, %f6913;
	// end inline asm
	// begin inline asm
	fma.rn.f32 %f6929, %f8226, %f8231, %f6925;
	// end inline asm
	// begin inline asm
	fma.rn.f32 %f6933, %f8230, %f8231, %f6921;
	// end inline asm
	// begin inline asm
	fma.rn.f32 %f6937, %f8234, %f8235, %f6933;
	// end inline asm
	// begin inline asm
	fma.rn.f32 %f6941, %f8230, %f8235, %f6929;
	// end inline asm
	// begin inline asm
	fma.rn.f32 %f6945, %f8226, %f8231, %f6941;
	// end inline asm
	// begin inline asm
	fma.rn.f32 %f6949, %f8230, %f8231, %f6937;
	// end inline asm
	// begin inline asm
	fma.rn.f32 %f6953, %f8234, %f8235, %f6949;
	// end inline asm
	// begin inline asm
	fma.rn.f32 %f6957, %f8230, %f8235, %f6945;
	// end inline asm
	// begin inline asm
	fma.rn.f32 %f6961, %f8226, %f8231, %f6957;
	// end inline asm
	// begin inline asm
	fma.rn.f32 %f6965, %f8230, %f8231, %f6953;
	// end inline asm
	// begin inline asm
	fma.rn.f32 %f6969, %f8234, %f8235, %f6965;
	// end inline asm
	// begin inline asm
	fma.rn.f32 %f6973, %f8230, %f8235, %f6961;
	// end inline asm
	// begin inline asm
	fma.rn.f32 %f6977, %f8226, %f8231, %f6973;
	// end inline asm
	// begin inline asm
	fma.rn.f32 %f6981, %f8230, %f8231, %f6969;
	// end inline asm
	// begin inline asm
	fma.rn.f32 %f6985, %f8234, %f8235, %f6981;
	// end inline asm
	// begin inline asm
	fma.rn.f32 %f6989, %f8230, %f8235, %f6977;
	// end inline asm
	// begin inline asm
	fma.rn.f32 %f6993, %f8226, %f8231, %f6989;
	// end inline asm
	// begin inline asm
	fma.rn.f32 %f6997, %f8230, %f8231, %f6985;
	// end inline asm
	// begin inline asm
	fma.rn.f32 %f7001, %f8234, %f8235, %f6997;
	// end inline asm
	// begin inline asm
	fma.rn.f32 %f7005, %f8230, %f8235, %f6993;
	// end inline asm
	// begin inline asm
	fma.rn.f32 %f7009, %f8226, %f8231, %f7005;
	// end inline asm
	// begin inline asm
	fma.rn.f32 %f7013, %f8230, %f8231, %f7001;
	// end inline asm
	// begin inline asm
	fma.rn.f32 %f7017, %f8234, %f8235, %f7013;
	// end inline asm
	// begin inline asm
	fma.rn.f32 %f7021, %f8230, %f8235, %f7009;
	// end inline asm
	// begin inline asm
	fma.rn.f32 %f7025, %f8226, %f8231, %f7021;
	// end inline asm
	// begin inline asm
	fma.rn.f32 %f7029, %f8230, %f8231, %f7017;
	// end inline asm
	// begin inline asm
	fma.rn.f32 %f7033, %f8234, %f8235, %f7029;
	// end inline asm
	// begin inline asm
	fma.rn.f32 %f7037, %f8230, %f8235, %f7025;
	// end inline asm
	// begin inline asm
	fma.rn.f32 %f7041, %f8226, %f8231, %f7037;
	// end inline asm
	// begin inline asm
	fma.rn.f32 %f7045, %f8230, %f8231, %f7033;
	// end inline asm
	// begin inline asm
	fma.rn.f32 %f7049, %f8234, %f8235, %f7045;
	// end inline asm
	// begin inline asm
	fma.rn.f32 %f7053, %f8230, %f8235, %f7041;
	// end inline asm
	// begin inline asm
	fma.rn.f32 %f7057, %f8226, %f8231, %f7053;
	// end inline asm
	// begin inline asm
	fma.rn.f32 %f7061, %f8230, %f8231, %f7049;
	// end inline asm
	// begin inline asm
	fma.rn.f32 %f7065, %f8234, %f8235, %f7061;
	// end inline asm
	// begin inline asm
	fma.rn.f32 %f7069, %f8230, %f8235, %f7057;
	// end inline asm
	// begin inline asm
	fma.rn.f32 %f7073, %f8226, %f8231, %f7069;
	// end inline asm
	// begin inline asm
	fma.rn.f32 %f7077, %f8230, %f8231, %f7065;
	// end inline asm
	// begin inline asm
	fma.rn.f32 %f7081, %f8234, %f8235, %f7077;
	// end inline asm
	// begin inline asm
	fma.rn.f32 %f7085, %f8230, %f8235, %f7073;
	// end inline asm
	// begin inline asm
	fma.rn.f32 %f7089, %f8226, %f8231, %f7085;
	// end inline asm
	// begin inline asm
	fma.rn.f32 %f7093, %f8230, %f8231, %f7081;
	// end inline asm
	// begin inline asm
	fma.rn.f32 %f7097, %f8234, %f8235, %f7093;
	// end inline asm
	// begin inline asm
	fma.rn.f32 %f7101, %f8230, %f8235, %f7089;
	// end inline asm
	// begin inline asm
	fma.rn.f32 %f7105, %f8226, %f8231, %f7101;
	// end inline asm
	// begin inline asm
	fma.rn.f32 %f7109, %f8230, %f8231, %f7097;
	// end inline asm
	// begin inline asm
	fma.rn.f32 %f7113, %f8234, %f8235, %f7109;
	// end inline asm
	// begin inline asm
	fma.rn.f32 %f7117, %f8230, %f8235, %f7105;
	// end inline asm
	// begin inline asm
	fma.rn.f32 %f7121, %f8226, %f8231, %f7117;
	// end inline asm
	// begin inline asm
	fma.rn.f32 %f7125, %f8230, %f8231, %f7113;
	// end inline asm
	// begin inline asm
	fma.rn.f32 %f7129, %f8234, %f8235, %f7125;
	// end inline asm
	// begin inline asm
	fma.rn.f32 %f7133, %f8230, %f8235, %f7121;
	// end inline asm
	// begin inline asm
	fma.rn.f32 %f7137, %f8226, %f8231, %f7133;
	// end inline asm
	// begin inline asm
	fma.rn.f32 %f7141, %f8230, %f8231, %f7129;
	// end inline asm
	// begin inline asm
	fma.rn.f32 %f7145, %f8234, %f8235, %f7141;
	// end inline asm
	// begin inline asm
	fma.rn.f32 %f7149, %f8230, %f8235, %f7137;
	// end inline asm
	// begin inline asm
	fma.rn.f32 %f7153, %f8226, %f8231, %f7149;
	// end inline asm
	// begin inline asm
	fma.rn.f32 %f7157, %f8230, %f8231, %f7145;
	// end inline asm
	// begin inline asm
	fma.rn.f32 %f7161, %f8234, %f8235, %f7157;
	// end inline asm
	// begin inline asm
	fma.rn.f32 %f7165, %f8230, %f8235, %f7153;
	// end inline asm
	// begin inline asm
	fma.rn.f32 %f7169, %f8226, %f8231, %f7165;
	// end inline asm
	// begin inline asm
	fma.rn.f32 %f7173, %f8230, %f8231, %f7161;
	// end inline asm
	// begin inline asm
	fma.rn.f32 %f7177, %f8234, %f8235, %f7173;
	// end inline asm
	// begin inline asm
	fma.rn.f32 %f7181, %f8230, %f8235, %f7169;
	// end inline asm
	// begin inline asm
	fma.rn.f32 %f7185, %f8226, %f8231, %f7181;
	// end inline asm
	// begin inline asm
	fma.rn.f32 %f7189, %f8230, %f8231, %f7177;
	// end inline asm
	// begin inline asm
	fma.rn.f32 %f7193, %f8234, %f8235, %f7189;
	// end inline asm
	// begin inline asm
	fma.rn.f32 %f7197, %f8230, %f8235, %f7185;
	// end inline asm
	// begin inline asm
	fma.rn.f32 %f7201, %f8226, %f8231, %f7197;
	// end inline asm
	// begin inline asm
	fma.rn.f32 %f7205, %f8230, %f8231, %f7193;
	// end inline asm
	// begin inline asm
	fma.rn.f32 %f7209, %f8234, %f8235, %f7205;
	// end inline asm
	// begin inline asm
	fma.rn.f32 %f7213, %f8230, %f8235, %f7201;
	// end inline asm
	// begin inline asm
	fma.rn.f32 %f7217, %f8226, %f8231, %f7213;
	// end inline asm
	// begin inline asm
	fma.rn.f32 %f7221, %f8230, %f8231, %f7209;
	// end inline asm
	// begin inline asm
	fma.rn.f32 %f7225, %f8234, %f8235, %f7221;
	// end inline asm
	// begin inline asm
	fma.rn.f32 %f7229, %f8230, %f8235, %f7217;
	// end inline asm
	// begin inline asm
	fma.rn.f32 %f7233, %f8226, %f8231, %f7229;
	// end inline asm
	// begin inline asm
	fma.rn.f32 %f7237, %f8230, %f8231, %f7225;
	// end inline asm
	// begin inline asm
	fma.rn.f32 %f7241, %f8234, %f8235, %f7237;
	// end inline asm
	// begin inline asm
	fma.rn.f32 %f7245, %f8230, %f8235, %f7233;
	// end inline asm
	// begin inline asm
	fma.rn.f32 %f7249, %f8226, %f8231, %f7245;
	// end inline asm
	// begin inline asm
	fma.rn.f32 %f7253, %f8230, %f8231, %f7241;
	// end inline asm
	// begin inline asm
	fma.rn.f32 %f7257, %f8234, %f8235, %f7253;
	// end inline asm
	// begin inline asm
	fma.rn.f32 %f7261, %f8230, %f8235, %f7249;
	// end inline asm
	// begin inline asm
	fma.rn.f32 %f7265, %f8226, %f8231, %f7261;
	// end inline asm
	// begin inline asm
	fma.rn.f32 %f7269, %f8230, %f8231, %f7257;
	// end inline asm
	// begin inline asm
	fma.rn.f32 %f7273, %f8234, %f8235, %f7269;
	// end inline asm
	// begin inline asm
	fma.rn.f32 %f7277, %f8230, %f8235, %f7265;
	// end inline asm
	// begin inline asm
	fma.rn.f32 %f7281, %f8226, %f8231, %f7277;
	// end inline asm
	// begin inline asm
	fma.rn.f32 %f7285, %f8230, %f8231, %f7273;
	// end inline asm
	// begin inline asm
	fma.rn.f32 %f7289, %f8234, %f8235, %f7285;
	// end inline asm
	// begin inline asm
	fma.rn.f32 %f7293, %f8230, %f8235, %f7281;
	// end inline asm
	// begin inline asm
	fma.rn.f32 %f7297, %f8226, %f8231, %f7293;
	// end inline asm
	// begin inline asm
	fma.rn.f32 %f7301, %f8230, %f8231, %f7289;
	// end inline asm
	// begin inline asm
	fma.rn.f32 %f7305, %f8234, %f8235, %f7301;
	// end inline asm
	// begin inline asm
	fma.rn.f32 %f7309, %f8230, %f8235, %f7297;
	// end inline asm
	// begin inline asm
	fma.rn.f32 %f7313, %f8226, %f8231, %f7309;
	// end inline asm
	// begin inline asm
	fma.rn.f32 %f7317, %f8230, %f8231, %f7305;
	// end inline asm
	// begin inline asm
	fma.rn.f32 %f7321, %f8234, %f8235, %f7317;
	// end inline asm
	// begin inline asm
	fma.rn.f32 %f7325, %f8230, %f8235, %f7313;
	// end inline asm
	// begin inline asm
	fma.rn.f32 %f7329, %f8226, %f8231, %f7325;
	// end inline asm
	// begin inline asm
	fma.rn.f32 %f7333, %f8230, %f8231, %f7321;
	// end inline asm
	// begin inline asm
	fma.rn.f32 %f7337, %f8234, %f8235, %f7333;
	// end inline asm
	// begin inline asm
	fma.rn.f32 %f7341, %f8230, %f8235, %f7329;
	// end inline asm
	// begin inline asm
	fma.rn.f32 %f7345, %f8226, %f8231, %f7341;
	// end inline asm
	// begin inline asm
	fma.rn.f32 %f7349, %f8230, %f8231, %f7337;
	// end inline asm
	// begin inline asm
	fma.rn.f32 %f7353, %f8234, %f8235, %f7349;
	// end inline asm
	// begin inline asm
	fma.rn.f32 %f7357, %f8230, %f8235, %f7345;
	// end inline asm
	// begin inline asm
	fma.rn.f32 %f7361, %f8226, %f8231, %f7357;
	// end inline asm
	// begin inline asm
	fma.rn.f32 %f7365, %f8230, %f8231, %f7353;
	// end inline asm
	// begin inline asm
	fma.rn.f32 %f7369, %f8234, %f8235, %f7365;
	// end inline asm
	// begin inline asm
	fma.rn.f32 %f7373, %f8230, %f8235, %f7361;
	// end inline asm
	// begin inline asm
	fma.rn.f32 %f7377, %f8226, %f8231, %f7373;
	// end inline asm
	// begin inline asm
	fma.rn.f32 %f7381, %f8230, %f8231, %f7369;
	// end inline asm
	// begin inline asm
	fma.rn.f32 %f7385, %f8234, %f8235, %f7381;
	// end inline asm
	// begin inline asm
	fma.rn.f32 %f7389, %f8230, %f8235, %f7377;
	// end inline asm
	// begin inline asm
	fma.rn.f32 %f7393, %f8226, %f8231, %f7389;
	// end inline asm
	// begin inline asm
	fma.rn.f32 %f7397, %f8230, %f8231, %f7385;
	// end inline asm
	// begin inline asm
	fma.rn.f32 %f7401, %f8234, %f8235, %f7397;
	// end inline asm
	// begin inline asm
	fma.rn.f32 %f7405, %f8230, %f8235, %f7393;
	// end inline asm
	// begin inline asm
	fma.rn.f32 %f7409, %f8226, %f8231, %f7405;
	// end inline asm
	// begin inline asm
	fma.rn.f32 %f7413, %f8230, %f8231, %f7401;
	// end inline asm
	// begin inline asm
	fma.rn.f32 %f7417, %f8234, %f8235, %f7413;
	// end inline asm
	// begin inline asm
	fma.rn.f32 %f7421, %f8230, %f8235, %f7409;
	// end inline asm
	// begin inline asm
	fma.rn.f32 %f7425, %f8226, %f8231, %f7421;
	// end inline asm
	// begin inline asm
	fma.rn.f32 %f7429, %f8230, %f8231, %f7417;
	// end inline asm
	// begin inline asm
	fma.rn.f32 %f7433, %f8234, %f8235, %f7429;
	// end inline asm
	// begin inline asm
	fma.rn.f32 %f7437, %f8230, %f8235, %f7425;
	// end inline asm
	// begin inline asm
	fma.rn.f32 %f7441, %f8226, %f8231, %f7437;
	// end inline asm
	// begin inline asm
	fma.rn.f32 %f7445, %f8230, %f8231, %f7433;
	// end inline asm
	// begin inline asm
	fma.rn.f32 %f7449, %f8234, %f8235, %f7445;
	// end inline asm
	// begin inline asm
	fma.rn.f32 %f7453, %f8230, %f8235, %f7441;
	// end inline asm
	// begin inline asm
	fma.rn.f32 %f7457, %f8226, %f8231, %f7453;
	// end inline asm
	// begin inline asm
	fma.rn.f32 %f7461, %f8230, %f8231, %f7449;
	// end inline asm
	// begin inline asm
	fma.rn.f32 %f7465, %f8234, %f8235, %f7461;
	// end inline asm
	// begin inline asm
	fma.rn.f32 %f7469, %f8230, %f8235, %f7457;
	// end inline asm
	// begin inline asm
	fma.rn.f32 %f7473, %f8226, %f8231, %f7469;
	// end inline asm
	// begin inline asm
	fma.rn.f32 %f7477, %f8230, %f8231, %f7465;
	// end inline asm
	// begin inline asm
	fma.rn.f32 %f7481, %f8234, %f8235, %f7477;
	// end inline asm
	// begin inline asm
	fma.rn.f32 %f7485, %f8230, %f8235, %f7473;
	// end inline asm
	// begin inline asm
	fma.rn.f32 %f7489, %f8226, %f8231, %f7485;
	// end inline asm
	// begin inline asm
	fma.rn.f32 %f7493, %f8230, %f8231, %f7481;
	// end inline asm
	// begin inline asm
	fma.rn.f32 %f7497, %f8234, %f8235, %f7493;
	// end inline asm
	// begin inline asm
	fma.rn.f32 %f7501, %f8230, %f8235, %f7489;
	// end inline asm
	// begin inline asm
	fma.rn.f32 %f7505, %f8226, %f8231, %f7501;
	// end inline asm
	// begin inline asm
	fma.rn.f32 %f7509, %f8230, %f8231, %f7497;
	// end inline asm
	// begin inline asm
	fma.rn.f32 %f7513, %f8234, %f8235, %f7509;
	// end inline asm
	// begin inline asm
	fma.rn.f32 %f7517, %f8230, %f8235, %f7505;
	// end inline asm
	// begin inline asm
	fma.rn.f32 %f7521, %f8226, %f8231, %f7517;
	// end inline asm
	// begin inline asm
	fma.rn.f32 %f7525, %f8230, %f8231, %f7513;
	// end inline asm
	// begin inline asm
	fma.rn.f32 %f7529, %f8234, %f8235, %f7525;
	// end inline asm
	// begin inline asm
	fma.rn.f32 %f7533, %f8230, %f8235, %f7521;
	// end inline asm
	// begin inline asm
	fma.rn.f32 %f7537, %f8226, %f8231, %f7533;
	// end inline asm
	// begin inline asm
	fma.rn.f32 %f7541, %f8230, %f8231, %f7529;
	// end inline asm
	// begin inline asm
	fma.rn.f32 %f7545, %f8234, %f8235, %f7541;
	// end inline asm
	// begin inline asm
	fma.rn.f32 %f7549, %f8230, %f8235, %f7537;
	// end inline asm
	// begin inline asm
	fma.rn.f32 %f7553, %f8226, %f8231, %f7549;
	// end inline asm
	// begin inline asm
	fma.rn.f32 %f7557, %f8230, %f8231, %f7545;
	// end inline asm
	// begin inline asm
	fma.rn.f32 %f7561, %f8234, %f8235, %f7557;
	// end inline asm
	// begin inline asm
	fma.rn.f32 %f7565, %f8230, %f8235, %f7553;
	// end inline asm
	// begin inline asm
	fma.rn.f32 %f7569, %f8226, %f8231, %f7565;
	// end inline asm
	// begin inline asm
	fma.rn.f32 %f7573, %f8230, %f8231, %f7561;
	// end inline asm
	// begin inline asm
	fma.rn.f32 %f7577, %f8234, %f8235, %f7573;
	// end inline asm
	// begin inline asm
	fma.rn.f32 %f7581, %f8230, %f8235, %f7569;
	// end inline asm
	// begin inline asm
	fma.rn.f32 %f7585, %f8226, %f8231, %f7581;
	// end inline asm
	// begin inline asm
	fma.rn.f32 %f7589, %f8230, %f8231, %f7577;
	// end inline asm
	// begin inline asm
	fma.rn.f32 %f7593, %f8234, %f8235, %f7589;
	// end inline asm
	// begin inline asm
	fma.rn.f32 %f7597, %f8230, %f8235, %f7585;
	// end inline asm
	// begin inline asm
	fma.rn.f32 %f7601, %f8226, %f8231, %f7597;
	// end inline asm
	// begin inline asm
	fma.rn.f32 %f7605, %f8230, %f8231, %f7593;
	// end inline asm
	// begin inline asm
	fma.rn.f32 %f7609, %f8234, %f8235, %f7605;
	// end inline asm
	// begin inline asm
	fma.rn.f32 %f7613, %f8230, %f8235, %f7601;
	// end inline asm
	// begin inline asm
	fma.rn.f32 %f7617, %f8226, %f8231, %f7613;
	// end inline asm
	// begin inline asm
	fma.rn.f32 %f7621, %f8230, %f8231, %f7609;
	// end inline asm
	// begin inline asm
	fma.rn.f32 %f7625, %f8234, %f8235, %f7621;
	// end inline asm
	// begin inline asm
	fma.rn.f32 %f7629, %f8230, %f8235, %f7617;
	// end inline asm
	// begin inline asm
	fma.rn.f32 %f7633, %f8226, %f8231, %f7629;
	// end inline asm
	// begin inline asm
	fma.rn.f32 %f7637, %f8230, %f8231, %f7625;
	// end inline asm
	// begin inline asm
	fma.rn.f32 %f7641, %f8234, %f8235, %f7637;
	// end inline asm
	// begin inline asm
	fma.rn.f32 %f7645, %f8230, %f8235, %f7633;
	// end inline asm
	// begin inline asm
	fma.rn.f32 %f7649, %f8226, %f8231, %f7645;
	// end inline asm
	// begin inline asm
	fma.rn.f32 %f7653, %f8230, %f8231, %f7641;
	// end inline asm
	// begin inline asm
	fma.rn.f32 %f7657, %f8234, %f8235, %f7653;
	// end inline asm
	// begin inline asm
	fma.rn.f32 %f7661, %f8230, %f8235, %f7649;
	// end inline asm
	// begin inline asm
	fma.rn.f32 %f7665, %f8226, %f8231, %f7661;
	// end inline asm
	// begin inline asm
	fma.rn.f32 %f7669, %f8230, %f8231, %f7657;
	// end inline asm
	// begin inline asm
	fma.rn.f32 %f7673, %f8234, %f8235, %f7669;
	// end inline asm
	// begin inline asm
	fma.rn.f32 %f7677, %f8230, %f8235, %f7665;
	// end inline asm
	// begin inline asm
	fma.rn.f32 %f7681, %f8226, %f8231, %f7677;
	// end inline asm
	// begin inline asm
	fma.rn.f32 %f7685, %f8230, %f8231, %f7673;
	// end inline asm
	// begin inline asm
	fma.rn.f32 %f7689, %f8234, %f8235, %f7685;
	// end inline asm
	// begin inline asm
	fma.rn.f32 %f7693, %f8230, %f8235, %f7681;
	// end inline asm
	// begin inline asm
	fma.rn.f32 %f7697, %f8226, %f8231, %f7693;
	// end inline asm
	// begin inline asm
	fma.rn.f32 %f7701, %f8230, %f8231, %f7689;
	// end inline asm
	// begin inline asm
	fma.rn.f32 %f7705, %f8234, %f8235, %f7701;
	// end inline asm
	// begin inline asm
	fma.rn.f32 %f7709, %f8230, %f8235, %f7697;
	// end inline asm
	// begin inline asm
	fma.rn.f32 %f7713, %f8226, %f8231, %f7709;
	// end inline asm
	// begin inline asm
	fma.rn.f32 %f7717, %f8230, %f8231, %f7705;
	// end inline asm
	// begin inline asm
	fma.rn.f32 %f7721, %f8234, %f8235, %f7717;
	// end inline asm
	// begin inline asm
	fma.rn.f32 %f7725, %f8230, %f8235, %f7713;
	// end inline asm
	// begin inline asm
	fma.rn.f32 %f7729, %f8226, %f8231, %f7725;
	// end inline asm
	// begin inline asm
	fma.rn.f32 %f7733, %f8230, %f8231, %f7721;
	// end inline asm
	// begin inline asm
	fma.rn.f32 %f7737, %f8234, %f8235, %f7733;
	// end inline asm
	// begin inline asm
	fma.rn.f32 %f7741, %f8230, %f8235, %f7729;
	// end inline asm
	// begin inline asm
	fma.rn.f32 %f7745, %f8226, %f8231, %f7741;
	// end inline asm
	// begin inline asm
	fma.rn.f32 %f7749, %f8230, %f8231, %f7737;
	// end inline asm
	// begin inline asm
	fma.rn.f32 %f7753, %f8234, %f8235, %f7749;
	// end inline asm
	// begin inline asm
	fma.rn.f32 %f7757, %f8230, %f8235, %f7745;
	// end inline asm
	// begin inline asm
	fma.rn.f32 %f7761, %f8226, %f8231, %f7757;
	// end inline asm
	// begin inline asm
	fma.rn.f32 %f7765, %f8230, %f8231, %f7753;
	// end inline asm
	// begin inline asm
	fma.rn.f32 %f7769, %f8234, %f8235, %f7765;
	// end inline asm
	// begin inline asm
	fma.rn.f32 %f7773, %f8230, %f8235, %f7761;
	// end inline asm
	// begin inline asm
	fma.rn.f32 %f7777, %f8226, %f8231, %f7773;
	// end inline asm
	// begin inline asm
	fma.rn.f32 %f7781, %f8230, %f8231, %f7769;
	// end inline asm
	// begin inline asm
	fma.rn.f32 %f7785, %f8234, %f8235, %f7781;
	// end inline asm
	// begin inline asm
	fma.rn.f32 %f7789, %f8230, %f8235, %f7777;
	// end inline asm
	// begin inline asm
	fma.rn.f32 %f7793, %f8226, %f8231, %f7789;
	// end inline asm
	// begin inline asm
	fma.rn.f32 %f7797, %f8230, %f8231, %f7785;
	// end inline asm
	// begin inline asm
	fma.rn.f32 %f7801, %f8234, %f8235, %f7797;
	// end inline asm
	// begin inline asm
	fma.rn.f32 %f7805, %f8230, %f8235, %f7793;
	// end inline asm
	// begin inline asm
	fma.rn.f32 %f7809, %f8226, %f8231, %f7805;
	// end inline asm
	// begin inline asm
	fma.rn.f32 %f7813, %f8230, %f8231, %f7801;
	// end inline asm
	// begin inline asm
	fma.rn.f32 %f7817, %f8234, %f8235, %f7813;
	// end inline asm
	// begin inline asm
	fma.rn.f32 %f7821, %f8230, %f8235, %f7809;
	// end inline asm
	// begin inline asm
	fma.rn.f32 %f7825, %f8226, %f8231, %f7821;
	// end inline asm
	// begin inline asm
	fma.rn.f32 %f7829, %f8230, %f8231, %f7817;
	// end inline asm
	// begin inline asm
	fma.rn.f32 %f7833, %f8234, %f8235, %f7829;
	// end inline asm
	// begin inline asm
	fma.rn.f32 %f7837, %f8230, %f8235, %f7825;
	// end inline asm
	// begin inline asm
	fma.rn.f32 %f7841, %f8226, %f8231, %f7837;
	// end inline asm
	// begin inline asm
	fma.rn.f32 %f7845, %f8230, %f8231, %f7833;
	// end inline asm
	// begin inline asm
	fma.rn.f32 %f7849, %f8234, %f8235, %f7845;
	// end inline asm
	// begin inline asm
	fma.rn.f32 %f7853, %f8230, %f8235, %f7841;
	// end inline asm
	// begin inline asm
	fma.rn.f32 %f7857, %f8226, %f8231, %f7853;
	// end inline asm
	// begin inline asm
	fma.rn.f32 %f7861, %f8230, %f8231, %f7849;
	// end inline asm
	// begin inline asm
	fma.rn.f32 %f7865, %f8234, %f8235, %f7861;
	// end inline asm
	// begin inline asm
	fma.rn.f32 %f7869, %f8230, %f8235, %f7857;
	// end inline asm
	// begin inline asm
	fma.rn.f32 %f7873, %f8226, %f8231, %f7869;
	// end inline asm
	// begin inline asm
	fma.rn.f32 %f7877, %f8230, %f8231, %f7865;
	// end inline asm
	// begin inline asm
	fma.rn.f32 %f7881, %f8234, %f8235, %f7877;
	// end inline asm
	// begin inline asm
	fma.rn.f32 %f7885, %f8230, %f8235, %f7873;
	// end inline asm
	// begin inline asm
	fma.rn.f32 %f7889, %f8226, %f8231, %f7885;
	// end inline asm
	// begin inline asm
	fma.rn.f32 %f7893, %f8230, %f8231, %f7881;
	// end inline asm
	// begin inline asm
	fma.rn.f32 %f7897, %f8234, %f8235, %f7893;
	// end inline asm
	// begin inline asm
	fma.rn.f32 %f7901, %f8230, %f8235, %f7889;
	// end inline asm
	// begin inline asm
	fma.rn.f32 %f7905, %f8226, %f8231, %f7901;
	// end inline asm
	// begin inline asm
	fma.rn.f32 %f7909, %f8230, %f8231, %f7897;
	// end inline asm
	// begin inline asm
	fma.rn.f32 %f7913, %f8234, %f8235, %f7909;
	// end inline asm
	// begin inline asm
	fma.rn.f32 %f7917, %f8230, %f8235, %f7905;
	// end inline asm
	// begin inline asm
	fma.rn.f32 %f7921, %f8226, %f8231, %f7917;
	// end inline asm
	// begin inline asm
	fma.rn.f32 %f7925, %f8230, %f8231, %f7913;
	// end inline asm
	// begin inline asm
	fma.rn.f32 %f7929, %f8234, %f8235, %f7925;
	// end inline asm
	// begin inline asm
	fma.rn.f32 %f7933, %f8230, %f8235, %f7921;
	// end inline asm
	// begin inline asm
	fma.rn.f32 %f7937, %f8226, %f8231, %f7933;
	// end inline asm
	// begin inline asm
	fma.rn.f32 %f7941, %f8230, %f8231, %f7929;
	// end inline asm
	// begin inline asm
	fma.rn.f32 %f7945, %f8234, %f8235, %f7941;
	// end inline asm
	// begin inline asm
	fma.rn.f32 %f7949, %f8230, %f8235, %f7937;
	// end inline asm
	// begin inline asm
	fma.rn.f32 %f7953, %f8226, %f8231, %f7949;
	// end inline asm
	// begin inline asm
	fma.rn.f32 %f7957, %f8230, %f8231, %f7945;
	// end inline asm
	// begin inline asm
	fma.rn.f32 %f7961, %f8234, %f8235, %f7957;
	// end inline asm
	// begin inline asm
	fma.rn.f32 %f7965, %f8230, %f8235, %f7953;
	// end inline asm
	// begin inline asm
	fma.rn.f32 %f7969, %f8226, %f8231, %f7965;
	// end inline asm
	// begin inline asm
	fma.rn.f32 %f7973, %f8230, %f8231, %f7961;
	// end inline asm
	// begin inline asm
	fma.rn.f32 %f7977, %f8234, %f8235, %f7973;
	// end inline asm
	// begin inline asm
	fma.rn.f32 %f7981, %f8230, %f8235, %f7969;
	// end inline asm
	// begin inline asm
	fma.rn.f32 %f7985, %f8226, %f8231, %f7981;
	// end inline asm
	// begin inline asm
	fma.rn.f32 %f7989, %f8230, %f8231, %f7977;
	// end inline asm
	// begin inline asm
	fma.rn.f32 %f7993, %f8234, %f8235, %f7989;
	// end inline asm
	// begin inline asm
	fma.rn.f32 %f7997, %f8230, %f8235, %f7985;
	// end inline asm
	// begin inline asm
	fma.rn.f32 %f8001, %f8226, %f8231, %f7997;
	// end inline asm
	// begin inline asm
	fma.rn.f32 %f8005, %f8230, %f8231, %f7993;
	// end inline asm
	// begin inline asm
	fma.rn.f32 %f8009, %f8234, %f8235, %f8005;
	// end inline asm
	// begin inline asm
	fma.rn.f32 %f8013, %f8230, %f8235, %f8001;
	// end inline asm
	// begin inline asm
	fma.rn.f32 %f8017, %f8226, %f8231, %f8013;
	// end inline asm
	// begin inline asm
	fma.rn.f32 %f8021, %f8230, %f8231, %f8009;
	// end inline asm
	// begin inline asm
	fma.rn.f32 %f8025, %f8234, %f8235, %f8021;
	// end inline asm
	// begin inline asm
	fma.rn.f32 %f8029, %f8230, %f8235, %f8017;
	// end inline asm
	// begin inline asm
	fma.rn.f32 %f8033, %f8226, %f8231, %f8029;
	// end inline asm
	// begin inline asm
	fma.rn.f32 %f8037, %f8230, %f8231, %f8025;
	// end inline asm
	// begin inline asm
	fma.rn.f32 %f8041, %f8234, %f8235, %f8037;
	// end inline asm
	// begin inline asm
	fma.rn.f32 %f8045, %f8230, %f8235, %f8033;
	// end inline asm
	// begin inline asm
	fma.rn.f32 %f8049, %f8226, %f8231, %f8045;
	// end inline asm
	// begin inline asm
	fma.rn.f32 %f8053, %f8230, %f8231, %f8041;
	// end inline asm
	// begin inline asm
	fma.rn.f32 %f8057, %f8234, %f8235, %f8053;
	// end inline asm
	// begin inline asm
	fma.rn.f32 %f8061, %f8230, %f8235, %f8049;
	// end inline asm
	// begin inline asm
	fma.rn.f32 %f8065, %f8226, %f8231, %f8061;
	// end inline asm
	// begin inline asm
	fma.rn.f32 %f8069, %f8230, %f8231, %f8057;
	// end inline asm
	// begin inline asm
	fma.rn.f32 %f8073, %f8234, %f8235, %f8069;
	// end inline asm
	// begin inline asm
	fma.rn.f32 %f8077, %f8230, %f8235, %f8065;
	// end inline asm
	// begin inline asm
	fma.rn.f32 %f8081, %f8226, %f8231, %f8077;
	// end inline asm
	// begin inline asm
	fma.rn.f32 %f8085, %f8230, %f8231, %f8073;
	// end inline asm
	// begin inline asm
	fma.rn.f32 %f8089, %f8234, %f8235, %f8085;
	// end inline asm
	// begin inline asm
	fma.rn.f32 %f8093, %f8230, %f8235, %f8081;
	// end inline asm
	// begin inline asm
	fma.rn.f32 %f8097, %f8226, %f8231, %f8093;
	// end inline asm
	// begin inline asm
	fma.rn.f32 %f8101, %f8230, %f8231, %f8089;
	// end inline asm
	// begin inline asm
	fma.rn.f32 %f8105, %f8234, %f8235, %f8101;
	// end inline asm
	// begin inline asm
	fma.rn.f32 %f8109, %f8230, %f8235, %f8097;
	// end inline asm
	// begin inline asm
	fma.rn.f32 %f8113, %f8226, %f8231, %f8109;
	// end inline asm
	// begin inline asm
	fma.rn.f32 %f8117, %f8230, %f8231, %f8105;
	// end inline asm
	// begin inline asm
	fma.rn.f32 %f8121, %f8234, %f8235, %f8117;
	// end inline asm
	// begin inline asm
	fma.rn.f32 %f8125, %f8230, %f8235, %f8113;
	// end inline asm
	// begin inline asm
	fma.rn.f32 %f8129, %f8226, %f8231, %f8125;
	// end inline asm
	// begin inline asm
	fma.rn.f32 %f8133, %f8230, %f8231, %f8121;
	// end inline asm
	// begin inline asm
	fma.rn.f32 %f8137, %f8234, %f8235, %f8133;
	// end inline asm
	// begin inline asm
	fma.rn.f32 %f8141, %f8230, %f8235, %f8129;
	// end inline asm
	// begin inline asm
	fma.rn.f32 %f8145, %f8226, %f8231, %f8141;
	// end inline asm
	// begin inline asm
	fma.rn.f32 %f8149, %f8230, %f8231, %f8137;
	// end inline asm
	// begin inline asm
	fma.rn.f32 %f8153, %f8234, %f8235, %f8149;
	// end inline asm
	// begin inline asm
	fma.rn.f32 %f8157, %f8230, %f8235, %f8145;
	// end inline asm
	// begin inline asm
	fma.rn.f32 %f8161, %f8226, %f8231, %f8157;
	// end inline asm
	// begin inline asm
	fma.rn.f32 %f8165, %f8230, %f8231, %f8153;
	// end inline asm
	// begin inline asm
	fma.rn.f32 %f8169, %f8234, %f8235, %f8165;
	// end inline asm
	// begin inline asm
	fma.rn.f32 %f8173, %f8230, %f8235, %f8161;
	// end inline asm
	// begin inline asm
	fma.rn.f32 %f8177, %f8226, %f8231, %f8173;
	// end inline asm
	// begin inline asm
	fma.rn.f32 %f8181, %f8230, %f8231, %f8169;
	// end inline asm
	// begin inline asm
	fma.rn.f32 %f8185, %f8234, %f8235, %f8181;
	// end inline asm
	// begin inline asm
	fma.rn.f32 %f8189, %f8230, %f8235, %f8177;
	// end inline asm
	// begin inline asm
	fma.rn.f32 %f8193, %f8226, %f8231, %f8189;
	// end inline asm
	// begin inline asm
	fma.rn.f32 %f8197, %f8230, %f8231, %f8185;
	// end inline asm
	// begin inline asm
	fma.rn.f32 %f8201, %f8234, %f8235, %f8197;
	// end inline asm
	// begin inline asm
	fma.rn.f32 %f8205, %f8230, %f8235, %f8193;
	// end inline asm
	// begin inline asm
	fma.rn.f32 %f8209, %f8226, %f8231, %f8205;
	// end inline asm
	// begin inline asm
	fma.rn.f32 %f8213, %f8230, %f8231, %f8201;
	// end inline asm
	// begin inline asm
	fma.rn.f32 %f8217, %f8234, %f8235, %f8213;
	// end inline asm
	// begin inline asm
	fma.rn.f32 %f8221, %f8230, %f8235, %f8209;
	// end inline asm
	// begin inline asm
	fma.rn.f32 %f16432, %f8226, %f8231, %f8221;
	// end inline asm
	// begin inline asm
	fma.rn.f32 %f8229, %f8230, %f8231, %f8217;
	// end inline asm
	// begin inline asm
	fma.rn.f32 %f16433, %f8234, %f8235, %f8229;
	// end inline asm
	add.s32 	%r119, %r119, 1;
	add.s32 	%r118, %r118, 16;
	setp.ne.s32 	%p10, %r119, 512;
	@%p10 bra 	$L__BB7_14;
	mov.b32 	%r121, 0;
	mov.u32 	%r120, data;
$L__BB7_16:
	ld.shared.v4.f32 	{%f10278, %f10282, %f10283, %f10279}, [%r120];
	neg.f32 	%f10274, %f10282;
	// begin inline asm
	fma.rn.f32 %f8237, %f10278, %f10283, %f16432;
	// end inline asm
	// begin inline asm
	fma.rn.f32 %f8241, %f10274, %f10279, %f8237;
	// end inline asm
	// begin inline asm
	fma.rn.f32 %f8245, %f10278, %f10279, %f16433;
	// end inline asm
	// begin inline asm
	fma.rn.f32 %f8249, %f10282, %f10283, %f8245;
	// end inline asm
	// begin inline asm
	fma.rn.f32 %f8253, %f10278, %f10283, %f8241;
	// end inline asm
	// begin inline asm
	fma.rn.f32 %f8257, %f10274, %f10279, %f8253;
	// end inline asm
	// begin inline asm
	fma.rn.f32 %f8261, %f10278, %f10279, %f8249;
	// end inline asm
	// begin inline asm
	fma.rn.f32 %f8265, %f10282, %f10283, %f8261;
	// end inline asm
	// begin inline asm
	fma.rn.f32 %f8269, %f10278, %f10283, %f8257;
	// end inline asm
	// begin inline asm
	fma.rn.f32 %f8273, %f10274, %f10279, %f8269;
	// end inline asm
	// begin inline asm
	fma.rn.f32 %f8277, %f10278, %f10279, %f8265;
	// end inline asm
	// begin inline asm
	fma.rn.f32 %f8281, %f10282, %f10283, %f8277;
	// end inline asm
	// begin inline asm
	fma.rn.f32 %f8285, %f10278, %f10283, %f8273;
	// end inline asm
	// begin inline asm
	fma.rn.f32 %f8289, %f10274, %f10279, %f8285;
	// end inline asm
	// begin inline asm
	fma.rn.f32 %f8293, %f10278, %f10279, %f8281;
	// end inline asm
	// begin inline asm
	fma.rn.f32 %f8297, %f10282, %f10283, %f8293;
	// end inline asm
	// begin inline asm
	fma.rn.f32 %f8301, %f10278, %f10283, %f8289;
	// end inline asm
	// begin inline asm
	fma.rn.f32 %f8305, %f10274, %f10279, %f8301;
	// end inline asm
	// begin inline asm
	fma.rn.f32 %f8309, %f10278, %f10279, %f8297;
	// end inline asm
	// begin inline asm
	fma.rn.f32 %f8313, %f10282, %f10283, %f8309;
	// end inline asm
	// begin inline asm
	fma.rn.f32 %f8317, %f10278, %f10283, %f8305;
	// end inline asm
	// begin inline asm
	fma.rn.f32 %f8321, %f10274, %f10279, %f8317;
	// end inline asm
	// begin inline asm
	fma.rn.f32 %f8325, %f10278, %f10279, %f8313;
	// end inline asm
	// begin inline asm
	fma.rn.f32 %f8329, %f10282, %f10283, %f8325;
	// end inline asm
	// begin inline asm
	fma.rn.f32 %f8333, %f10278, %f10283, %f8321;
	// end inline asm
	// begin inline asm
	fma.rn.f32 %f8337, %f10274, %f10279, %f8333;
	// end inline asm
	// begin inline asm
	fma.rn.f32 %f8341, %f10278, %f10279, %f8329;
	// end inline asm
	// begin inline asm
	fma.rn.f32 %f8345, %f10282, %f10283, %f8341;
	// end inline asm
	// begin inline asm
	fma.rn.f32 %f8349, %f10278, %f10283, %f8337;
	// end inline asm
	// begin inline asm
	fma.rn.f32 %f8353, %f10274, %f10279, %f8349;
	// end inline asm
	// begin inline asm
	fma.rn.f32 %f8357, %f10278, %f10279, %f8345;
	// end inline asm
	// begin inline asm
	fma.rn.f32 %f8361, %f10282, %f10283, %f8357;
	// end inline asm
	// begin inline asm
	fma.rn.f32 %f8365, %f10278, %f10283, %f8353;
	// end inline asm
	// begin inline asm
	fma.rn.f32 %f8369, %f10274, %f10279, %f8365;
	// end inline asm
	// begin inline asm
	fma.rn.f32 %f8373, %f10278, %f10279, %f8361;
	// end inline asm
	// begin inline asm
	fma.rn.f32 %f8377, %f10282, %f10283, %f8373;
	// end inline asm
	// begin inline asm
	fma.rn.f32 %f8381, %f10278, %f10283, %f8369;
	// end inline asm
	// begin inline asm
	fma.rn.f32 %f8385, %f10274, %f10279, %f8381;
	// end inline asm
	// begin inline asm
	fma.rn.f32 %f8389, %f10278, %f10279, %f8377;
	// end inline asm
	// begin inline asm
	fma.rn.f32 %f8393, %f10282, %f10283, %f8389;
	// end inline asm
	// begin inline asm
	fma.rn.f32 %f8397, %f10278, %f10283, %f8385;
	// end inline asm
	// begin inline asm
	fma.rn.f32 %f8401, %f10274, %f10279, %f8397;
	// end inline asm
	// begin inline asm
	fma.rn.f32 %f8405, %f10278, %f10279, %f8393;
	// end inline asm
	// begin inline asm
	fma.rn.f32 %f8409, %f10282, %f10283, %f8405;
	// end inline asm
	// begin inline asm
	fma.rn.f32 %f8413, %f10278, %f10283, %f8401;
	// end inline asm
	// begin inline asm
	fma.rn.f32 %f8417, %f10274, %f10279, %f8413;
	// end inline asm
	// begin inline asm
	fma.rn.f32 %f8421, %f10278, %f10279, %f8409;
	// end inline asm
	// begin inline asm
	fma.rn.f32 %f8425, %f10282, %f10283, %f8421;
	// end inline asm
	// begin inline asm
	fma.rn.f32 %f8429, %f10278, %f10283, %f8417;
	// end inline asm
	// begin inline asm
	fma.rn.f32 %f8433, %f10274, %f10279, %f8429;
	// end inline asm
	// begin inline asm
	fma.rn.f32 %f8437, %f10278, %f10279, %f8425;
	// end inline asm
	// begin inline asm
	fma.rn.f32 %f8441, %f10282, %f10283, %f8437;
	// end inline asm
	// begin inline asm
	fma.rn.f32 %f8445, %f10278, %f10283, %f8433;
	// end inline asm
	// begin inline asm
	fma.rn.f32 %f8449, %f10274, %f10279, %f8445;
	// end inline asm
	// begin inline asm
	fma.rn.f32 %f8453, %f10278, %f10279, %f8441;
	// end inline asm
	// begin inline asm
	fma.rn.f32 %f8457, %f10282, %f10283, %f8453;
	// end inline asm
	// begin inline asm
	fma.rn.f32 %f8461, %f10278, %f10283, %f8449;
	// end inline asm
	// begin inline asm
	fma.rn.f32 %f8465, %f10274, %f10279, %f8461;
	// end inline asm
	// begin inline asm
	fma.rn.f32 %f8469, %f10278, %f10279, %f8457;
	// end inline asm
	// begin inline asm
	fma.rn.f32 %f8473, %f10282, %f10283, %f8469;
	// end inline asm
	// begin inline asm
	fma.rn.f32 %f8477, %f10278, %f10283, %f8465;
	// end inline asm
	// begin inline asm
	fma.rn.f32 %f8481, %f10274, %f10279, %f8477;
	// end inline asm
	// begin inline asm
	fma.rn.f32 %f8485, %f10278, %f10279, %f8473;
	// end inline asm
	// begin inline asm
	fma.rn.f32 %f8489, %f10282, %f10283, %f8485;
	// end inline asm
	// begin inline asm
	fma.rn.f32 %f8493, %f10278, %f10283, %f8481;
	// end inline asm
	// begin inline asm
	fma.rn.f32 %f8497, %f10274, %f10279, %f8493;
	// end inline asm
	// begin inline asm
	fma.rn.f32 %f8501, %f10278, %f10279, %f8489;
	// end inline asm
	// begin inline asm
	fma.rn.f32 %f8505, %f10282, %f10283, %f8501;
	// end inline asm
	// begin inline asm
	fma.rn.f32 %f8509, %f10278, %f10283, %f8497;
	// end inline asm
	// begin inline asm
	fma.rn.f32 %f8513, %f10274, %f10279, %f8509;
	// end inline asm
	// begin inline asm
	fma.rn.f32 %f8517, %f10278, %f10279, %f8505;
	// end inline asm
	// begin inline asm
	fma.rn.f32 %f8521, %f10282, %f10283, %f8517;
	// end inline asm
	// begin inline asm
	fma.rn.f32 %f8525, %f10278, %f10283, %f8513;
	// end inline asm
	// begin inline asm
	fma.rn.f32 %f8529, %f10274, %f10279, %f8525;
	// end inline asm
	// begin inline asm
	fma.rn.f32 %f8533, %f10278, %f10279, %f8521;
	// end inline asm
	// begin inline asm
	fma.rn.f32 %f8537, %f10282, %f10283, %f8533;
	// end inline asm
	// begin inline asm
	fma.rn.f32 %f8541, %f10278, %f10283, %f8529;
	// end inline asm
	// begin inline asm
	fma.rn.f32 %f8545, %f10274, %f10279, %f8541;
	// end inline asm
	// begin inline asm
	fma.rn.f32 %f8549, %f10278, %f10279, %f8537;
	// end inline asm
	// begin inline asm
	fma.rn.f32 %f8553, %f10282, %f10283, %f8549;
	// end inline asm
	// begin inline asm
	fma.rn.f32 %f8557, %f10278, %f10283, %f8545;
	// end inline asm
	// begin inline asm
	fma.rn.f32 %f8561, %f10274, %f10279, %f8557;
	// end inline asm
	// begin inline asm
	fma.rn.f32 %f8565, %f10278, %f10279, %f8553;
	// end inline asm
	// begin inline asm
	fma.rn.f32 %f8569, %f10282, %f10283, %f8565;
	// end inline asm
	// begin inline asm
	fma.rn.f32 %f8573, %f10278, %f10283, %f8561;
	// end inline asm
	// begin inline asm
	fma.rn.f32 %f8577, %f10274, %f10279, %f8573;
	// end inline asm
	// begin inline asm
	fma.rn.f32 %f8581, %f10278, %f10279, %f8569;
	// end inline asm
	// begin inline asm
	fma.rn.f32 %f8585, %f10282, %f10283, %f8581;
	// end inline asm
	// begin inline asm
	fma.rn.f32 %f8589, %f10278, %f10283, %f8577;
	// end inline asm
	// begin inline asm
	fma.rn.f32 %f8593, %f10274, %f10279, %f8589;
	// end inline asm
	// begin inline asm
	fma.rn.f32 %f8597, %f10278, %f10279, %f8585;
	// end inline asm
	// begin inline asm
	fma.rn.f32 %f8601, %f10282, %f10283, %f8597;
	// end inline asm
	// begin inline asm
	fma.rn.f32 %f8605, %f10278, %f10283, %f8593;
	// end inline asm
	// begin inline asm
	fma.rn.f32 %f8609, %f10274, %f10279, %f8605;
	// end inline asm
	// begin inline asm
	fma.rn.f32 %f8613, %f10278, %f10279, %f8601;
	// end inline asm
	// begin inline asm
	fma.rn.f32 %f8617, %f10282, %f10283, %f8613;
	// end inline asm
	// begin inline asm
	fma.rn.f32 %f8621, %f10278, %f10283, %f8609;
	// end inline asm
	// begin inline asm
	fma.rn.f32 %f8625, %f10274, %f10279, %f8621;
	// end inline asm
	// begin inline asm
	fma.rn.f32 %f8629, %f10278, %f10279, %f8617;
	// end inline asm
	// begin inline asm
	fma.rn.f32 %f8633, %f10282, %f10283, %f8629;
	// end inline asm
	// begin inline asm
	fma.rn.f32 %f8637, %f10278, %f10283, %f8625;
	// end inline asm
	// begin inline asm
	fma.rn.f32 %f8641, %f10274, %f10279, %f8637;
	// end inline asm
	// begin inline asm
	fma.rn.f32 %f8645, %f10278, %f10279, %f8633;
	// end inline asm
	// begin inline asm
	fma.rn.f32 %f8649, %f10282, %f10283, %f8645;
	// end inline asm
	// begin inline asm
	fma.rn.f32 %f8653, %f10278, %f10283, %f8641;
	// end inline asm
	// begin inline asm
	fma.rn.f32 %f8657, %f10274, %f10279, %f8653;
	// end inline asm
	// begin inline asm
	fma.rn.f32 %f8661, %f10278, %f10279, %f8649;
	// end inline asm
	// begin inline asm
	fma.rn.f32 %f8665, %f10282, %f10283, %f8661;
	// end inline asm
	// begin inline asm
	fma.rn.f32 %f8669, %f10278, %f10283, %f8657;
	// end inline asm
	// begin inline asm
	fma.rn.f32 %f8673, %f10274, %f10279, %f8669;
	// end inline asm
	// begin inline asm
	fma.rn.f32 %f8677, %f10278, %f10279, %f8665;
	// end inline asm
	// begin inline asm
	fma.rn.f32 %f8681, %f10282, %f10283, %f8677;
	// end inline asm
	// begin inline asm
	fma.rn.f32 %f8685, %f10278, %f10283, %f8673;
	// end inline asm
	// begin inline asm
	fma.rn.f32 %f8689, %f10274, %f10279, %f8685;
	// end inline asm
	// begin inline asm
	fma.rn.f32 %f8693, %f10278, %f10279, %f8681;
	// end inline asm
	// begin inline asm
	fma.rn.f32 %f8697, %f10282, %f10283, %f8693;
	// end inline asm
	// begin inline asm
	fma.rn.f32 %f8701, %f10278, %f10283, %f8689;
	// end inline asm
	// begin inline asm
	fma.rn.f32 %f8705, %f10274, %f10279, %f8701;
	// end inline asm
	// begin inline asm
	fma.rn.f32 %f8709, %f10278, %f10279, %f8697;
	// end inline asm
	// begin inline asm
	fma.rn.f32 %f8713, %f10282, %f10283, %f8709;
	// end inline asm
	// begin inline asm
	fma.rn.f32 %f8717, %f10278, %f10283, %f8705;
	// end inline asm
	// begin inline asm
	fma.rn.f32 %f8721, %f10274, %f10279, %f8717;
	// end inline asm
	// begin inline asm
	fma.rn.f32 %f8725, %f10278, %f10279, %f8713;
	// end inline asm
	// begin inline asm
	fma.rn.f32 %f8729, %f10282, %f10283, %f8725;
	// end inline asm
	// begin inline asm
	fma.rn.f32 %f8733, %f10278, %f10283, %f8721;
	// end inline asm
	// begin inline asm
	fma.rn.f32 %f8737, %f10274, %f10279, %f8733;
	// end inline asm
	// begin inline asm
	fma.rn.f32 %f8741, %f10278, %f10279, %f8729;
	// end inline asm
	// begin inline asm
	fma.rn.f32 %f8745, %f10282, %f10283, %f8741;
	// end inline asm
	// begin inline asm
	fma.rn.f32 %f8749, %f10278, %f10283, %f8737;
	// end inline asm
	// begin inline asm
	fma.rn.f32 %f8753, %f10274, %f10279, %f8749;
	// end inline asm
	// begin inline asm
	fma.rn.f32 %f8757, %f10278, %f10279, %f8745;
	// end inline asm
	// begin inline asm
	fma.rn.f32 %f8761, %f10282, %f10283, %f8757;
	// end inline asm
	// begin inline asm
	fma.rn.f32 %f8765, %f10278, %f10283, %f8753;
	// end inline asm
	// begin inline asm
	fma.rn.f32 %f8769, %f10274, %f10279, %f8765;
	// end inline asm
	// begin inline asm
	fma.rn.f32 %f8773, %f10278, %f10279, %f8761;
	// end inline asm
	// begin inline asm
	fma.rn.f32 %f8777, %f10282, %f10283, %f8773;
	// end inline asm
	// begin inline asm
	fma.rn.f32 %f8781, %f10278, %f10283, %f8769;
	// end inline asm
	// begin inline asm
	fma.rn.f32 %f8785, %f10274, %f10279, %f8781;
	// end inline asm
	// begin inline asm
	fma.rn.f32 %f8789, %f10278, %f10279, %f8777;
	// end inline asm
	// begin inline asm
	fma.rn.f32 %f8793, %f10282, %f10283, %f8789;
	// end inline asm
	// begin inline asm
	fma.rn.f32 %f8797, %f10278, %f10283, %f8785;
	// end inline asm
	// begin inline asm
	fma.rn.f32 %f8801, %f10274, %f10279, %f8797;
	// end inline asm
	// begin inline asm
	fma.rn.f32 %f8805, %f10278, %f10279, %f8793;
	// end inline asm
	// begin inline asm
	fma.rn.f32 %f8809, %f10282, %f10283, %f8805;
	// end inline asm
	// begin inline asm
	fma.rn.f32 %f8813, %f10278, %f10283, %f8801;
	// end inline asm
	// begin inline asm
	fma.rn.f32 %f8817, %f10274, %f10279, %f8813;
	// end inline asm
	// begin inline asm
	fma.rn.f32 %f8821, %f10278, %f10279, %f8809;
	// end inline asm
	// begin inline asm
	fma.rn.f32 %f8825, %f10282, %f10283, %f8821;
	// end inline asm
	// begin inline asm
	fma.rn.f32 %f8829, %f10278, %f10283, %f8817;
	// end inline asm
	// begin inline asm
	fma.rn.f32 %f8833, %f10274, %f10279, %f8829;
	// end inline asm
	// begin inline asm
	fma.rn.f32 %f8837, %f10278, %f10279, %f8825;
	// end inline asm
	// begin inline asm
	fma.rn.f32 %f8841, %f10282, %f10283, %f8837;
	// end inline asm
	// begin inline asm
	fma.rn.f32 %f8845, %f10278, %f10283, %f8833;
	// end inline asm
	// begin inline asm
	fma.rn.f32 %f8849, %f10274, %f10279, %f8845;
	// end inline asm
	// begin inline asm
	fma.rn.f32 %f8853, %f10278, %f10279, %f8841;
	// end inline asm
	// begin inline asm
	fma.rn.f32 %f8857, %f10282, %f10283, %f8853;
	// end inline asm
	// begin inline asm
	fma.rn.f32 %f8861, %f10278, %f10283, %f8849;
	// end inline asm
	// begin inline asm
	fma.rn.f32 %f8865, %f10274, %f10279, %f8861;
	// end inline asm
	// begin inline asm
	fma.rn.f32 %f8869, %f10278, %f10279, %f8857;
	// end inline asm
	// begin inline asm
	fma.rn.f32 %f8873, %f10282, %f10283, %f8869;
	// end inline asm
	// begin inline asm
	fma.rn.f32 %f8877, %f10278, %f10283, %f8865;
	// end inline asm
	// begin inline asm
	fma.rn.f32 %f8881, %f10274, %f10279, %f8877;
	// end inline asm
	// begin inline asm
	fma.rn.f32 %f8885, %f10278, %f10279, %f8873;
	// end inline asm
	// begin inline asm
	fma.rn.f32 %f8889, %f10282, %f10283, %f8885;
	// end inline asm
	// begin inline asm
	fma.rn.f32 %f8893, %f10278, %f10283, %f8881;
	// end inline asm
	// begin inline asm
	fma.rn.f32 %f8897, %f10274, %f10279, %f8893;
	// end inline asm
	// begin inline asm
	fma.rn.f32 %f8901, %f10278, %f10279, %f8889;
	// end inline asm
	// begin inline asm
	fma.rn.f32 %f8905, %f10282, %f10283, %f8901;
	// end inline asm
	// begin inline asm
	fma.rn.f32 %f8909, %f10278, %f10283, %f8897;
	// end inline asm
	// begin inline asm
	fma.rn.f32 %f8913, %f10274, %f10279, %f8909;
	// end inline asm
	// begin inline asm
	fma.rn.f32 %f8917, %f10278, %f10279, %f8905;
	// end inline asm
	// begin inline asm
	fma.rn.f32 %f8921, %f10282, %f10283, %f8917;
	// end inline asm
	// begin inline asm
	fma.rn.f32 %f8925, %f10278, %f10283, %f8913;
	// end inline asm
	// begin inline asm
	fma.rn.f32 %f8929, %f10274, %f10279, %f8925;
	// end inline asm
	// begin inline asm
	fma.rn.f32 %f8933, %f10278, %f10279, %f8921;
	// end inline asm
	// begin inline asm
	fma.rn.f32 %f8937, %f10282, %f10283, %f8933;
	// end inline asm
	// begin inline asm
	fma.rn.f32 %f8941, %f10278, %f10283, %f8929;
	// end inline asm
	// begin inline asm
	fma.rn.f32 %f8945, %f10274, %f10279, %f8941;
	// end inline asm
	// begin inline asm
	fma.rn.f32 %f8949, %f10278, %f10279, %f8937;
	// end inline asm
	// begin inline asm
	fma.rn.f32 %f8953, %f10282, %f10283, %f8949;
	// end inline asm
	// begin inline asm
	fma.rn.f32 %f8957, %f10278, %f10283, %f8945;
	// end inline asm
	// begin inline asm
	fma.rn.f32 %f8961, %f10274, %f10279, %f8957;
	// end inline asm
	// begin inline asm
	fma.rn.f32 %f8965, %f10278, %f10279, %f8953;
	// end inline asm
	// begin inline asm
	fma.rn.f32 %f8969, %f10282, %f10283, %f8965;
	// end inline asm
	// begin inline asm
	fma.rn.f32 %f8973, %f10278, %f10283, %f8961;
	// end inline asm
	// begin inline asm
	fma.rn.f32 %f8977, %f10274, %f10279, %f8973;
	// end inline asm
	// begin inline asm
	fma.rn.f32 %f8981, %f10278, %f10279, %f8969;
	// end inline asm
	// begin inline asm
	fma.rn.f32 %f8985, %f10282, %f10283, %f8981;
	// end inline asm
	// begin inline asm
	fma.rn.f32 %f8989, %f10278, %f10283, %f8977;
	// end inline asm
	// begin inline asm
	fma.rn.f32 %f8993, %f10274, %f10279, %f8989;
	// end inline asm
	// begin inline asm
	fma.rn.f32 %f8997, %f10278, %f10279, %f8985;
	// end inline asm
	// begin inline asm
	fma.rn.f32 %f9001, %f10282, %f10283, %f8997;
	// end inline asm
	// begin inline asm
	fma.rn.f32 %f9005, %f10278, %f10283, %f8993;
	// end inline asm
	// begin inline asm
	fma.rn.f32 %f9009, %f10274, %f10279, %f9005;
	// end inline asm
	// begin inline asm
	fma.rn.f32 %f9013, %f10278, %f10279, %f9001;
	// end inline asm
	// begin inline asm
	fma.rn.f32 %f9017, %f10282, %f10283, %f9013;
	// end inline asm
	// begin inline asm
	fma.rn.f32 %f9021, %f10278, %f10283, %f9009;
	// end inline asm
	// begin inline asm
	fma.rn.f32 %f9025, %f10274, %f10279, %f9021;
	// end inline asm
	// begin inline asm
	fma.rn.f32 %f9029, %f10278, %f10279, %f9017;
	// end inline asm
	// begin inline asm
	fma.rn.f32 %f9033, %f10282, %f10283, %f9029;
	// end inline asm
	// begin inline asm
	fma.rn.f32 %f9037, %f10278, %f10283, %f9025;
	// end inline asm
	// begin inline asm
	fma.rn.f32 %f9041, %f10274, %f10279, %f9037;
	// end inline asm
	// begin inline asm
	fma.rn.f32 %f9045, %f10278, %f10279, %f9033;
	// end inline asm
	// begin inline asm
	fma.rn.f32 %f9049, %f10282, %f10283, %f9045;
	// end inline asm
	// begin inline asm
	fma.rn.f32 %f9053, %f10278, %f10283, %f9041;
	// end inline asm
	// begin inline asm
	fma.rn.f32 %f9057, %f10274, %f10279, %f9053;
	// end inline asm
	// begin inline asm
	fma.rn.f32 %f9061, %f10278, %f10279, %f9049;
	// end inline asm
	// begin inline asm
	fma.rn.f32 %f9065, %f10282, %f10283, %f9061;
	// end inline asm
	// begin inline asm
	fma.rn.f32 %f9069, %f10278, %f10283, %f9057;
	// end inline asm
	// begin inline asm
	fma.rn.f32 %f9073, %f10274, %f10279, %f9069;
	// end inline asm
	// begin inline asm
	fma.rn.f32 %f9077, %f10278, %f10279, %f9065;
	// end inline asm
	// begin inline asm
	fma.rn.f32 %f9081, %f10282, %f10283, %f9077;
	// end inline asm
	// begin inline asm
	fma.rn.f32 %f9085, %f10278, %f10283, %f9073;
	// end inline asm
	// begin inline asm
	fma.rn.f32 %f9089, %f10274, %f10279, %f9085;
	// end inline asm
	// begin inline asm
	fma.rn.f32 %f9093, %f10278, %f10279, %f9081;
	// end inline asm
	// begin inline asm
	fma.rn.f32 %f9097, %f10282, %f10283, %f9093;
	// end inline asm
	// begin inline asm
	fma.rn.f32 %f9101, %f10278, %f10283, %f9089;
	// end inline asm
	// begin inline asm
	fma.rn.f32 %f9105, %f10274, %f10279, %f9101;
	// end inline asm
	// begin inline asm
	fma.rn.f32 %f9109, %f10278, %f10279, %f9097;
	// end inline asm
	// begin inline asm
	fma.rn.f32 %f9113, %f10282, %f10283, %f9109;
	// end inline asm
	// begin inline asm
	fma.rn.f32 %f9117, %f10278, %f10283, %f9105;
	// end inline asm
	// begin inline asm
	fma.rn.f32 %f9121, %f10274, %f10279, %f9117;
	// end inline asm
	// begin inline asm
	fma.rn.f32 %f9125, %f10278, %f10279, %f9113;
	// end inline asm
	// begin inline asm
	fma.rn.f32 %f9129, %f10282, %f10283, %f9125;
	// end inline asm
	// begin inline asm
	fma.rn.f32 %f9133, %f10278, %f10283, %f9121;
	// end inline asm
	// begin inline asm
	fma.rn.f32 %f9137, %f10274, %f10279, %f9133;
	// end inline asm
	// begin inline asm
	fma.rn.f32 %f9141, %f10278, %f10279, %f9129;
	// end inline asm
	// begin inline asm
	fma.rn.f32 %f9145, %f10282, %f10283, %f9141;
	// end inline asm
	// begin inline asm
	fma.rn.f32 %f9149, %f10278, %f10283, %f9137;
	// end inline asm
	// begin inline asm
	fma.rn.f32 %f9153, %f10274, %f10279, %f9149;
	// end inline asm
	// begin inline asm
	fma.rn.f32 %f9157, %f10278, %f10279, %f9145;
	// end inline asm
	// begin inline asm
	fma.rn.f32 %f9161, %f10282, %f10283, %f9157;
	// end inline asm
	// begin inline asm
	fma.rn.f32 %f9165, %f10278, %f10283, %f9153;
	// end inline asm
	// begin inline asm
	fma.rn.f32 %f9169, %f10274, %f10279, %f9165;
	// end inline asm
	// begin inline asm
	fma.rn.f32 %f9173, %f10278, %f10279, %f9161;
	// end inline asm
	// begin inline asm
	fma.rn.f32 %f9177, %f10282, %f10283, %f9173;
	// end inline asm
	// begin inline asm
	fma.rn.f32 %f9181, %f10278, %f10283, %f9169;
	// end inline asm
	// begin inline asm
	fma.rn.f32 %f9185, %f10274, %f10279, %f9181;
	// end inline asm
	// begin inline asm
	fma.rn.f32 %f9189, %f10278, %f10279, %f9177;
	// end inline asm
	// begin inline asm
	fma.rn.f32 %f9193, %f10282, %f10283, %f9189;
	// end inline asm
	// begin inline asm
	fma.rn.f32 %f9197, %f10278, %f10283, %f9185;
	// end inline asm
	// begin inline asm
	fma.rn.f32 %f9201, %f10274, %f10279, %f9197;
	// end inline asm
	// begin inline asm
	fma.rn.f32 %f9205, %f10278, %f10279, %f9193;
	// end inline asm
	// begin inline asm
	fma.rn.f32 %f9209, %f10282, %f10283, %f9205;
	// end inline asm
	// begin inline asm
	fma.rn.f32 %f9213, %f10278, %f10283, %f9201;
	// end inline asm
	// begin inline asm
	fma.rn.f32 %f9217, %f10274, %f10279, %f9213;
	// end inline asm
	// begin inline asm
	fma.rn.f32 %f9221, %f10278, %f10279, %f9209;
	// end inline asm
	// begin inline asm
	fma.rn.f32 %f9225, %f10282, %f10283, %f9221;
	// end inline asm
	// begin inline asm
	fma.rn.f32 %f9229, %f10278, %f10283, %f9217;
	// end inline asm
	// begin inline asm
	fma.rn.f32 %f9233, %f10274, %f10279, %f9229;
	// end inline asm
	// begin inline asm
	fma.rn.f32 %f9237, %f10278, %f10279, %f9225;
	// end inline asm
	// begin inline asm
	fma.rn.f32 %f9241, %f10282, %f10283, %f9237;
	// end inline asm
	// begin inline asm
	fma.rn.f32 %f9245, %f10278, %f10283, %f9233;
	// end inline asm
	// begin inline asm
	fma.rn.f32 %f9249, %f10274, %f10279, %f9245;
	// end inline asm
	// begin inline asm
	fma.rn.f32 %f9253, %f10278, %f10279, %f9241;
	// end inline asm
	// begin inline asm
	fma.rn.f32 %f9257, %f10282, %f10283, %f9253;
	// end inline asm
	// begin inline asm
	fma.rn.f32 %f9261, %f10278, %f10283, %f9249;
	// end inline asm
	// begin inline asm
	fma.rn.f32 %f9265, %f10274, %f10279, %f9261;
	// end inline asm
	// begin inline asm
	fma.rn.f32 %f9269, %f10278, %f10279, %f9257;
	// end inline asm
	// begin inline asm
	fma.rn.f32 %f9273, %f10282, %f10283, %f9269;
	// end inline asm
	// begin inline asm
	fma.rn.f32 %f9277, %f10278, %f10283, %f9265;
	// end inline asm
	// begin inline asm
	fma.rn.f32 %f9281, %f10274, %f10279, %f9277;
	// end inline asm
	// begin inline asm
	fma.rn.f32 %f9285, %f10278, %f10279, %f9273;
	// end inline asm
	// begin inline asm
	fma.rn.f32 %f9289, %f10282, %f10283, %f9285;
	// end inline asm
	// begin inline asm
	fma.rn.f32 %f9293, %f10278, %f10283, %f9281;
	// end inline asm
	// begin inline asm
	fma.rn.f32 %f9297, %f10274, %f10279, %f9293;
	// end inline asm
	// begin inline asm
	fma.rn.f32 %f9301, %f10278, %f10279, %f9289;
	// end inline asm
	// begin inline asm
	fma.rn.f32 %f9305, %f10282, %f10283, %f9301;
	// end inline asm
	// begin inline asm
	fma.rn.f32 %f9309, %f10278, %f10283, %f9297;
	// end inline asm
	// begin inline asm
	fma.rn.f32 %f9313, %f10274, %f10279, %f9309;
	// end inline asm
	// begin inline asm
	fma.rn.f32 %f9317, %f10278, %f10279, %f9305;
	// end inline asm
	// begin inline asm
	fma.rn.f32 %f9321, %f10282, %f10283, %f9317;
	// end inline asm
	// begin inline asm
	fma.rn.f32 %f9325, %f10278, %f10283, %f9313;
	// end inline asm
	// begin inline asm
	fma.rn.f32 %f9329, %f10274, %f10279, %f9325;
	// end inline asm
	// begin inline asm
	fma.rn.f32 %f9333, %f10278, %f10279, %f9321;
	// end inline asm
	// begin inline asm
	fma.rn.f32 %f9337, %f10282, %f10283, %f9333;
	// end inline asm
	// begin inline asm
	fma.rn.f32 %f9341, %f10278, %f10283, %f9329;
	// end inline asm
	// begin inline asm
	fma.rn.f32 %f9345, %f10274, %f10279, %f9341;
	// end inline asm
	// begin inline asm
	fma.rn.f32 %f9349, %f10278, %f10279, %f9337;
	// end inline asm
	// begin inline asm
	fma.rn.f32 %f9353, %f10282, %f10283, %f9349;
	// end inline asm
	// begin inline asm
	fma.rn.f32 %f9357, %f10278, %f10283, %f9345;
	// end inline asm
	// begin inline asm
	fma.rn.f32 %f9361, %f10274, %f10279, %f9357;
	// end inline asm
	// begin inline asm
	fma.rn.f32 %f9365, %f10278, %f10279, %f9353;
	// end inline asm
	// begin inline asm
	fma.rn.f32 %f9369, %f10282, %f10283, %f9365;
	// end inline asm
	// begin inline asm
	fma.rn.f32 %f9373, %f10278, %f10283, %f9361;
	// end inline asm
	// begin inline asm
	fma.rn.f32 %f9377, %f10274, %f10279, %f9373;
	// end inline asm
	// begin inline asm
	fma.rn.f32 %f9381, %f10278, %f10279, %f9369;
	// end inline asm
	// begin inline asm
	fma.rn.f32 %f9385, %f10282, %f10283, %f9381;
	// end inline asm
	// begin inline asm
	fma.rn.f32 %f9389, %f10278, %f10283, %f9377;
	// end inline asm
	// begin inline asm
	fma.rn.f32 %f9393, %f10274, %f10279, %f9389;
	// end inline asm
	// begin inline asm
	fma.rn.f32 %f9397, %f10278, %f10279, %f9385;
	// end inline asm
	// begin inline asm
	fma.rn.f32 %f9401, %f10282, %f10283, %f9397;
	// end inline asm
	// begin inline asm
	fma.rn.f32 %f9405, %f10278, %f10283, %f9393;
	// end inline asm
	// begin inline asm
	fma.rn.f32 %f9409, %f10274, %f10279, %f9405;
	// end inline asm
	// begin inline asm
	fma.rn.f32 %f9413, %f10278, %f10279, %f9401;
	// end inline asm
	// begin inline asm
	fma.rn.f32 %f9417, %f10282, %f10283, %f9413;
	// end inline asm
	// begin inline asm
	fma.rn.f32 %f9421, %f10278, %f10283, %f9409;
	// end inline asm
	// begin inline asm
	fma.rn.f32 %f9425, %f10274, %f10279, %f9421;
	// end inline asm
	// begin inline asm
	fma.rn.f32 %f9429, %f10278, %f10279, %f9417;
	// end inline asm
	// begin inline asm
	fma.rn.f32 %f9433, %f10282, %f10283, %f9429;
	// end inline asm
	// begin inline asm
	fma.rn.f32 %f9437, %f10278, %f10283, %f9425;
	// end inline asm
	// begin inline asm
	fma.rn.f32 %f9441, %f10274, %f10279, %f9437;
	// end inline asm
	// begin inline asm
	fma.rn.f32 %f9445, %f10278, %f10279, %f9433;
	// end inline asm
	// begin inline asm
	fma.rn.f32 %f9449, %f10282, %f10283, %f9445;
	// end inline asm
	// begin inline asm
	fma.rn.f32 %f9453, %f10278, %f10283, %f9441;
	// end inline asm
	// begin inline asm
	fma.rn.f32 %f9457, %f10274, %f10279, %f9453;
	// end inline asm
	// begin inline asm
	fma.rn.f32 %f9461, %f10278, %f10279, %f9449;
	// end inline asm
	// begin inline asm
	fma.rn.f32 %f9465, %f10282, %f10283, %f9461;
	// end inline asm
	// begin inline asm
	fma.rn.f32 %f9469, %f10278, %f10283, %f9457;
	// end inline asm
	// begin inline asm
	fma.rn.f32 %f9473, %f10274, %f10279, %f9469;
	// end inline asm
	// begin inline asm
	fma.rn.f32 %f9477, %f10278, %f10279, %f9465;
	// end inline asm
	// begin inline asm
	fma.rn.f32 %f9481, %f10282, %f10283, %f9477;
	// end inline asm
	// begin inline asm
	fma.rn.f32 %f9485, %f10278, %f10283, %f9473;
	// end inline asm
	// begin inline asm
	fma.rn.f32 %f9489, %f10274, %f10279, %f9485;
	// end inline asm
	// begin inline asm
	fma.rn.f32 %f9493, %f10278, %f10279, %f9481;
	// end inline asm
	// begin inline asm
	fma.rn.f32 %f9497, %f10282, %f10283, %f9493;
	// end inline asm
	// begin inline asm
	fma.rn.f32 %f9501, %f10278, %f10283, %f9489;
	// end inline asm
	// begin inline asm
	fma.rn.f32 %f9505, %f10274, %f10279, %f9501;
	// end inline asm
	// begin inline asm
	fma.rn.f32 %f9509, %f10278, %f10279, %f9497;
	// end inline asm
	// begin inline asm
	fma.rn.f32 %f9513, %f10282, %f10283, %f9509;
	// end inline asm
	// begin inline asm
	fma.rn.f32 %f9517, %f10278, %f10283, %f9505;
	// end inline asm
	// begin inline asm
	fma.rn.f32 %f9521, %f10274, %f10279, %f9517;
	// end inline asm
	// begin inline asm
	fma.rn.f32 %f9525, %f10278, %f10279, %f9513;
	// end inline asm
	// begin inline asm
	fma.rn.f32 %f9529, %f10282, %f10283, %f9525;
	// end inline asm
	// begin inline asm
	fma.rn.f32 %f9533, %f10278, %f10283, %f9521;
	// end inline asm
	// begin inline asm
	fma.rn.f32 %f9537, %f10274, %f10279, %f9533;
	// end inline asm
	// begin inline asm
	fma.rn.f32 %f9541, %f10278, %f10279, %f9529;
	// end inline asm
	// begin inline asm
	fma.rn.f32 %f9545, %f10282, %f10283, %f9541;
	// end inline asm
	// begin inline asm
	fma.rn.f32 %f9549, %f10278, %f10283, %f9537;
	// end inline asm
	// begin inline asm
	fma.rn.f32 %f9553, %f10274, %f10279, %f9549;
	// end inline asm
	// begin inline asm
	fma.rn.f32 %f9557, %f10278, %f10279, %f9545;
	// end inline asm
	// begin inline asm
	fma.rn.f32 %f9561, %f10282, %f10283, %f9557;
	// end inline asm
	// begin inline asm
	fma.rn.f32 %f9565, %f10278, %f10283, %f9553;
	// end inline asm
	// begin inline asm
	fma.rn.f32 %f9569, %f10274, %f10279, %f9565;
	// end inline asm
	// begin inline asm
	fma.rn.f32 %f9573, %f10278, %f10279, %f9561;
	// end inline asm
	// begin inline asm
	fma.rn.f32 %f9577, %f10282, %f10283, %f9573;
	// end inline asm
	// begin inline asm
	fma.rn.f32 %f9581, %f10278, %f10283, %f9569;
	// end inline asm
	// begin inline asm
	fma.rn.f32 %f9585, %f10274, %f10279, %f9581;
	// end inline asm
	// begin inline asm
	fma.rn.f32 %f9589, %f10278, %f10279, %f9577;
	// end inline asm
	// begin inline asm
	fma.rn.f32 %f9593, %f10282, %f10283, %f9589;
	// end inline asm
	// begin inline asm
	fma.rn.f32 %f9597, %f10278, %f10283, %f9585;
	// end inline asm
	// begin inline asm
	fma.rn.f32 %f9601, %f10274, %f10279, %f9597;
	// end inline asm
	// begin inline asm
	fma.rn.f32 %f9605, %f10278, %f10279, %f9593;
	// end inline asm
	// begin inline asm
	fma.rn.f32 %f9609, %f10282, %f10283, %f9605;
	// end inline asm
	// begin inline asm
	fma.rn.f32 %f9613, %f10278, %f10283, %f9601;
	// end inline asm
	// begin inline asm
	fma.rn.f32 %f9617, %f10274, %f10279, %f9613;
	// end inline asm
	// begin inline asm
	fma.rn.f32 %f9621, %f10278, %f10279, %f9609;
	// end inline asm
	// begin inline asm
	fma.rn.f32 %f9625, %f10282, %f10283, %f9621;
	// end inline asm
	// begin inline asm
	fma.rn.f32 %f9629, %f10278, %f10283, %f9617;
	// end inline asm
	// begin inline asm
	fma.rn.f32 %f9633, %f10274, %f10279, %f9629;
	// end inline asm
	// begin inline asm
	fma.rn.f32 %f9637, %f10278, %f10279, %f9625;
	// end inline asm
	// begin inline asm
	fma.rn.f32 %f9641, %f10282, %f10283, %f9637;
	// end inline asm
	// begin inline asm
	fma.rn.f32 %f9645, %f10278, %f10283, %f9633;
	// end inline asm
	// begin inline asm
	fma.rn.f32 %f9649, %f10274, %f10279, %f9645;
	// end inline asm
	// begin inline asm
	fma.rn.f32 %f9653, %f10278, %f10279, %f9641;
	// end inline asm
	// begin inline asm
	fma.rn.f32 %f9657, %f10282, %f10283, %f9653;
	// end inline asm
	// begin inline asm
	fma.rn.f32 %f9661, %f10278, %f10283, %f9649;
	// end inline asm
	// begin inline asm
	fma.rn.f32 %f9665, %f10274, %f10279, %f9661;
	// end inline asm
	// begin inline asm
	fma.rn.f32 %f9669, %f10278, %f10279, %f9657;
	// end inline asm
	// begin inline asm
	fma.rn.f32 %f9673, %f10282, %f10283, %f9669;
	// end inline asm
	// begin inline asm
	fma.rn.f32 %f9677, %f10278, %f10283, %f9665;
	// end inline asm
	// begin inline asm
	fma.rn.f32 %f9681, %f10274, %f10279, %f9677;
	// end inline asm
	// begin inline asm
	fma.rn.f32 %f9685, %f10278, %f10279, %f9673;
	// end inline asm
	// begin inline asm
	fma.rn.f32 %f9689, %f10282, %f10283, %f9685;
	// end inline asm
	// begin inline asm
	fma.rn.f32 %f9693, %f10278, %f10283, %f9681;
	// end inline asm
	// begin inline asm
	fma.rn.f32 %f9697, %f10274, %f10279, %f9693;
	// end inline asm
	// begin inline asm
	fma.rn.f32 %f9701, %f10278, %f10279, %f9689;
	// end inline asm
	// begin inline asm
	fma.rn.f32 %f9705, %f10282, %f10283, %f9701;
	// end inline asm
	// begin inline asm
	fma.rn.f32 %f9709, %f10278, %f10283, %f9697;
	// end inline asm
	// begin inline asm
	fma.rn.f32 %f9713, %f10274, %f10279, %f9709;
	// end inline asm
	// begin inline asm
	fma.rn.f32 %f9717, %f10278, %f10279, %f9705;
	// end inline asm
	// begin inline asm
	fma.rn.f32 %f9721, %f10282, %f10283, %f9717;
	// end inline asm
	// begin inline asm
	fma.rn.f32 %f9725, %f10278, %f10283, %f9713;
	// end inline asm
	// begin inline asm
	fma.rn.f32 %f9729, %f10274, %f10279, %f9725;
	// end inline asm
	// begin inline asm
	fma.rn.f32 %f9733, %f10278, %f10279, %f9721;
	// end inline asm
	// begin inline asm
	fma.rn.f32 %f9737, %f10282, %f10283, %f9733;
	// end inline asm
	// begin inline asm
	fma.rn.f32 %f9741, %f10278, %f10283, %f9729;
	// end inline asm
	// begin inline asm
	fma.rn.f32 %f9745, %f10274, %f10279, %f9741;
	// end inline asm
	// begin inline asm
	fma.rn.f32 %f9749, %f10278, %f10279, %f9737;
	// end inline asm
	// begin inline asm
	fma.rn.f32 %f9753, %f10282, %f10283, %f9749;
	// end inline asm
	// begin inline asm
	fma.rn.f32 %f9757, %f10278, %f10283, %f9745;
	// end inline asm
	// begin inline asm
	fma.rn.f32 %f9761, %f10274, %f10279, %f9757;
	// end inline asm
	// begin inline asm
	fma.rn.f32 %f9765, %f10278, %f10279, %f9753;
	// end inline asm
	// begin inline asm
	fma.rn.f32 %f9769, %f10282, %f10283, %f9765;
	// end inline asm
	// begin inline asm
	fma.rn.f32 %f9773, %f10278, %f10283, %f9761;
	// end inline asm
	// begin inline asm
	fma.rn.f32 %f9777, %f10274, %f10279, %f9773;
	// end inline asm
	// begin inline asm
	fma.rn.f32 %f9781, %f10278, %f10279, %f9769;
	// end inline asm
	// begin inline asm
	fma.rn.f32 %f9785, %f10282, %f10283, %f9781;
	// end inline asm
	// begin inline asm
	fma.rn.f32 %f9789, %f10278, %f10283, %f9777;
	// end inline asm
	// begin inline asm
	fma.rn.f32 %f9793, %f10274, %f10279, %f9789;
	// end inline asm
	// begin inline asm
	fma.rn.f32 %f9797, %f10278, %f10279, %f9785;
	// end inline asm
	// begin inline asm
	fma.rn.f32 %f9801, %f10282, %f10283, %f9797;
	// end inline asm
	// begin inline asm
	fma.rn.f32 %f9805, %f10278, %f10283, %f9793;
	// end inline asm
	// begin inline asm
	fma.rn.f32 %f9809, %f10274, %f10279, %f9805;
	// end inline asm
	// begin inline asm
	fma.rn.f32 %f9813, %f10278, %f10279, %f9801;
	// end inline asm
	// begin inline asm
	fma.rn.f32 %f9817, %f10282, %f10283, %f9813;
	// end inline asm
	// begin inline asm
	fma.rn.f32 %f9821, %f10278, %f10283, %f9809;
	// end inline asm
	// begin inline asm
	fma.rn.f32 %f9825, %f10274, %f10279, %f9821;
	// end inline asm
	// begin inline asm
	fma.rn.f32 %f9829, %f10278, %f10279, %f9817;
	// end inline asm
	// begin inline asm
	fma.rn.f32 %f9833, %f10282, %f10283, %f9829;
	// end inline asm
	// begin inline asm
	fma.rn.f32 %f9837, %f10278, %f10283, %f9825;
	// end inline asm
	// begin inline asm
	fma.rn.f32 %f9841, %f10274, %f10279, %f9837;
	// end inline asm
	// begin inline asm
	fma.rn.f32 %f9845, %f10278, %f10279, %f9833;
	// end inline asm
	// begin inline asm
	fma.rn.f32 %f9849, %f10282, %f10283, %f9845;
	// end inline asm
	// begin inline asm
	fma.rn.f32 %f9853, %f10278, %f10283, %f9841;
	// end inline asm
	// begin inline asm
	fma.rn.f32 %f9857, %f10274, %f10279, %f9853;
	// end inline asm
	// begin inline asm
	fma.rn.f32 %f9861, %f10278, %f10279, %f9849;
	// end inline asm
	// begin inline asm
	fma.rn.f32 %f9865, %f10282, %f10283, %f9861;
	// end inline asm
	// begin inline asm
	fma.rn.f32 %f9869, %f10278, %f10283, %f9857;
	// end inline asm
	// begin inline asm
	fma.rn.f32 %f9873, %f10274, %f10279, %f9869;
	// end inline asm
	// begin inline asm
	fma.rn.f32 %f9877, %f10278, %f10279, %f9865;
	// end inline asm
	// begin inline asm
	fma.rn.f32 %f9881, %f10282, %f10283, %f9877;
	// end inline asm
	// begin inline asm
	fma.rn.f32 %f9885, %f10278, %f10283, %f9873;
	// end inline asm
	// begin inline asm
	fma.rn.f32 %f9889, %f10274, %f10279, %f9885;
	// end inline asm
	// begin inline asm
	fma.rn.f32 %f9893, %f10278, %f10279, %f9881;
	// end inline asm
	// begin inline asm
	fma.rn.f32 %f9897, %f10282, %f10283, %f9893;
	// end inline asm
	// begin inline asm
	fma.rn.f32 %f9901, %f10278, %f10283, %f9889;
	// end inline asm
	// begin inline asm
	fma.rn.f32 %f9905, %f10274, %f10279, %f9901;
	// end inline asm
	// begin inline asm
	fma.rn.f32 %f9909, %f10278, %f10279, %f9897;
	// end inline asm
	// begin inline asm
	fma.rn.f32 %f9913, %f10282, %f10283, %f9909;
	// end inline asm
	// begin inline asm
	fma.rn.f32 %f9917, %f10278, %f10283, %f9905;
	// end inline asm
	// begin inline asm
	fma.rn.f32 %f9921, %f10274, %f10279, %f9917;
	// end inline asm
	// begin inline asm
	fma.rn.f32 %f9925, %f10278, %f10279, %f9913;
	// end inline asm
	// begin inline asm
	fma.rn.f32 %f9929, %f10282, %f10283, %f9925;
	// end inline asm
	// begin inline asm
	fma.rn.f32 %f9933, %f10278, %f10283, %f9921;
	// end inline asm
	// begin inline asm
	fma.rn.f32 %f9937, %f10274, %f10279, %f9933;
	// end inline asm
	// begin inline asm
	fma.rn.f32 %f9941, %f10278, %f10279, %f9929;
	// end inline asm
	// begin inline asm
	fma.rn.f32 %f9945, %f10282, %f10283, %f9941;
	// end inline asm
	// begin inline asm
	fma.rn.f32 %f9949, %f10278, %f10283, %f9937;
	// end inline asm
	// begin inline asm
	fma.rn.f32 %f9953, %f10274, %f10279, %f9949;
	// end inline asm
	// begin inline asm
	fma.rn.f32 %f9957, %f10278, %f10279, %f9945;
	// end inline asm
	// begin inline asm
	fma.rn.f32 %f9961, %f10282, %f10283, %f9957;
	// end inline asm
	// begin inline asm
	fma.rn.f32 %f9965, %f10278, %f10283, %f9953;
	// end inline asm
	// begin inline asm
	fma.rn.f32 %f9969, %f10274, %f10279, %f9965;
	// end inline asm
	// begin inline asm
	fma.rn.f32 %f9973, %f10278, %f10279, %f9961;
	// end inline asm
	// begin inline asm
	fma.rn.f32 %f9977, %f10282, %f10283, %f9973;
	// end inline asm
	// begin inline asm
	fma.rn.f32 %f9981, %f10278, %f10283, %f9969;
	// end inline asm
	// begin inline asm
	fma.rn.f32 %f9985, %f10274, %f10279, %f9981;
	// end inline asm
	// begin inline asm
	fma.rn.f32 %f9989, %f10278, %f10279, %f9977;
	// end inline asm
	// begin inline asm
	fma.rn.f32 %f9993, %f10282, %f10283, %f9989;
	// end inline asm
	// begin inline asm
	fma.rn.f32 %f9997, %f10278, %f10283, %f9985;
	// end inline asm
	// begin inline asm
	fma.rn.f32 %f10001, %f10274, %f10279, %f9997;
	// end inline asm
	// begin inline asm
	fma.rn.f32 %f10005, %f10278, %f10279, %f9993;
	// end inline asm
	// begin inline asm
	fma.rn.f32 %f10009, %f10282, %f10283, %f10005;
	// end inline asm
	// begin inline asm
	fma.rn.f32 %f10013, %f10278, %f10283, %f10001;
	// end inline asm
	// begin inline asm
	fma.rn.f32 %f10017, %f10274, %f10279, %f10013;
	// end inline asm
	// begin inline asm
	fma.rn.f32 %f10021, %f10278, %f10279, %f10009;
	// end inline asm
	// begin inline asm
	fma.rn.f32 %f10025, %f10282, %f10283, %f10021;
	// end inline asm
	// begin inline asm
	fma.rn.f32 %f10029, %f10278, %f10283, %f10017;
	// end inline asm
	// begin inline asm
	fma.rn.f32 %f10033, %f10274, %f10279, %f10029;
	// end inline asm
	// begin inline asm
	fma.rn.f32 %f10037, %f10278, %f10279, %f10025;
	// end inline asm
	// begin inline asm
	fma.rn.f32 %f10041, %f10282, %f10283, %f10037;
	// end inline asm
	// begin inline asm
	fma.rn.f32 %f10045, %f10278, %f10283, %f10033;
	// end inline asm
	// begin inline asm
	fma.rn.f32 %f10049, %f10274, %f10279, %f10045;
	// end inline asm
	// begin inline asm
	fma.rn.f32 %f10053, %f10278, %f10279, %f10041;
	// end inline asm
	// begin inline asm
	fma.rn.f32 %f10057, %f10282, %f10283, %f10053;
	// end inline asm
	// begin inline asm
	fma.rn.f32 %f10061, %f10278, %f10283, %f10049;
	// end inline asm
	// begin inline asm
	fma.rn.f32 %f10065, %f10274, %f10279, %f10061;
	// end inline asm
	// begin inline asm
	fma.rn.f32 %f10069, %f10278, %f10279, %f10057;
	// end inline asm
	// begin inline asm
	fma.rn.f32 %f10073, %f10282, %f10283, %f10069;
	// end inline asm
	// begin inline asm
	fma.rn.f32 %f10077, %f10278, %f10283, %f10065;
	// end inline asm
	// begin inline asm
	fma.rn.f32 %f10081, %f10274, %f10279, %f10077;
	// end inline asm
	// begin inline asm
	fma.rn.f32 %f10085, %f10278, %f10279, %f10073;
	// end inline asm
	// begin inline asm
	fma.rn.f32 %f10089, %f10282, %f10283, %f10085;
	// end inline asm
	// begin inline asm
	fma.rn.f32 %f10093, %f10278, %f10283, %f10081;
	// end inline asm
	// begin inline asm
	fma.rn.f32 %f10097, %f10274, %f10279, %f10093;
	// end inline asm
	// begin inline asm
	fma.rn.f32 %f10101, %f10278, %f10279, %f10089;
	// end inline asm
	// begin inline asm
	fma.rn.f32 %f10105, %f10282, %f10283, %f10101;
	// end inline asm
	// begin inline asm
	fma.rn.f32 %f10109, %f10278, %f10283, %f10097;
	// end inline asm
	// begin inline asm
	fma.rn.f32 %f10113, %f10274, %f10279, %f10109;
	// end inline asm
	// begin inline asm
	fma.rn.f32 %f10117, %f10278, %f10279, %f10105;
	// end inline asm
	// begin inline asm
	fma.rn.f32 %f10121, %f10282, %f10283, %f10117;
	// end inline asm
	// begin inline asm
	fma.rn.f32 %f10125, %f10278, %f10283, %f10113;
	// end inline asm
	// begin inline asm
	fma.rn.f32 %f10129, %f10274, %f10279, %f10125;
	// end inline asm
	// begin inline asm
	fma.rn.f32 %f10133, %f10278, %f10279, %f10121;
	// end inline asm
	// begin inline asm
	fma.rn.f32 %f10137, %f10282, %f10283, %f10133;
	// end inline asm
	// begin inline asm
	fma.rn.f32 %f10141, %f10278, %f10283, %f10129;
	// end inline asm
	// begin inline asm
	fma.rn.f32 %f10145, %f10274, %f10279, %f10141;
	// end inline asm
	// begin inline asm
	fma.rn.f32 %f10149, %f10278, %f10279, %f10137;
	// end inline asm
	// begin inline asm
	fma.rn.f32 %f10153, %f10282, %f10283, %f10149;
	// end inline asm
	// begin inline asm
	fma.rn.f32 %f10157, %f10278, %f10283, %f10145;
	// end inline asm
	// begin inline asm
	fma.rn.f32 %f10161, %f10274, %f10279, %f10157;
	// end inline asm
	// begin inline asm
	fma.rn.f32 %f10165, %f10278, %f10279, %f10153;
	// end inline asm
	// begin inline asm
	fma.rn.f32 %f10169, %f10282, %f10283, %f10165;
	// end inline asm
	// begin inline asm
	fma.rn.f32 %f10173, %f10278, %f10283, %f10161;
	// end inline asm
	// begin inline asm
	fma.rn.f32 %f10177, %f10274, %f10279, %f10173;
	// end inline asm
	// begin inline asm
	fma.rn.f32 %f10181, %f10278, %f10279, %f10169;
	// end inline asm
	// begin inline asm
	fma.rn.f32 %f10185, %f10282, %f10283, %f10181;
	// end inline asm
	// begin inline asm
	fma.rn.f32 %f10189, %f10278, %f10283, %f10177;
	// end inline asm
	// begin inline asm
	fma.rn.f32 %f10193, %f10274, %f10279, %f10189;
	// end inline asm
	// begin inline asm
	fma.rn.f32 %f10197, %f10278, %f10279, %f10185;
	// end inline asm
	// begin inline asm
	fma.rn.f32 %f10201, %f10282, %f10283, %f10197;
	// end inline asm
	// begin inline asm
	fma.rn.f32 %f10205, %f10278, %f10283, %f10193;
	// end inline asm
	// begin inline asm
	fma.rn.f32 %f10209, %f10274, %f10279, %f10205;
	// end inline asm
	// begin inline asm
	fma.rn.f32 %f10213, %f10278, %f10279, %f10201;
	// end inline asm
	// begin inline asm
	fma.rn.f32 %f10217, %f10282, %f10283, %f10213;
	// end inline asm
	// begin inline asm
	fma.rn.f32 %f10221, %f10278, %f10283, %f10209;
	// end inline asm
	// begin inline asm
	fma.rn.f32 %f10225, %f10274, %f10279, %f10221;
	// end inline asm
	// begin inline asm
	fma.rn.f32 %f10229, %f10278, %f10279, %f10217;
	// end inline asm
	// begin inline asm
	fma.rn.f32 %f10233, %f10282, %f10283, %f10229;
	// end inline asm
	// begin inline asm
	fma.rn.f32 %f10237, %f10278, %f10283, %f10225;
	// end inline asm
	// begin inline asm
	fma.rn.f32 %f10241, %f10274, %f10279, %f10237;
	// end inline asm
	// begin inline asm
	fma.rn.f32 %f10245, %f10278, %f10279, %f10233;
	// end inline asm
	// begin inline asm
	fma.rn.f32 %f10249, %f10282, %f10283, %f10245;
	// end inline asm
	// begin inline asm
	fma.rn.f32 %f10253, %f10278, %f10283, %f10241;
	// end inline asm
	// begin inline asm
	fma.rn.f32 %f10257, %f10274, %f10279, %f10253;
	// end inline asm
	// begin inline asm
	fma.rn.f32 %f10261, %f10278, %f10279, %f10249;
	// end inline asm
	// begin inline asm
	fma.rn.f32 %f10265, %f10282, %f10283, %f10261;
	// end inline asm
	// begin inline asm
	fma.rn.f32 %f10269, %f10278, %f10283, %f10257;
	// end inline asm
	// begin inline asm
	fma.rn.f32 %f16432, %f10274, %f10279, %f10269;
	// end inline asm
	// begin inline asm
	fma.rn.f32 %f10277, %f10278, %f10279, %f10265;
	// end inline asm
	// begin inline asm
	fma.rn.f32 %f16433, %f10282, %f10283, %f10277;
	// end inline asm
	add.s32 	%r121, %r121, 1;
	add.s32 	%r120, %r120, 16;
	setp.ne.s32 	%p11, %r121, 512;
	@%p11 bra 	$L__BB7_16;
	mov.b32 	%r123, 0;
	mov.u32 	%r122, data;
$L__BB7_18:
	ld.shared.v4.f32 	{%f12326, %f12330, %f12331, %f12327}, [%r122];
	neg.f32 	%f12322, %f12330;
	// begin inline asm
	fma.rn.f32 %f10285, %f12326, %f12331, %f16432;
	// end inline asm
	// begin inline asm
	fma.rn.f32 %f10289, %f12322, %f12327, %f10285;
	// end inline asm
	// begin inline asm
	fma.rn.f32 %f10293, %f12326, %f12327, %f16433;
	// end inline asm
	// begin inline asm
	fma.rn.f32 %f10297, %f12330, %f12331, %f10293;
	// end inline asm
	// begin inline asm
	fma.rn.f32 %f10301, %f12326, %f12331, %f10289;
	// end inline asm
	// begin inline asm
	fma.rn.f32 %f10305, %f12322, %f12327, %f10301;
	// end inline asm
	// begin inline asm
	fma.rn.f32 %f10309, %f12326, %f12327, %f10297;
	// end inline asm
	// begin inline asm
	fma.rn.f32 %f10313, %f12330, %f12331, %f10309;
	// end inline asm
	// begin inline asm
	fma.rn.f32 %f10317, %f12326, %f12331, %f10305;
	// end inline asm
	// begin inline asm
	fma.rn.f32 %f10321, %f12322, %f12327, %f10317;
	// end inline asm
	// begin inline asm
	fma.rn.f32 %f10325, %f12326, %f12327, %f10313;
	// end inline asm
	// begin inline asm
	fma.rn.f32 %f10329, %f12330, %f12331, %f10325;
	// end inline asm
	// begin inline asm
	fma.rn.f32 %f10333, %f12326, %f12331, %f10321;
	// end inline asm
	// begin inline asm
	fma.rn.f32 %f10337, %f12322, %f12327, %f10333;
	// end inline asm
	// begin inline asm
	fma.rn.f32 %f10341, %f12326, %f12327, %f10329;
	// end inline asm
	// begin inline asm
	fma.rn.f32 %f10345, %f12330, %f12331, %f10341;
	// end inline asm
	// begin inline asm
	fma.rn.f32 %f10349, %f12326, %f12331, %f10337;
	// end inline asm
	// begin inline asm
	fma.rn.f32 %f10353, %f12322, %f12327, %f10349;
	// end inline asm
	// begin inline asm
	fma.rn.f32 %f10357, %f12326, %f12327, %f10345;
	// end inline asm
	// begin inline asm
	fma.rn.f32 %f10361, %f12330, %f12331, %f10357;
	// end inline asm
	// begin inline asm
	fma.rn.f32 %f10365, %f12326, %f12331, %f10353;
	// end inline asm
	// begin inline asm
	fma.rn.f32 %f10369, %f12322, %f12327, %f10365;
	// end inline asm
	// begin inline asm
	fma.rn.f32 %f10373, %f12326, %f12327, %f10361;
	// end inline asm
	// begin inline asm
	fma.rn.f32 %f10377, %f12330, %f12331, %f10373;
	// end inline asm
	// begin inline asm
	fma.rn.f32 %f10381, %f12326, %f12331, %f10369;
	// end inline asm
	// begin inline asm
	fma.rn.f32 %f10385, %f12322, %f12327, %f10381;
	// end inline asm
	// begin inline asm
	fma.rn.f32 %f10389, %f12326, %f12327, %f10377;
	// end inline asm
	// begin inline asm
	fma.rn.f32 %f10393, %f12330, %f12331, %f10389;
	// end inline asm
	// begin inline asm
	fma.rn.f32 %f10397, %f12326, %f12331, %f10385;
	// end inline asm
	// begin inline asm
	fma.rn.f32 %f10401, %f12322, %f12327, %f10397;
	// end inline asm
	// begin inline asm
	fma.rn.f32 %f10405, %f12326, %f12327, %f10393;
	// end inline asm
	// begin inline asm
	fma.rn.f32 %f10409, %f12330, %f12331, %f10405;
	// end inline asm
	// begin inline asm
	fma.rn.f32 %f10413, %f12326, %f12331, %f10401;
	// end inline asm
	// begin inline asm
	fma.rn.f32 %f10417, %f12322, %f12327, %f10413;
	// end inline asm
	// begin inline asm
	fma.rn.f32 %f10421, %f12326, %f12327, %f10409;
	// end inline asm
	// begin inline asm
	fma.rn.f32 %f10425, %f12330, %f12331, %f10421;
	// end inline asm
	// begin inline asm
	fma.rn.f32 %f10429, %f12326, %f12331, %f10417;
	// end inline asm
	// begin inline asm
	fma.rn.f32 %f10433, %f12322, %f12327, %f10429;
	// end inline asm
	// begin inline asm
	fma.rn.f32 %f10437, %f12326, %f12327, %f10425;
	// end inline asm
	// begin inline asm
	fma.rn.f32 %f10441, %f12330, %f12331, %f10437;
	// end inline asm
	// begin inline asm
	fma.rn.f32 %f10445, %f12326, %f12331, %f10433;
	// end inline asm
	// begin inline asm
	fma.rn.f32 %f10449, %f12322, %f12327, %f10445;
	// end inline asm
	// begin inline asm
	fma.rn.f32 %f10453, %f12326, %f12327, %f10441;
	// end inline asm
	// begin inline asm
	fma.rn.f32 %f10457, %f12330, %f12331, %f10453;
	// end inline asm
	// begin inline asm
	fma.rn.f32 %f10461, %f12326, %f12331, %f10449;
	// end inline asm
	// begin inline asm
	fma.rn.f32 %f10465, %f12322, %f12327, %f10461;
	// end inline asm
	// begin inline asm
	fma.rn.f32 %f10469, %f12326, %f12327, %f10457;
	// end inline asm
	// begin inline asm
	fma.rn.f32 %f10473, %f12330, %f12331, %f10469;
	// end inline asm
	// begin inline asm
	fma.rn.f32 %f10477, %f12326, %f12331, %f10465;
	// end inline asm
	// begin inline asm
	fma.rn.f32 %f10481, %f12322, %f12327, %f10477;
	// end inline asm
	// begin inline asm
	fma.rn.f32 %f10485, %f12326, %f12327, %f10473;
	// end inline asm
	// begin inline asm
	fma.rn.f32 %f10489, %f12330, %f12331, %f10485;
	// end inline asm
	// begin inline asm
	fma.rn.f32 %f10493, %f12326, %f12331, %f10481;
	// end inline asm
	// begin inline asm
	fma.rn.f32 %f10497, %f12322, %f12327, %f10493;
	// end inline asm
	// begin inline asm
	fma.rn.f32 %f10501, %f12326, %f12327, %f10489;
	// end inline asm
	// begin inline asm
	fma.rn.f32 %f10505, %f12330, %f12331, %f10501;
	// end inline asm
	// begin inline asm
	fma.rn.f32 %f10509, %f12326, %f12331, %f10497;
	// end inline asm
	// begin inline asm
	fma.rn.f32 %f10513, %f12322, %f12327, %f10509;
	// end inline asm
	// begin inline asm
	fma.rn.f32 %f10517, %f12326, %f12327, %f10505;
	// end inline asm
	// begin inline asm
	fma.rn.f32 %f10521, %f12330, %f12331, %f10517;
	// end inline asm
	// begin inline asm
	fma.rn.f32 %f10525, %f12326, %f12331, %f10513;
	// end inline asm
	// begin inline asm
	fma.rn.f32 %f10529, %f12322, %f12327, %f10525;
	// end inline asm
	// begin inline asm
	fma.rn.f32 %f10533, %f12326, %f12327, %f10521;
	// end inline asm
	// begin inline asm
	fma.rn.f32 %f10537, %f12330, %f12331, %f10533;
	// end inline asm
	// begin inline asm
	fma.rn.f32 %f10541, %f12326, %f12331, %f10529;
	// end inline asm
	// begin inline asm
	fma.rn.f32 %f10545, %f12322, %f12327, %f10541;
	// end inline asm
	// begin inline asm
	fma.rn.f32 %f10549, %f12326, %f12327, %f10537;
	// end inline asm
	// begin inline asm
	fma.rn.f32 %f10553, %f12330, %f12331, %f10549;
	// end inline asm
	// begin inline asm
	fma.rn.f32 %f10557, %f12326, %f12331, %f10545;
	// end inline asm
	// begin inline asm
	fma.rn.f32 %f10561, %f12322, %f12327, %f10557;
	// end inline asm
	// begin inline asm
	fma.rn.f32 %f10565, %f12326, %f12327, %f10553;
	// end inline asm
	// begin inline asm
	fma.rn.f32 %f10569, %f12330, %f12331, %f10565;
	// end inline asm
	// begin inline asm
	fma.rn.f32 %f10573, %f12326, %f12331, %f10561;
	// end inline asm
	// begin inline asm
	fma.rn.f32 %f10577, %f12322, %f12327, %f10573;
	// end inline asm
	// begin inline asm
	fma.rn.f32 %f10581, %f12326, %f12327, %f10569;
	// end inline asm
	// begin inline asm
	fma.rn.f32 %f10585, %f12330, %f12331, %f10581;
	// end inline asm
	// begin inline asm
	fma.rn.f32 %f10589, %f12326, %f12331, %f10577;
	// end inline asm
	// begin inline asm
	fma.rn.f32 %f10593, %f12322, %f12327, %f10589;
	// end inline asm
	// begin inline asm
	fma.rn.f32 %f10597, %f12326, %f12327, %f10585;
	// end inline asm
	// begin inline asm
	fma.rn.f32 %f10601, %f12330, %f12331, %f10597;
	// end inline asm
	// begin inline asm
	fma.rn.f32 %f10605, %f12326, %f12331, %f10593;
	// end inline asm
	// begin inline asm
	fma.rn.f32 %f10609, %f12322, %f12327, %f10605;
	// end inline asm
	// begin inline asm
	fma.rn.f32 %f10613, %f12326, %f12327, %f10601;
	// end inline asm
	// begin inline asm
	fma.rn.f32 %f10617, %f12330, %f12331, %f10613;
	// end inline asm
	// begin inline asm
	fma.rn.f32 %f10621, %f12326, %f12331, %f10609;
	// end inline asm
	// begin inline asm
	fma.rn.f32 %f10625, %f12322, %f12327, %f10621;
	// end inline asm
	// begin inline asm
	fma.rn.f32 %f10629, %f12326, %f12327, %f10617;
	// end inline asm
	// begin inline asm
	fma.rn.f32 %f10633, %f12330, %f12331, %f10629;
	// end inline asm
	// begin inline asm
	fma.rn.f32 %f10637, %f12326, %f12331, %f10625;
	// end inline asm
	// begin inline asm
	fma.rn.f32 %f10641, %f12322, %f12327, %f10637;
	// end inline asm
	// begin inline asm
	fma.rn.f32 %f10645, %f12326, %f12327, %f10633;
	// end inline asm
	// begin inline asm
	fma.rn.f32 %f10649, %f12330, %f12331, %f10645;
	// end inline asm
	// begin inline asm
	fma.rn.f32 %f10653, %f12326, %f12331, %f10641;
	// end inline asm
	// begin inline asm
	fma.rn.f32 %f10657, %f12322, %f12327, %f10653;
	// end inline asm
	// begin inline asm
	fma.rn.f32 %f10661, %f12326, %f12327, %f10649;
	// end inline asm
	// begin inline asm
	fma.rn.f32 %f10665, %f12330, %f12331, %f10661;
	// end inline asm
	// begin inline asm
	fma.rn.f32 %f10669, %f12326, %f12331, %f10657;
	// end inline asm
	// begin inline asm
	fma.rn.f32 %f10673, %f12322, %f12327, %f10669;
	// end inline asm
	// begin inline asm
	fma.rn.f32 %f10677, %f12326, %f12327, %f10665;
	// end inline asm
	// begin inline asm
	fma.rn.f32 %f10681, %f12330, %f12331, %f10677;
	// end inline asm
	// begin inline asm
	fma.rn.f32 %f10685, %f12326, %f12331, %f10673;
	// end inline asm
	// begin inline asm
	fma.rn.f32 %f10689, %f12322, %f12327, %f10685;
	// end inline asm
	// begin inline asm
	fma.rn.f32 %f10693, %f12326, %f12327, %f10681;
	// end inline asm
	// begin inline asm
	fma.rn.f32 %f10697, %f12330, %f12331, %f10693;
	// end inline asm
	// begin inline asm
	fma.rn.f32 %f10701, %f12326, %f12331, %f10689;
	// end inline asm
	// begin inline asm
	fma.rn.f32 %f10705, %f12322, %f12327, %f10701;
	// end inline asm
	// begin inline asm
	fma.rn.f32 %f10709, %f12326, %f12327, %f10697;
	// end inline asm
	// begin inline asm
	fma.rn.f32 %f10713, %f12330, %f12331, %f10709;
	// end inline asm
	// begin inline asm
	fma.rn.f32 %f10717, %f12326, %f12331, %f10705;
	// end inline asm
	// begin inline asm
	fma.rn.f32 %f10721, %f12322, %f12327, %f10717;
	// end inline asm
	// begin inline asm
	fma.rn.f32 %f10725, %f12326, %f12327, %f10713;
	// end inline asm
	// begin inline asm
	fma.rn.f32 %f10729, %f12330, %f12331, %f10725;
	// end inline asm
	// begin inline asm
	fma.rn.f32 %f10733, %f12326, %f12331, %f10721;
	// end inline asm
	// begin inline asm
	fma.rn.f32 %f10737, %f12322, %f12327, %f10733;
	// end inline asm
	// begin inline asm
	fma.rn.f32 %f10741, %f12326, %f12327, %f10729;
	// end inline asm
	// begin inline asm
	fma.rn.f32 %f10745, %f12330, %f12331, %f10741;
	// end inline asm
	// begin inline asm
	fma.rn.f32 %f10749, %f12326, %f12331, %f10737;
	// end inline asm
	// begin inline asm
	fma.rn.f32 %f10753, %f12322, %f12327, %f10749;
	// end inline asm
	// begin inline asm
	fma.rn.f32 %f10757, %f12326, %f12327, %f10745;
	// end inline asm
	// begin inline asm
	fma.rn.f32 %f10761, %f12330, %f12331, %f10757;
	// end inline asm
	// begin inline asm
	fma.rn.f32 %f10765, %f12326, %f12331, %f10753;
	// end inline asm
	// begin inline asm
	fma.rn.f32 %f10769, %f12322, %f12327, %f10765;
	// end inline asm
	// begin inline asm
	fma.rn.f32 %f10773, %f12326, %f12327, %f10761;
	// end inline asm
	// begin inline asm
	fma.rn.f32 %f10777, %f12330, %f12331, %f10773;
	// end inline asm
	// begin inline asm
	fma.rn.f32 %f10781, %f12326, %f12331, %f10769;
	// end inline asm
	// begin inline asm
	fma.rn.f32 %f10785, %f12322, %f12327, %f10781;
	// end inline asm
	// begin inline asm
	fma.rn.f32 %f10789, %f12326, %f12327, %f10777;
	// end inline asm
	// begin inline asm
	fma.rn.f32 %f10793, %f12330, %f12331, %f10789;
	// end inline asm
	// begin inline asm
	fma.rn.f32 %f10797, %f12326, %f12331, %f10785;
	// end inline asm
	// begin inline asm
	fma.rn.f32 %f10801, %f12322, %f12327, %f10797;
	// end inline asm
	// begin inline asm
	fma.rn.f32 %f10805, %f12326, %f12327, %f10793;
	// end inline asm
	// begin inline asm
	fma.rn.f32 %f10809, %f12330, %f12331, %f10805;
	// end inline asm
	// begin inline asm
	fma.rn.f32 %f10813, %f12326, %f12331, %f10801;
	// end inline asm
	// begin inline asm
	fma.rn.f32 %f10817, %f12322, %f12327, %f10813;
	// end inline asm
	// begin inline asm
	fma.rn.f32 %f10821, %f12326, %f12327, %f10809;
	// end inline asm
	// begin inline asm
	fma.rn.f32 %f10825, %f12330, %f12331, %f10821;
	// end inline asm
	// begin inline asm
	fma.rn.f32 %f10829, %f12326, %f12331, %f10817;
	// end inline asm
	// begin inline asm
	fma.rn.f32 %f10833, %f12322, %f12327, %f10829;
	// end inline asm
	// begin inline asm
	fma.rn.f32 %f10837, %f12326, %f12327, %f10825;
	// end inline asm
	// begin inline asm
	fma.rn.f32 %f10841, %f12330, %f12331, %f10837;
	// end inline asm
	// begin inline asm
	fma.rn.f32 %f10845, %f12326, %f12331, %f10833;
	// end inline asm
	// begin inline asm
	fma.rn.f32 %f10849, %f12322, %f12327, %f10845;
	// end inline asm
	// begin inline asm
	fma.rn.f32 %f10853, %f12326, %f12327, %f10841;
	// end inline asm
	// begin inline asm
	fma.rn.f32 %f10857, %f12330, %f12331, %f10853;
	// end inline asm
	// begin inline asm
	fma.rn.f32 %f10861, %f12326, %f12331, %f10849;
	// end inline asm
	// begin inline asm
	fma.rn.f32 %f10865, %f12322, %f12327, %f10861;
	// end inline asm
	// begin inline asm
	fma.rn.f32 %f10869, %f12326, %f12327, %f10857;
	// end inline asm
	// begin inline asm
	fma.rn.f32 %f10873, %f12330, %f12331, %f10869;
	// end inline asm
	// begin inline asm
	fma.rn.f32 %f10877, %f12326, %f12331, %f10865;
	// end inline asm
	// begin inline asm
	fma.rn.f32 %f10881, %f12322, %f12327, %f10877;
	// end inline asm
	// begin inline asm
	fma.rn.f32 %f10885, %f12326, %f12327, %f10873;
	// end inline asm
	// begin inline asm
	fma.rn.f32 %f10889, %f12330, %f12331, %f10885;
	// end inline asm
	// begin inline asm
	fma.rn.f32 %f10893, %f12326, %f12331, %f10881;
	// end inline asm
	// begin inline asm
	fma.rn.f32 %f10897, %f12322, %f12327, %f10893;
	// end inline asm
	// begin inline asm
	fma.rn.f32 %f10901, %f12326, %f12327, %f10889;
	// end inline asm
	// begin inline asm
	fma.rn.f32 %f10905, %f12330, %f12331, %f10901;
	// end inline asm
	// begin inline asm
	fma.rn.f32 %f10909, %f12326, %f12331, %f10897;
	// end inline asm
	// begin inline asm
	fma.rn.f32 %f10913, %f12322, %f12327, %f10909;
	// end inline asm
	// begin inline asm
	fma.rn.f32 %f10917, %f12326, %f12327, %f10905;
	// end inline asm
	// begin inline asm
	fma.rn.f32 %f10921, %f12330, %f12331, %f10917;
	// end inline asm
	// begin inline asm
	fma.rn.f32 %f10925, %f12326, %f12331, %f10913;
	// end inline asm
	// begin inline asm
	fma.rn.f32 %f10929, %f12322, %f12327, %f10925;
	// end inline asm
	// begin inline asm
	fma.rn.f32 %f10933, %f12326, %f12327, %f10921;
	// end inline asm
	// begin inline asm
	fma.rn.f32 %f10937, %f12330, %f12331, %f10933;
	// end inline asm
	// begin inline asm
	fma.rn.f32 %f10941, %f12326, %f12331, %f10929;
	// end inline asm
	// begin inline asm
	fma.rn.f32 %f10945, %f12322, %f12327, %f10941;
	// end inline asm
	// begin inline asm
	fma.rn.f32 %f10949, %f12326, %f12327, %f10937;
	// end inline asm
	// begin inline asm
	fma.rn.f32 %f10953, %f12330, %f12331, %f10949;
	// end inline asm
	// begin inline asm
	fma.rn.f32 %f10957, %f12326, %f12331, %f10945;
	// end inline asm
	// begin inline asm
	fma.rn.f32 %f10961, %f12322, %f12327, %f10957;
	// end inline asm
	// begin inline asm
	fma.rn.f32 %f10965, %f12326, %f12327, %f10953;
	// end inline asm
	// begin inline asm
	fma.rn.f32 %f10969, %f12330, %f12331, %f10965;
	// end inline asm
	// begin inline asm
	fma.rn.f32 %f10973, %f12326, %f12331, %f10961;
	// end inline asm
	// begin inline asm
	fma.rn.f32 %f10977, %f12322, %f12327, %f10973;
	// end inline asm
	// begin inline asm
	fma.rn.f32 %f10981, %f12326, %f12327, %f10969;
	// end inline asm
	// begin inline asm
	fma.rn.f32 %f10985, %f12330, %f12331, %f10981;
	// end inline asm
	// begin inline asm
	fma.rn.f32 %f10989, %f12326, %f12331, %f10977;
	// end inline asm
	// begin inline asm
	fma.rn.f32 %f10993, %f12322, %f12327, %f10989;
	// end inline asm
	// begin inline asm
	fma.rn.f32 %f10997, %f12326, %f12327, %f10985;
	// end inline asm
	// begin inline asm
	fma.rn.f32 %f11001, %f12330, %f12331, %f10997;
	// end inline asm
	// begin inline asm
	fma.rn.f32 %f11005, %f12326, %f12331, %f10993;
	// end inline asm
	// begin inline asm
	fma.rn.f32 %f11009, %f12322, %f12327, %f11005;
	// end inline asm
	// begin inline asm
	fma.rn.f32 %f11013, %f12326, %f12327, %f11001;
	// end inline asm
	// begin inline asm
	fma.rn.f32 %f11017, %f12330, %f12331, %f11013;
	// end inline asm
	// begin inline asm
	fma.rn.f32 %f11021, %f12326, %f12331, %f11009;
	// end inline asm
	// begin inline asm
	fma.rn.f32 %f11025, %f12322, %f12327, %f11021;
	// end inline asm
	// begin inline asm
	fma.rn.f32 %f11029, %f12326, %f12327, %f11017;
	// end inline asm
	// begin inline asm
	fma.rn.f32 %f11033, %f12330, %f12331, %f11029;
	// end inline asm
	// begin inline asm
	fma.rn.f32 %f11037, %f12326, %f12331, %f11025;
	// end inline asm
	// begin inline asm
	fma.rn.f32 %f11041, %f12322, %f12327, %f11037;
	// end inline asm
	// begin inline asm
	fma.rn.f32 %f11045, %f12326, %f12327, %f11033;
	// end inline asm
	// begin inline asm
	fma.rn.f32 %f11049, %f12330, %f12331, %f11045;
	// end inline asm
	// begin inline asm
	fma.rn.f32 %f11053, %f12326, %f12331, %f11041;
	// end inline asm
	// begin inline asm
	fma.rn.f32 %f11057, %f12322, %f12327, %f11053;
	// end inline asm
	// begin inline asm
	fma.rn.f32 %f11061, %f12326, %f12327, %f11049;
	// end inline asm
	// begin inline asm
	fma.rn.f32 %f11065, %f12330, %f12331, %f11061;
	// end inline asm
	// begin inline asm
	fma.rn.f32 %f11069, %f12326, %f12331, %f11057;
	// end inline asm
	// begin inline asm
	fma.rn.f32 %f11073, %f12322, %f12327, %f11069;
	// end inline asm
	// begin inline asm
	fma.rn.f32 %f11077, %f12326, %f12327, %f11065;
	// end inline asm
	// begin inline asm
	fma.rn.f32 %f11081, %f12330, %f12331, %f11077;
	// end inline asm
	// begin inline asm
	fma.rn.f32 %f11085, %f12326, %f12331, %f11073;
	// end inline asm
	// begin inline asm
	fma.rn.f32 %f11089, %f12322, %f12327, %f11085;
	// end inline asm
	// begin inline asm
	fma.rn.f32 %f11093, %f12326, %f12327, %f11081;
	// end inline asm
	// begin inline asm
	fma.rn.f32 %f11097, %f12330, %f12331, %f11093;
	// end inline asm
	// begin inline asm
	fma.rn.f32 %f11101, %f12326, %f12331, %f11089;
	// end inline asm
	// begin inline asm
	fma.rn.f32 %f11105, %f12322, %f12327, %f11101;
	// end inline asm
	// begin inline asm
	fma.rn.f32 %f11109, %f12326, %f12327, %f11097;
	// end inline asm
	// begin inline asm
	fma.rn.f32 %f11113, %f12330, %f12331, %f11109;
	// end inline asm
	// begin inline asm
	fma.rn.f32 %f11117, %f12326, %f12331, %f11105;
	// end inline asm
	// begin inline asm
	fma.rn.f32 %f11121, %f12322, %f12327, %f11117;
	// end inline asm
	// begin inline asm
	fma.rn.f32 %f11125, %f12326, %f12327, %f11113;
	// end inline asm
	// begin inline asm
	fma.rn.f32 %f11129, %f12330, %f12331, %f11125;
	// end inline asm
	// begin inline asm
	fma.rn.f32 %f11133, %f12326, %f12331, %f11121;
	// end inline asm
	// begin inline asm
	fma.rn.f32 %f11137, %f12322, %f12327, %f11133;
	// end inline asm
	// begin inline asm
	fma.rn.f32 %f11141, %f12326, %f12327, %f11129;
	// end inline asm
	// begin inline asm
	fma.rn.f32 %f11145, %f12330, %f12331, %f11141;
	// end inline asm
	// begin inline asm
	fma.rn.f32 %f11149, %f12326, %f12331, %f11137;
	// end inline asm
	// begin inline asm
	fma.rn.f32 %f11153, %f12322, %f12327, %f11149;
	// end inline asm
	// begin inline asm
	fma.rn.f32 %f11157, %f12326, %f12327, %f11145;
	// end inline asm
	// begin inline asm
	fma.rn.f32 %f11161, %f12330, %f12331, %f11157;
	// end inline asm
	// begin inline asm
	fma.rn.f32 %f11165, %f12326, %f12331, %f11153;
	// end inline asm
	// begin inline asm
	fma.rn.f32 %f11169, %f12322, %f12327, %f11165;
	// end inline asm
	// begin inline asm
	fma.rn.f32 %f11173, %f12326, %f12327, %f11161;
	// end inline asm
	// begin inline asm
	fma.rn.f32 %f11177, %f12330, %f12331, %f11173;
	// end inline asm
	// begin inline asm
	fma.rn.f32 %f11181, %f12326, %f12331, %f11169;
	// end inline asm
	// begin inline asm
	fma.rn.f32 %f11185, %f12322, %f12327, %f11181;
	// end inline asm
	// begin inline asm
	fma.rn.f32 %f11189, %f12326, %f12327, %f11177;
	// end inline asm
	// begin inline asm
	fma.rn.f32 %f11193, %f12330, %f12331, %f11189;
	// end inline asm
	// begin inline asm
	fma.rn.f32 %f11197, %f12326, %f12331, %f11185;
	// end inline asm
	// begin inline asm
	fma.rn.f32 %f11201, %f12322, %f12327, %f11197;
	// end inline asm
	// begin inline asm
	fma.rn.f32 %f11205, %f12326, %f12327, %f11193;
	// end inline asm
	// begin inline asm
	fma.rn.f32 %f11209, %f12330, %f12331, %f11205;
	// end inline asm
	// begin inline asm
	fma.rn.f32 %f11213, %f12326, %f12331, %f11201;
	// end inline asm
	// begin inline asm
	fma.rn.f32 %f11217, %f12322, %f12327, %f11213;
	// end inline asm
	// begin inline asm
	fma.rn.f32 %f11221, %f12326, %f12327, %f11209;
	// end inline asm
	// begin inline asm
	fma.rn.f32 %f11225, %f12330, %f12331, %f11221;
	// end inline asm
	// begin inline asm
	fma.rn.f32 %f11229, %f12326, %f12331, %f11217;
	// end inline asm
	// begin inline asm
	fma.rn.f32 %f11233, %f12322, %f12327, %f11229;
	// end inline asm
	// begin inline asm
	fma.rn.f32 %f11237, %f12326, %f12327, %f11225;
	// end inline asm
	// begin inline asm
	fma.rn.f32 %f11241, %f12330, %f12331, %f11237;
	// end inline asm
	// begin inline asm
	fma.rn.f32 %f11245, %f12326, %f12331, %f11233;
	// end inline asm
	// begin inline asm
	fma.rn.f32 %f11249, %f12322, %f12327, %f11245;
	// end inline asm
	// begin inline asm
	fma.rn.f32 %f11253, %f12326, %f12327, %f11241;
	// end inline asm
	// begin inline asm
	fma.rn.f32 %f11257, %f12330, %f12331, %f11253;
	// end inline asm
	// begin inline asm
	fma.rn.f32 %f11261, %f12326, %f12331, %f11249;
	// end inline asm
	// begin inline asm
	fma.rn.f32 %f11265, %f12322, %f12327, %f11261;
	// end inline asm
	// begin inline asm
	fma.rn.f32 %f11269, %f12326, %f12327, %f11257;
	// end inline asm
	// begin inline asm
	fma.rn.f32 %f11273, %f12330, %f12331, %f11269;
	// end inline asm
	// begin inline asm
	fma.rn.f32 %f11277, %f12326, %f12331, %f11265;
	// end inline asm
	// begin inline asm
	fma.rn.f32 %f11281, %f12322, %f12327, %f11277;
	// end inline asm
	// begin inline asm
	fma.rn.f32 %f11285, %f12326, %f12327, %f11273;
	// end inline asm
	// begin inline asm
	fma.rn.f32 %f11289, %f12330, %f12331, %f11285;
	// end inline asm
	// begin inline asm
	fma.rn.f32 %f11293, %f12326, %f12331, %f11281;
	// end inline asm
	// begin inline asm
	fma.rn.f32 %f11297, %f12322, %f12327, %f11293;
	// end inline asm
	// begin inline asm
	fma.rn.f32 %f11301, %f12326, %f12327, %f11289;
	// end inline asm
	// begin inline asm
	fma.rn.f32 %f11305, %f12330, %f12331, %f11301;
	// end inline asm
	// begin inline asm
	fma.rn.f32 %f11309, %f12326, %f12331, %f11297;
	// end inline asm
	// begin inline asm
	fma.rn.f32 %f11313, %f12322, %f12327, %f11309;
	// end inline asm
	// begin inline asm
	fma.rn.f32 %f11317, %f12326, %f12327, %f11305;
	// end inline asm
	// begin inline asm
	fma.rn.f32 %f11321, %f12330, %f12331, %f11317;
	// end inline asm
	// begin inline asm
	fma.rn.f32 %f11325, %f12326, %f12331, %f11313;
	// end inline asm
	// begin inline asm
	fma.rn.f32 %f11329, %f12322, %f12327, %f11325;
	// end inline asm
	// begin inline asm
	fma.rn.f32 %f11333, %f12326, %f12327, %f11321;
	// end inline asm
	// begin inline asm
	fma.rn.f32 %f11337, %f12330, %f12331, %f11333;
	// end inline asm
	// begin inline asm
	fma.rn.f32 %f11341, %f12326, %f12331, %f11329;
	// end inline asm
	// begin inline asm
	fma.rn.f32 %f11345, %f12322, %f12327, %f11341;
	// end inline asm
	// begin inline asm
	fma.rn.f32 %f11349, %f12326, %f12327, %f11337;
	// end inline asm
	// begin inline asm
	fma.rn.f32 %f11353, %f12330, %f12331, %f11349;
	// end inline asm
	// begin inline asm
	fma.rn.f32 %f11357, %f12326, %f12331, %f11345;
	// end inline asm
	// begin inline asm
	fma.rn.f32 %f11361, %f12322, %f12327, %f11357;
	// end inline asm
	// begin inline asm
	fma.rn.f32 %f11365, %f12326, %f12327, %f11353;
	// end inline asm
	// begin inline asm
	fma.rn.f32 %f11369, %f12330, %f12331, %f11365;
	// end inline asm
	// begin inline asm
	fma.rn.f32 %f11373, %f12326, %f12331, %f11361;
	// end inline asm
	// begin inline asm
	fma.rn.f32 %f11377, %f12322, %f12327, %f11373;
	// end inline asm
	// begin inline asm
	fma.rn.f32 %f11381, %f12326, %f12327, %f11369;
	// end inline asm
	// begin inline asm
	fma.rn.f32 %f11385, %f12330, %f12331, %f11381;
	// end inline asm
	// begin inline asm
	fma.rn.f32 %f11389, %f12326, %f12331, %f11377;
	// end inline asm
	// begin inline asm
	fma.rn.f32 %f11393, %f12322, %f12327, %f11389;
	// end inline asm
	// begin inline asm
	fma.rn.f32 %f11397, %f12326, %f12327, %f11385;
	// end inline asm
	// begin inline asm
	fma.rn.f32 %f11401, %f12330, %f12331, %f11397;
	// end inline asm
	// begin inline asm
	fma.rn.f32 %f11405, %f12326, %f12331, %f11393;
	// end inline asm
	// begin inline asm
	fma.rn.f32 %f11409, %f12322, %f12327, %f11405;
	// end inline asm
	// begin inline asm
	fma.rn.f32 %f11413, %f12326, %f12327, %f11401;
	// end inline asm
	// begin inline asm
	fma.rn.f32 %f11417, %f12330, %f12331, %f11413;
	// end inline asm
	// begin inline asm
	fma.rn.f32 %f11421, %f12326, %f12331, %f11409;
	// end inline asm
	// begin inline asm
	fma.rn.f32 %f11425, %f12322, %f12327, %f11421;
	// end inline asm
	// begin inline asm
	fma.rn.f32 %f11429, %f12326, %f12327, %f11417;
	// end inline asm
	// begin inline asm
	fma.rn.f32 %f11433, %f12330, %f12331, %f11429;
	// end inline asm
	// begin inline asm
	fma.rn.f32 %f11437, %f12326, %f12331, %f11425;
	// end inline asm
	// begin inline asm
	fma.rn.f32 %f11441, %f12322, %f12327, %f11437;
	// end inline asm
	// begin inline asm
	fma.rn.f32 %f11445, %f12326, %f12327, %f11433;
	// end inline asm
	// begin inline asm
	fma.rn.f32 %f11449, %f12330, %f12331, %f11445;
	// end inline asm
	// begin inline asm
	fma.rn.f32 %f11453, %f12326, %f12331, %f11441;
	// end inline asm
	// begin inline asm
	fma.rn.f32 %f11457, %f12322, %f12327, %f11453;
	// end inline asm
	// begin inline asm
	fma.rn.f32 %f11461, %f12326, %f12327, %f11449;
	// end inline asm
	// begin inline asm
	fma.rn.f32 %f11465, %f12330, %f12331, %f11461;
	// end inline asm
	// begin inline asm
	fma.rn.f32 %f11469, %f12326, %f12331, %f11457;
	// end inline asm
	// begin inline asm
	fma.rn.f32 %f11473, %f12322, %f12327, %f11469;
	// end inline asm
	// begin inline asm
	fma.rn.f32 %f11477, %f12326, %f12327, %f11465;
	// end inline asm
	// begin inline asm
	fma.rn.f32 %f11481, %f12330, %f12331, %f11477;
	// end inline asm
	// begin inline asm
	fma.rn.f32 %f11485, %f12326, %f12331, %f11473;
	// end inline asm
	// begin inline asm
	fma.rn.f32 %f11489, %f12322, %f12327, %f11485;
	// end inline asm
	// begin inline asm
	fma.rn.f32 %f11493, %f12326, %f12327, %f11481;
	// end inline asm
	// begin inline asm
	fma.rn.f32 %f11497, %f12330, %f12331, %f11493;
	// end inline asm
	// begin inline asm
	fma.rn.f32 %f11501, %f12326, %f12331, %f11489;
	// end inline asm
	// begin inline asm
	fma.rn.f32 %f11505, %f12322, %f12327, %f11501;
	// end inline asm
	// begin inline asm
	fma.rn.f32 %f11509, %f12326, %f12327, %f11497;
	// end inline asm
	// begin inline asm
	fma.rn.f32 %f11513, %f12330, %f12331, %f11509;
	// end inline asm
	// begin inline asm
	fma.rn.f32 %f11517, %f12326, %f12331, %f11505;
	// end inline asm
	// begin inline asm
	fma.rn.f32 %f11521, %f12322, %f12327, %f11517;
	// end inline asm
	// begin inline asm
	fma.rn.f32 %f11525, %f12326, %f12327, %f11513;
	// end inline asm
	// begin inline asm
	fma.rn.f32 %f11529, %f12330, %f12331, %f11525;
	// end inline asm
	// begin inline asm
	fma.rn.f32 %f11533, %f12326, %f12331, %f11521;
	// end inline asm
	// begin inline asm
	fma.rn.f32 %f11537, %f12322, %f12327, %f11533;
	// end inline asm
	// begin inline asm
	fma.rn.f32 %f11541, %f12326, %f12327, %f11529;
	// end inline asm
	// begin inline asm
	fma.rn.f32 %f11545, %f12330, %f12331, %f11541;
	// end inline asm
	// begin inline asm
	fma.rn.f32 %f11549, %f12326, %f12331, %f11537;
	// end inline asm
	// begin inline asm
	fma.rn.f32 %f11553, %f12322, %f12327, %f11549;
	// end inline asm
	// begin inline asm
	fma.rn.f32 %f11557, %f12326, %f12327, %f11545;
	// end inline asm
	// begin inline asm
	fma.rn.f32 %f11561, %f12330, %f12331, %f11557;
	// end inline asm
	// begin inline asm
	fma.rn.f32 %f11565, %f12326, %f12331, %f11553;
	// end inline asm
	// begin inline asm
	fma.rn.f32 %f11569, %f12322, %f12327, %f11565;
	// end inline asm
	// begin inline asm
	fma.rn.f32 %f11573, %f12326, %f12327, %f11561;
	// end inline asm
	// begin inline asm
	fma.rn.f32 %f11577, %f12330, %f12331, %f11573;
	// end inline asm
	// begin inline asm
	fma.rn.f32 %f11581, %f12326, %f12331, %f11569;
	// end inline asm
	// begin inline asm
	fma.rn.f32 %f11585, %f12322, %f12327, %f11581;
	// end inline asm
	// begin inline asm
	fma.rn.f32 %f11589, %f12326, %f12327, %f11577;
	// end inline asm
	// begin inline asm
	fma.rn.f32 %f11593, %f12330, %f12331, %f11589;
	// end inline asm
	// begin inline asm
	fma.rn.f32 %f11597, %f12326, %f12331, %f11585;
	// end inline asm
	// begin inline asm
	fma.rn.f32 %f11601, %f12322, %f12327, %f11597;
	// end inline asm
	// begin inline asm
	fma.rn.f32 %f11605, %f12326, %f12327, %f11593;
	// end inline asm
	// begin inline asm
	fma.rn.f32 %f11609, %f12330, %f12331, %f11605;
	// end inline asm
	// begin inline asm
	fma.rn.f32 %f11613, %f12326, %f12331, %f11601;
	// end inline asm
	// begin inline asm
	fma.rn.f32 %f11617, %f12322, %f12327, %f11613;
	// end inline asm
	// begin inline asm
	fma.rn.f32 %f11621, %f12326, %f12327, %f11609;
	// end inline asm
	// begin inline asm
	fma.rn.f32 %f11625, %f12330, %f12331, %f11621;
	// end inline asm
	// begin inline asm
	fma.rn.f32 %f11629, %f12326, %f12331, %f11617;
	// end inline asm
	// begin inline asm
	fma.rn.f32 %f11633, %f12322, %f12327, %f11629;
	// end inline asm
	// begin inline asm
	fma.rn.f32 %f11637, %f12326, %f12327, %f11625;
	// end inline asm
	// begin inline asm
	fma.rn.f32 %f11641, %f12330, %f12331, %f11637;
	// end inline asm
	// begin inline asm
	fma.rn.f32 %f11645, %f12326, %f12331, %f11633;
	// end inline asm
	// begin inline asm
	fma.rn.f32 %f11649, %f12322, %f12327, %f11645;
	// end inline asm
	// begin inline asm
	fma.rn.f32 %f11653, %f12326, %f12327, %f11641;
	// end inline asm
	// begin inline asm
	fma.rn.f32 %f11657, %f12330, %f12331, %f11653;
	// end inline asm
	// begin inline asm
	fma.rn.f32 %f11661, %f12326, %f12331, %f11649;
	// end inline asm
	// begin inline asm
	fma.rn.f32 %f11665, %f12322, %f12327, %f11661;
	// end inline asm
	// begin inline asm
	fma.rn.f32 %f11669, %f12326, %f12327, %f11657;
	// end inline asm
	// begin inline asm
	fma.rn.f32 %f11673, %f12330, %f12331, %f11669;
	// end inline asm
	// begin inline asm
	fma.rn.f32 %f11677, %f12326, %f12331, %f11665;
	// end inline asm
	// begin inline asm
	fma.rn.f32 %f11681, %f12322, %f12327, %f11677;
	// end inline asm
	// begin inline asm
	fma.rn.f32 %f11685, %f12326, %f12327, %f11673;
	// end inline asm
	// begin inline asm
	fma.rn.f32 %f11689, %f12330, %f12331, %f11685;
	// end inline asm
	// begin inline asm
	fma.rn.f32 %f11693, %f12326, %f12331, %f11681;
	// end inline asm
	// begin inline asm
	fma.rn.f32 %f11697, %f12322, %f12327, %f11693;
	// end inline asm
	// begin inline asm
	fma.rn.f32 %f11701, %f12326, %f12327, %f11689;
	// end inline asm
	// begin inline asm
	fma.rn.f32 %f11705, %f12330, %f12331, %f11701;
	// end inline asm
	// begin inline asm
	fma.rn.f32 %f11709, %f12326, %f12331, %f11697;
	// end inline asm
	// begin inline asm
	fma.rn.f32 %f11713, %f12322, %f12327, %f11709;
	// end inline asm
	// begin inline asm
	fma.rn.f32 %f11717, %f12326, %f12327, %f11705;
	// end inline asm
	// begin inline asm
	fma.rn.f32 %f11721, %f12330, %f12331, %f11717;
	// end inline asm
	// begin inline asm
	fma.rn.f32 %f11725, %f12326, %f12331, %f11713;
	// end inline asm
	// begin inline asm
	fma.rn.f32 %f11729, %f12322, %f12327, %f11725;
	// end inline asm
	// begin inline asm
	fma.rn.f32 %f11733, %f12326, %f12327, %f11721;
	// end inline asm
	// begin inline asm
	fma.rn.f32 %f11737, %f12330, %f12331, %f11733;
	// end inline asm
	// begin inline asm
	fma.rn.f32 %f11741, %f12326, %f12331, %f11729;
	// end inline asm
	// begin inline asm
	fma.rn.f32 %f11745, %f12322, %f12327, %f11741;
	// end inline asm
	// begin inline asm
	fma.rn.f32 %f11749, %f12326, %f12327, %f11737;
	// end inline asm
	// begin inline asm
	fma.rn.f32 %f11753, %f12330, %f12331, %f11749;
	// end inline asm
	// begin inline asm
	fma.rn.f32 %f11757, %f12326, %f12331, %f11745;
	// end inline asm
	// begin inline asm
	fma.rn.f32 %f11761, %f12322, %f12327, %f11757;
	// end inline asm
	// begin inline asm
	fma.rn.f32 %f11765, %f12326, %f12327, %f11753;
	// end inline asm
	// begin inline asm
	fma.rn.f32 %f11769, %f12330, %f12331, %f11765;
	// end inline asm
	// begin inline asm
	fma.rn.f32 %f11773, %f12326, %f12331, %f11761;
	// end inline asm
	// begin inline asm
	fma.rn.f32 %f11777, %f12322, %f12327, %f11773;
	// end inline asm
	// begin inline asm
	fma.rn.f32 %f11781, %f12326, %f12327, %f11769;
	// end inline asm
	// begin inline asm
	fma.rn.f32 %f11785, %f12330, %f12331, %f11781;
	// end inline asm
	// begin inline asm
	fma.rn.f32 %f11789, %f12326, %f12331, %f11777;
	// end inline asm
	// begin inline asm
	fma.rn.f32 %f11793, %f12322, %f12327, %f11789;
	// end inline asm
	// begin inline asm
	fma.rn.f32 %f11797, %f12326, %f12327, %f11785;
	// end inline asm
	// begin inline asm
	fma.rn.f32 %f11801, %f12330, %f12331, %f11797;
	// end inline asm
	// begin inline asm
	fma.rn.f32 %f11805, %f12326, %f12331, %f11793;
	// end inline asm
	// begin inline asm
	fma.rn.f32 %f11809, %f12322, %f12327, %f11805;
	// end inline asm
	// begin inline asm
	fma.rn.f32 %f11813, %f12326, %f12327, %f11801;
	// end inline asm
	// begin inline asm
	fma.rn.f32 %f11817, %f12330, %f12331, %f11813;
	// end inline asm
	// begin inline asm
	fma.rn.f32 %f11821, %f12326, %f12331, %f11809;
	// end inline asm
	// begin inline asm
	fma.rn.f32 %f11825, %f12322, %f12327, %f11821;
	// end inline asm
	// begin inline asm
	fma.rn.f32 %f11829, %f12326, %f12327, %f11817;
	// end inline asm
	// begin inline asm
	fma.rn.f32 %f11833, %f12330, %f12331, %f11829;
	// end inline asm
	// begin inline asm
	fma.rn.f32 %f11837, %f12326, %f12331, %f11825;
	// end inline asm
	// begin inline asm
	fma.rn.f32 %f11841, %f12322, %f12327, %f11837;
	// end inline asm
	// begin inline asm
	fma.rn.f32 %f11845, %f12326, %f12327, %f11833;
	// end inline asm
	// begin inline asm
	fma.rn.f32 %f11849, %f12330, %f12331, %f11845;
	// end inline asm
	// begin inline asm
	fma.rn.f32 %f11853, %f12326, %f12331, %f11841;
	// end inline asm
	// begin inline asm
	fma.rn.f32 %f11857, %f12322, %f12327, %f11853;
	// end inline asm
	// begin inline asm
	fma.rn.f32 %f11861, %f12326, %f12327, %f11849;
	// end inline asm
	// begin inline asm
	fma.rn.f32 %f11865, %f12330, %f12331, %f11861;
	// end inline asm
	// begin inline asm
	fma.rn.f32 %f11869, %f12326, %f12331, %f11857;
	// end inline asm
	// begin inline asm
	fma.rn.f32 %f11873, %f12322, %f12327, %f11869;
	// end inline asm
	// begin inline asm
	fma.rn.f32 %f11877, %f12326, %f12327, %f11865;
	// end inline asm
	// begin inline asm
	fma.rn.f32 %f11881, %f12330, %f12331, %f11877;
	// end inline asm
	// begin inline asm
	fma.rn.f32 %f11885, %f12326, %f12331, %f11873;
	// end inline asm
	// begin inline asm
	fma.rn.f32 %f11889, %f12322, %f12327, %f11885;
	// end inline asm
	// begin inline asm
	fma.rn.f32 %f11893, %f12326, %f12327, %f11881;
	// end inline asm
	// begin inline asm
	fma.rn.f32 %f11897, %f12330, %f12331, %f11893;
	// end inline asm
	// begin inline asm
	fma.rn.f32 %f11901, %f12326, %f12331, %f11889;
	// end inline asm
	// begin inline asm
	fma.rn.f32 %f11905, %f12322, %f12327, %f11901;
	// end inline asm
	// begin inline asm
	fma.rn.f32 %f11909, %f12326, %f12327, %f11897;
	// end inline asm
	// begin inline asm
	fma.rn.f32 %f11913, %f12330, %f12331, %f11909;
	// end inline asm
	// begin inline asm
	fma.rn.f32 %f11917, %f12326, %f12331, %f11905;
	// end inline asm
	// begin inline asm
	fma.rn.f32 %f11921, %f12322, %f12327, %f11917;
	// end inline asm
	// begin inline asm
	fma.rn.f32 %f11925, %f12326, %f12327, %f11913;
	// end inline asm
	// begin inline asm
	fma.rn.f32 %f11929, %f12330, %f12331, %f11925;
	// end inline asm
	// begin inline asm
	fma.rn.f32 %f11933, %f12326, %f12331, %f11921;
	// end inline asm
	// begin inline asm
	fma.rn.f32 %f11937, %f12322, %f12327, %f11933;
	// end inline asm
	// begin inline asm
	fma.rn.f32 %f11941, %f12326, %f12327, %f11929;
	// end inline asm
	// begin inline asm
	fma.rn.f32 %f11945, %f12330, %f12331, %f11941;
	// end inline asm
	// begin inline asm
	fma.rn.f32 %f11949, %f12326, %f12331, %f11937;
	// end inline asm
	// begin inline asm
	fma.rn.f32 %f11953, %f12322, %f12327, %f11949;
	// end inline asm
	// begin inline asm
	fma.rn.f32 %f11957, %f12326, %f12327, %f11945;
	// end inline asm
	// begin inline asm
	fma.rn.f32 %f11961, %f12330, %f12331, %f11957;
	// end inline asm
	// begin inline asm
	fma.rn.f32 %f11965, %f12326, %f12331, %f11953;
	// end inline asm
	// begin inline asm
	fma.rn.f32 %f11969, %f12322, %f12327, %f11965;
	// end inline asm
	// begin inline asm
	fma.rn.f32 %f11973, %f12326, %f12327, %f11961;
	// end inline asm
	// begin inline asm
	fma.rn.f32 %f11977, %f12330, %f12331, %f11973;
	// end inline asm
	// begin inline asm
	fma.rn.f32 %f11981, %f12326, %f12331, %f11969;
	// end inline asm
	// begin inline asm
	fma.rn.f32 %f11985, %f12322, %f12327, %f11981;
	// end inline asm
	// begin inline asm
	fma.rn.f32 %f11989, %f12326, %f12327, %f11977;
	// end inline asm
	// begin inline asm
	fma.rn.f32 %f11993, %f12330, %f12331, %f11989;
	// end inline asm
	// begin inline asm
	fma.rn.f32 %f11997, %f12326, %f12331, %f11985;
	// end inline asm
	// begin inline asm
	fma.rn.f32 %f12001, %f12322, %f12327, %f11997;
	// end inline asm
	// begin inline asm
	fma.rn.f32 %f12005, %f12326, %f12327, %f11993;
	// end inline asm
	// begin inline asm
	fma.rn.f32 %f12009, %f12330, %f12331, %f12005;
	// end inline asm
	// begin inline asm
	fma.rn.f32 %f12013, %f12326, %f12331, %f12001;
	// end inline asm
	// begin inline asm
	fma.rn.f32 %f12017, %f12322, %f12327, %f12013;
	// end inline asm
	// begin inline asm
	fma.rn.f32 %f12021, %f12326, %f12327, %f12009;
	// end inline asm
	// begin inline asm
	fma.rn.f32 %f12025, %f12330, %f12331, %f12021;
	// end inline asm
	// begin inline asm
	fma.rn.f32 %f12029, %f12326, %f12331, %f12017;
	// end inline asm
	// begin inline asm
	fma.rn.f32 %f12033, %f12322, %f12327, %f12029;
	// end inline asm
	// begin inline asm
	fma.rn.f32 %f12037, %f12326, %f12327, %f12025;
	// end inline asm
	// begin inline asm
	fma.rn.f32 %f12041, %f12330, %f12331, %f12037;
	// end inline asm
	// begin inline asm
	fma.rn.f32 %f12045, %f12326, %f12331, %f12033;
	// end inline asm
	// begin inline asm
	fma.rn.f32 %f12049, %f12322, %f12327, %f12045;
	// end inline asm
	// begin inline asm
	fma.rn.f32 %f12053, %f12326, %f12327, %f12041;
	// end inline asm
	// begin inline asm
	fma.rn.f32 %f12057, %f12330, %f12331, %f12053;
	// end inline asm
	// begin inline asm
	fma.rn.f32 %f12061, %f12326, %f12331, %f12049;
	// end inline asm
	// begin inline asm
	fma.rn.f32 %f12065, %f12322, %f12327, %f12061;
	// end inline asm
	// begin inline asm
	fma.rn.f32 %f12069, %f12326, %f12327, %f12057;
	// end inline asm
	// begin inline asm
	fma.rn.f32 %f12073, %f12330, %f12331, %f12069;
	// end inline asm
	// begin inline asm
	fma.rn.f32 %f12077, %f12326, %f12331, %f12065;
	// end inline asm
	// begin inline asm
	fma.rn.f32 %f12081, %f12322, %f12327, %f12077;
	// end inline asm
	// begin inline asm
	fma.rn.f32 %f12085, %f12326, %f12327, %f12073;
	// end inline asm
	// begin inline asm
	fma.rn.f32 %f12089, %f12330, %f12331, %f12085;
	// end inline asm
	// begin inline asm
	fma.rn.f32 %f12093, %f12326, %f12331, %f12081;
	// end inline asm
	// begin inline asm
	fma.rn.f32 %f12097, %f12322, %f12327, %f12093;
	// end inline asm
	// begin inline asm
	fma.rn.f32 %f12101, %f12326, %f12327, %f12089;
	// end inline asm
	// begin inline asm
	fma.rn.f32 %f12105, %f12330, %f12331, %f12101;
	// end inline asm
	// begin inline asm
	fma.rn.f32 %f12109, %f12326, %f12331, %f12097;
	// end inline asm
	// begin inline asm
	fma.rn.f32 %f12113, %f12322, %f12327, %f12109;
	// end inline asm
	// begin inline asm
	fma.rn.f32 %f12117, %f12326, %f12327, %f12105;
	// end inline asm
	// begin inline asm
	fma.rn.f32 %f12121, %f12330, %f12331, %f12117;
	// end inline asm
	// begin inline asm
	fma.rn.f32 %f12125, %f12326, %f12331, %f12113;
	// end inline asm
	// begin inline asm
	fma.rn.f32 %f12129, %f12322, %f12327, %f12125;
	// end inline asm
	// begin inline asm
	fma.rn.f32 %f12133, %f12326, %f12327, %f12121;
	// end inline asm
	// begin inline asm
	fma.rn.f32 %f12137, %f12330, %f12331, %f12133;
	// end inline asm
	// begin inline asm
	fma.rn.f32 %f12141, %f12326, %f12331, %f12129;
	// end inline asm
	// begin inline asm
	fma.rn.f32 %f12145, %f12322, %f12327, %f12141;
	// end inline asm
	// begin inline asm
	fma.rn.f32 %f12149, %f12326, %f12327, %f12137;
	// end inline asm
	// begin inline asm
	fma.rn.f32 %f12153, %f12330, %f12331, %f12149;
	// end inline asm
	// begin inline asm
	fma.rn.f32 %f12157, %f12326, %f12331, %f12145;
	// end inline asm
	// begin inline asm
	fma.rn.f32 %f12161, %f12322, %f12327, %f12157;
	// end inline asm
	// begin inline asm
	fma.rn.f32 %f12165, %f12326, %f12327, %f12153;
	// end inline asm
	// begin inline asm
	fma.rn.f32 %f12169, %f12330, %f12331, %f12165;
	// end inline asm
	// begin inline asm
	fma.rn.f32 %f12173, %f12326, %f12331, %f12161;
	// end inline asm
	// begin inline asm
	fma.rn.f32 %f12177, %f12322, %f12327, %f12173;
	// end inline asm
	// begin inline asm
	fma.rn.f32 %f12181, %f12326, %f12327, %f12169;
	// end inline asm
	// begin inline asm
	fma.rn.f32 %f12185, %f12330, %f12331, %f12181;
	// end inline asm
	// begin inline asm
	fma.rn.f32 %f12189, %f12326, %f12331, %f12177;
	// end inline asm
	// begin inline asm
	fma.rn.f32 %f12193, %f12322, %f12327, %f12189;
	// end inline asm
	// begin inline asm
	fma.rn.f32 %f12197, %f12326, %f12327, %f12185;
	// end inline asm
	// begin inline asm
	fma.rn.f32 %f12201, %f12330, %f12331, %f12197;
	// end inline asm
	// begin inline asm
	fma.rn.f32 %f12205, %f12326, %f12331, %f12193;
	// end inline asm
	// begin inline asm
	fma.rn.f32 %f12209, %f12322, %f12327, %f12205;
	// end inline asm
	// begin inline asm
	fma.rn.f32 %f12213, %f12326, %f12327, %f12201;
	// end inline asm
	// begin inline asm
	fma.rn.f32 %f12217, %f12330, %f12331, %f12213;
	// end inline asm
	// begin inline asm
	fma.rn.f32 %f12221, %f12326, %f12331, %f12209;
	// end inline asm
	// begin inline asm
	fma.rn.f32 %f12225, %f12322, %f12327, %f12221;
	// end inline asm
	// begin inline asm
	fma.rn.f32 %f12229, %f12326, %f12327, %f12217;
	// end inline asm
	// begin inline asm
	fma.rn.f32 %f12233, %f12330, %f12331, %f12229;
	// end inline asm
	// begin inline asm
	fma.rn.f32 %f12237, %f12326, %f12331, %f12225;
	// end inline asm
	// begin inline asm
	fma.rn.f32 %f12241, %f12322, %f12327, %f12237;
	// end inline asm
	// begin inline asm
	fma.rn.f32 %f12245, %f12326, %f12327, %f12233;
	// end inline asm
	// begin inline asm
	fma.rn.f32 %f12249, %f12330, %f12331, %f12245;
	// end inline asm
	// begin inline asm
	fma.rn.f32 %f12253, %f12326, %f12331, %f12241;
	// end inline asm
	// begin inline asm
	fma.rn.f32 %f12257, %f12322, %f12327, %f12253;
	// end inline asm
	// begin inline asm
	fma.rn.f32 %f12261, %f12326, %f12327, %f12249;
	// end inline asm
	// begin inline asm
	fma.rn.f32 %f12265, %f12330, %f12331, %f12261;
	// end inline asm
	// begin inline asm
	fma.rn.f32 %f12269, %f12326, %f12331, %f12257;
	// end inline asm
	// begin inline asm
	fma.rn.f32 %f12273, %f12322, %f12327, %f12269;
	// end inline asm
	// begin inline asm
	fma.rn.f32 %f12277, %f12326, %f12327, %f12265;
	// end inline asm
	// begin inline asm
	fma.rn.f32 %f12281, %f12330, %f12331, %f12277;
	// end inline asm
	// begin inline asm
	fma.rn.f32 %f12285, %f12326, %f12331, %f12273;
	// end inline asm
	// begin inline asm
	fma.rn.f32 %f12289, %f12322, %f12327, %f12285;
	// end inline asm
	// begin inline asm
	fma.rn.f32 %f12293, %f12326, %f12327, %f12281;
	// end inline asm
	// begin inline asm
	fma.rn.f32 %f12297, %f12330, %f12331, %f12293;
	// end inline asm
	// begin inline asm
	fma.rn.f32 %f12301, %f12326, %f12331, %f12289;
	// end inline asm
	// begin inline asm
	fma.rn.f32 %f12305, %f12322, %f12327, %f12301;
	// end inline asm
	// begin inline asm
	fma.rn.f32 %f12309, %f12326, %f12327, %f12297;
	// end inline asm
	// begin inline asm
	fma.rn.f32 %f12313, %f12330, %f12331, %f12309;
	// end inline asm
	// begin inline asm
	fma.rn.f32 %f12317, %f12326, %f12331, %f12305;
	// end inline asm
	// begin inline asm
	fma.rn.f32 %f16432, %f12322, %f12327, %f12317;
	// end inline asm
	// begin inline asm
	fma.rn.f32 %f12325, %f12326, %f12327, %f12313;
	// end inline asm
	// begin inline asm
	fma.rn.f32 %f16433, %f12330, %f12331, %f12325;
	// end inline asm
	add.s32 	%r123, %r123, 1;
	add.s32 	%r122, %r122, 16;
	setp.ne.s32 	%p12, %r123, 512;
	@%p12 bra 	$L__BB7_18;
	mov.b32 	%r125, 0;
	mov.u32 	%r124, data;
$L__BB7_20:
	ld.shared.v4.f32 	{%f14374, %f14378, %f14379, %f14375}, [%r124];
	neg.f32 	%f14370, %f14378;
	// begin inline asm
	fma.rn.f32 %f12333, %f14374, %f14379, %f16432;
	// end inline asm
	// begin inline asm
	fma.rn.f32 %f12337, %f14370, %f14375, %f12333;
	// end inline asm
	// begin inline asm
	fma.rn.f32 %f12341, %f14374, %f14375, %f16433;
	// end inline asm
	// begin inline asm
	fma.rn.f32 %f12345, %f14378, %f14379, %f12341;
	// end inline asm
	// begin inline asm
	fma.rn.f32 %f12349, %f14374, %f14379, %f12337;
	// end inline asm
	// begin inline asm
	fma.rn.f32 %f12353, %f14370, %f14375, %f12349;
	// end inline asm
	// begin inline asm
	fma.rn.f32 %f12357, %f14374, %f14375, %f12345;
	// end inline asm
	// begin inline asm
	fma.rn.f32 %f12361, %f14378, %f14379, %f12357;
	// end inline asm
	// begin inline asm
	fma.rn.f32 %f12365, %f14374, %f14379, %f12353;
	// end inline asm
	// begin inline asm
	fma.rn.f32 %f12369, %f14370, %f14375, %f12365;
	// end inline asm
	// begin inline asm
	fma.rn.f32 %f12373, %f14374, %f14375, %f12361;
	// end inline asm
	// begin inline asm
	fma.rn.f32 %f12377, %f14378, %f14379, %f12373;
	// end inline asm
	// begin inline asm
	fma.rn.f32 %f12381, %f14374, %f14379, %f12369;
	// end inline asm
	// begin inline asm
	fma.rn.f32 %f12385, %f14370, %f14375, %f12381;
	// end inline asm
	// begin inline asm
	fma.rn.f32 %f12389, %f14374, %f14375, %f12377;
	// end inline asm
	// begin inline asm
	fma.rn.f32 %f12393, %f14378, %f14379, %f12389;
	// end inline asm
	// begin inline asm
	fma.rn.f32 %f12397, %f14374, %f14379, %f12385;
	// end inline asm
	// begin inline asm
	fma.rn.f32 %f12401, %f14370, %f14375, %f12397;
	// end inline asm
	// begin inline asm
	fma.rn.f32 %f12405, %f14374, %f14375, %f12393;
	// end inline asm
	// begin inline asm
	fma.rn.f32 %f12409, %f14378, %f14379, %f12405;
	// end inline asm
	// begin inline asm
	fma.rn.f32 %f12413, %f14374, %f14379, %f12401;
	// end inline asm
	// begin inline asm
	fma.rn.f32 %f12417, %f14370, %f14375, %f12413;
	// end inline asm
	// begin inline asm
	fma.rn.f32 %f12421, %f14374, %f14375, %f12409;
	// end inline asm
	// begin inline asm
	fma.rn.f32 %f12425, %f14378, %f14379, %f12421;
	// end inline asm
	// begin inline asm
	fma.rn.f32 %f12429, %f14374, %f14379, %f12417;
	// end inline asm
	// begin inline asm
	fma.rn.f32 %f12433, %f14370, %f14375, %f12429;
	// end inline asm
	// begin inline asm
	fma.rn.f32 %f12437, %f14374, %f14375, %f12425;
	// end inline asm
	// begin inline asm
	fma.rn.f32 %f12441, %f14378, %f14379, %f12437;
	// end inline asm
	// begin inline asm
	fma.rn.f32 %f12445, %f14374, %f14379, %f12433;
	// end inline asm
	// begin inline asm
	fma.rn.f32 %f12449, %f14370, %f14375, %f12445;
	// end inline asm
	// begin inline asm
	fma.rn.f32 %f12453, %f14374, %f14375, %f12441;
	// end inline asm
	// begin inline asm
	fma.rn.f32 %f12457, %f14378, %f14379, %f12453;
	// end inline asm
	// begin inline asm
	fma.rn.f32 %f12461, %f14374, %f14379, %f12449;
	// end inline asm
	// begin inline asm
	fma.rn.f32 %f12465, %f14370, %f14375, %f12461;
	// end inline asm
	// begin inline asm
	fma.rn.f32 %f12469, %f14374, %f14375, %f12457;
	// end inline asm
	// begin inline asm
	fma.rn.f32 %f12473, %f14378, %f14379, %f12469;
	// end inline asm
	// begin inline asm
	fma.rn.f32 %f12477, %f14374, %f14379, %f12465;
	// end inline asm
	// begin inline asm
	fma.rn.f32 %f12481, %f14370, %f14375, %f12477;
	// end inline asm
	// begin inline asm
	fma.rn.f32 %f12485, %f14374, %f14375, %f12473;
	// end inline asm
	// begin inline asm
	fma.rn.f32 %f12489, %f14378, %f14379, %f12485;
	// end inline asm
	// begin inline asm
	fma.rn.f32 %f12493, %f14374, %f14379, %f12481;
	// end inline asm
	// begin inline asm
	fma.rn.f32 %f12497, %f14370, %f14375, %f12493;
	// end inline asm
	// begin inline asm
	fma.rn.f32 %f12501, %f14374, %f14375, %f12489;
	// end inline asm
	// begin inline asm
	fma.rn.f32 %f12505, %f14378, %f14379, %f12501;
	// end inline asm
	// begin inline asm
	fma.rn.f32 %f12509, %f14374, %f14379, %f12497;
	// end inline asm
	// begin inline asm
	fma.rn.f32 %f12513, %f14370, %f14375, %f12509;
	// end inline asm
	// begin inline asm
	fma.rn.f32 %f12517, %f14374, %f14375, %f12505;
	// end inline asm
	// begin inline asm
	fma.rn.f32 %f12521, %f14378, %f14379, %f12517;
	// end inline asm
	// begin inline asm
	fma.rn.f32 %f12525, %f14374, %f14379, %f12513;
	// end inline asm
	// begin inline asm
	fma.rn.f32 %f12529, %f14370, %f14375, %f12525;
	// end inline asm
	// begin inline asm
	fma.rn.f32 %f12533, %f14374, %f14375, %f12521;
	// end inline asm
	// begin inline asm
	fma.rn.f32 %f12537, %f14378, %f14379, %f12533;
	// end inline asm
	// begin inline asm
	fma.rn.f32 %f12541, %f14374, %f14379, %f12529;
	// end inline asm
	// begin inline asm
	fma.rn.f32 %f12545, %f14370, %f14375, %f12541;
	// end inline asm
	// begin inline asm
	fma.rn.f32 %f12549, %f14374, %f14375, %f12537;
	// end inline asm
	// begin inline asm
	fma.rn.f32 %f12553, %f14378, %f14379, %f12549;
	// end inline asm
	// begin inline asm
	fma.rn.f32 %f12557, %f14374, %f14379, %f12545;
	// end inline asm
	// begin inline asm
	fma.rn.f32 %f12561, %f14370, %f14375, %f12557;
	// end inline asm
	// begin inline asm
	fma.rn.f32 %f12565, %f14374, %f14375, %f12553;
	// end inline asm
	// begin inline asm
	fma.rn.f32 %f12569, %f14378, %f14379, %f12565;
	// end inline asm
	// begin inline asm
	fma.rn.f32 %f12573, %f14374, %f14379, %f12561;
	// end inline asm
	// begin inline asm
	fma.rn.f32 %f12577, %f14370, %f14375, %f12573;
	// end inline asm
	// begin inline asm
	fma.rn.f32 %f12581, %f14374, %f14375, %f12569;
	// end inline asm
	// begin inline asm
	fma.rn.f32 %f12585, %f14378, %f14379, %f12581;
	// end inline asm
	// begin inline asm
	fma.rn.f32 %f12589, %f14374, %f14379, %f12577;
	// end inline asm
	// begin inline asm
	fma.rn.f32 %f12593, %f14370, %f14375, %f12589;
	// end inline asm
	// begin inline asm
	fma.rn.f32 %f12597, %f14374, %f14375, %f12585;
	// end inline asm
	// begin inline asm
	fma.rn.f32 %f12601, %f14378, %f14379, %f12597;
	// end inline asm
	// begin inline asm
	fma.rn.f32 %f12605, %f14374, %f14379, %f12593;
	// end inline asm
	// begin inline asm
	fma.rn.f32 %f12609, %f14370, %f14375, %f12605;
	// end inline asm
	// begin inline asm
	fma.rn.f32 %f12613, %f14374, %f14375, %f12601;
	// end inline asm
	// begin inline asm
	fma.rn.f32 %f12617, %f14378, %f14379, %f12613;
	// end inline asm
	// begin inline asm
	fma.rn.f32 %f12621, %f14374, %f14379, %f12609;
	// end inline asm
	// begin inline asm
	fma.rn.f32 %f12625, %f14370, %f14375, %f12621;
	// end inline asm
	// begin inline asm
	fma.rn.f32 %f12629, %f14374, %f14375, %f12617;
	// end inline asm
	// begin inline asm
	fma.rn.f32 %f12633, %f14378, %f14379, %f12629;
	// end inline asm
	// begin inline asm
	fma.rn.f32 %f12637, %f14374, %f14379, %f12625;
	// end inline asm
	// begin inline asm
	fma.rn.f32 %f12641, %f14370, %f14375, %f12637;
	// end inline asm
	// begin inline asm
	fma.rn.f32 %f12645, %f14374, %f14375, %f12633;
	// end inline asm
	// begin inline asm
	fma.rn.f32 %f12649, %f14378, %f14379, %f12645;
	// end inline asm
	// begin inline asm
	fma.rn.f32 %f12653, %f14374, %f14379, %f12641;
	// end inline asm
	// begin inline asm
	fma.rn.f32 %f12657, %f14370, %f14375, %f12653;
	// end inline asm
	// begin inline asm
	fma.rn.f32 %f12661, %f14374, %f14375, %f12649;
	// end inline asm
	// begin inline asm
	fma.rn.f32 %f12665, %f14378, %f14379, %f12661;
	// end inline asm
	// begin inline asm
	fma.rn.f32 %f12669, %f14374, %f14379, %f12657;
	// end inline asm
	// begin inline asm
	fma.rn.f32 %f12673, %f14370, %f14375, %f12669;
	// end inline asm
	// begin inline asm
	fma.rn.f32 %f12677, %f14374, %f14375, %f12665;
	// end inline asm
	// begin inline asm
	fma.rn.f32 %f12681, %f14378, %f14379, %f12677;
	// end inline asm
	// begin inline asm
	fma.rn.f32 %f12685, %f14374, %f14379, %f12673;
	// end inline asm
	// begin inline asm
	fma.rn.f32 %f12689, %f14370, %f14375, %f12685;
	// end inline asm
	// begin inline asm
	fma.rn.f32 %f12693, %f14374, %f14375, %f12681;
	// end inline asm
	// begin inline asm
	fma.rn.f32 %f12697, %f14378, %f14379, %f12693;
	// end inline asm
	// begin inline asm
	fma.rn.f32 %f12701, %f14374, %f14379, %f12689;
	// end inline asm
	// begin inline asm
	fma.rn.f32 %f12705, %f14370, %f14375, %f12701;
	// end inline asm
	// begin inline asm
	fma.rn.f32 %f12709, %f14374, %f14375, %f12697;
	// end inline asm
	// begin inline asm
	fma.rn.f32 %f12713, %f14378, %f14379, %f12709;
	// end inline asm
	// begin inline asm
	fma.rn.f32 %f12717, %f14374, %f14379, %f12705;
	// end inline asm
	// begin inline asm
	fma.rn.f32 %f12721, %f14370, %f14375, %f12717;
	// end inline asm
	// begin inline asm
	fma.rn.f32 %f12725, %f14374, %f14375, %f12713;
	// end inline asm
	// begin inline asm
	fma.rn.f32 %f12729, %f14378, %f14379, %f12725;
	// end inline asm
	// begin inline asm
	fma.rn.f32 %f12733, %f14374, %f14379, %f12721;
	// end inline asm
	// begin inline asm
	fma.rn.f32 %f12737, %f14370, %f14375, %f12733;
	// end inline asm
	// begin inline asm
	fma.rn.f32 %f12741, %f14374, %f14375, %f12729;
	// end inline asm
	// begin inline asm
	fma.rn.f32 %f12745, %f14378, %f14379, %f12741;
	// end inline asm
	// begin inline asm
	fma.rn.f32 %f12749, %f14374, %f14379, %f12737;
	// end inline asm
	// begin inline asm
	fma.rn.f32 %f12753, %f14370, %f14375, %f12749;
	// end inline asm
	// begin inline asm
	fma.rn.f32 %f12757, %f14374, %f14375, %f12745;
	// end inline asm
	// begin inline asm
	fma.rn.f32 %f12761, %f14378, %f14379, %f12757;
	// end inline asm
	// begin inline asm
	fma.rn.f32 %f12765, %f14374, %f14379, %f12753;
	// end inline asm
	// begin inline asm
	fma.rn.f32 %f12769, %f14370, %f14375, %f12765;
	// end inline asm
	// begin inline asm
	fma.rn.f32 %f12773, %f14374, %f14375, %f12761;
	// end inline asm
	// begin inline asm
	fma.rn.f32 %f12777, %f14378, %f14379, %f12773;
	// end inline asm
	// begin inline asm
	fma.rn.f32 %f12781, %f14374, %f14379, %f12769;
	// end inline asm
	// begin inline asm
	fma.rn.f32 %f12785, %f14370, %f14375, %f12781;
	// end inline asm
	// begin inline asm
	fma.rn.f32 %f12789, %f14374, %f14375, %f12777;
	// end inline asm
	// begin inline asm
	fma.rn.f32 %f12793, %f14378, %f14379, %f12789;
	// end inline asm
	// begin inline asm
	fma.rn.f32 %f12797, %f14374, %f14379, %f12785;
	// end inline asm
	// begin inline asm
	fma.rn.f32 %f12801, %f14370, %f14375, %f12797;
	// end inline asm
	// begin inline asm
	fma.rn.f32 %f12805, %f14374, %f14375, %f12793;
	// end inline asm
	// begin inline asm
	fma.rn.f32 %f12809, %f14378, %f14379, %f12805;
	// end inline asm
	// begin inline asm
	fma.rn.f32 %f12813, %f14374, %f14379, %f12801;
	// end inline asm
	// begin inline asm
	fma.rn.f32 %f12817, %f14370, %f14375, %f12813;
	// end inline asm
	// begin inline asm
	fma.rn.f32 %f12821, %f14374, %f14375, %f12809;
	// end inline asm
	// begin inline asm
	fma.rn.f32 %f12825, %f14378, %f14379, %f12821;
	// end inline asm
	// begin inline asm
	fma.rn.f32 %f12829, %f14374, %f14379, %f12817;
	// end inline asm
	// begin inline asm
	fma.rn.f32 %f12833, %f14370, %f14375, %f12829;
	// end inline asm
	// begin inline asm
	fma.rn.f32 %f12837, %f14374, %f14375, %f12825;
	// end inline asm
	// begin inline asm
	fma.rn.f32 %f12841, %f14378, %f14379, %f12837;
	// end inline asm
	// begin inline asm
	fma.rn.f32 %f12845, %f14374, %f14379, %f12833;
	// end inline asm
	// begin inline asm
	fma.rn.f32 %f12849, %f14370, %f14375, %f12845;
	// end inline asm
	// begin inline asm
	fma.rn.f32 %f12853, %f14374, %f14375, %f12841;
	// end inline asm
	// begin inline asm
	fma.rn.f32 %f12857, %f14378, %f14379, %f12853;
	// end inline asm
	// begin inline asm
	fma.rn.f32 %f12861, %f14374, %f14379, %f12849;
	// end inline asm
	// begin inline asm
	fma.rn.f32 %f12865, %f14370, %f14375, %f12861;
	// end inline asm
	// begin inline asm
	fma.rn.f32 %f12869, %f14374, %f14375, %f12857;
	// end inline asm
	// begin inline asm
	fma.rn.f32 %f12873, %f14378, %f14379, %f12869;
	// end inline asm
	// begin inline asm
	fma.rn.f32 %f12877, %f14374, %f14379, %f12865;
	// end inline asm
	// begin inline asm
	fma.rn.f32 %f12881, %f14370, %f14375, %f12877;
	// end inline asm
	// begin inline asm
	fma.rn.f32 %f12885, %f14374, %f14375, %f12873;
	// end inline asm
	// begin inline asm
	fma.rn.f32 %f12889, %f14378, %f14379, %f12885;
	// end inline asm
	// begin inline asm
	fma.rn.f32 %f12893, %f14374, %f14379, %f12881;
	// end inline asm
	// begin inline asm
	fma.rn.f32 %f12897, %f14370, %f14375, %f12893;
	// end inline asm
	// begin inline asm
	fma.rn.f32 %f12901, %f14374, %f14375, %f12889;
	// end inline asm
	// begin inline asm
	fma.rn.f32 %f12905, %f14378, %f14379, %f12901;
	// end inline asm
	// begin inline asm
	fma.rn.f32 %f12909, %f14374, %f14379, %f12897;
	// end inline asm
	// begin inline asm
	fma.rn.f32 %f12913, %f14370, %f14375, %f12909;
	// end inline asm
	// begin inline asm
	fma.rn.f32 %f12917, %f14374, %f14375, %f12905;
	// end inline asm
	// begin inline asm
	fma.rn.f32 %f12921, %f14378, %f14379, %f12917;
	// end inline asm
	// begin inline asm
	fma.rn.f32 %f12925, %f14374, %f14379, %f12913;
	// end inline asm
	// begin inline asm
	fma.rn.f32 %f12929, %f14370, %f14375, %f12925;
	// end inline asm
	// begin inline asm
	fma.rn.f32 %f12933, %f14374, %f14375, %f12921;
	// end inline asm
	// begin inline asm
	fma.rn.f32 %f12937, %f14378, %f14379, %f12933;
	// end inline asm
	// begin inline asm
	fma.rn.f32 %f12941, %f14374, %f14379, %f12929;
	// end inline asm
	// begin inline asm
	fma.rn.f32 %f12945, %f14370, %f14375, %f12941;
	// end inline asm
	// begin inline asm
	fma.rn.f32 %f12949, %f14374, %f14375, %f12937;
	// end inline asm
	// begin inline asm
	fma.rn.f32 %f12953, %f14378, %f14379, %f12949;
	// end inline asm
	// begin inline asm
	fma.rn.f32 %f12957, %f14374, %f14379, %f12945;
	// end inline asm
	// begin inline asm
	fma.rn.f32 %f12961, %f14370, %f14375, %f12957;
	// end inline asm
	// begin inline asm
	fma.rn.f32 %f12965, %f14374, %f14375, %f12953;
	// end inline asm
	// begin inline asm
	fma.rn.f32 %f12969, %f14378, %f14379, %f12965;
	// end inline asm
	// begin inline asm
	fma.rn.f32 %f12973, %f14374, %f14379, %f12961;
	// end inline asm
	// begin inline asm
	fma.rn.f32 %f12977, %f14370, %f14375, %f12973;
	// end inline asm
	// begin inline asm
	fma.rn.f32 %f12981, %f14374, %f14375, %f12969;
	// end inline asm
	// begin inline asm
	fma.rn.f32 %f12985, %f14378, %f14379, %f12981;
	// end inline asm
	// begin inline asm
	fma.rn.f32 %f12989, %f14374, %f14379, %f12977;
	// end inline asm
	// begin inline asm
	fma.rn.f32 %f12993, %f14370, %f14375, %f12989;
	// end inline asm
	// begin inline asm
	fma.rn.f32 %f12997, %f14374, %f14375, %f12985;
	// end inline asm
	// begin inline asm
	fma.rn.f32 %f13001, %f14378, %f14379, %f12997;
	// end inline asm
	// begin inline asm
	fma.rn.f32 %f13005, %f14374, %f14379, %f12993;
	// end inline asm
	// begin inline asm
	fma.rn.f32 %f13009, %f14370, %f14375, %f13005;
	// end inline asm
	// begin inline asm
	fma.rn.f32 %f13013, %f14374, %f14375, %f13001;
	// end inline asm
	// begin inline asm
	fma.rn.f32 %f13017, %f14378, %f14379, %f13013;
	// end inline asm
	// begin inline asm
	fma.rn.f32 %f13021, %f14374, %f14379, %f13009;
	// end inline asm
	// begin inline asm
	fma.rn.f32 %f13025, %f14370, %f14375, %f13021;
	// end inline asm
	// begin inline asm
	fma.rn.f32 %f13029, %f14374, %f14375, %f13017;
	// end inline asm
	// begin inline asm
	fma.rn.f32 %f13033, %f14378, %f14379, %f13029;
	// end inline asm
	// begin inline asm
	fma.rn.f32 %f13037, %f14374, %f14379, %f13025;
	// end inline asm
	// begin inline asm
	fma.rn.f32 %f13041, %f14370, %f14375, %f13037;
	// end inline asm
	// begin inline asm
	fma.rn.f32 %f13045, %f14374, %f14375, %f13033;
	// end inline asm
	// begin inline asm
	fma.rn.f32 %f13049, %f14378, %f14379, %f13045;
	// end inline asm
	// begin inline asm
	fma.rn.f32 %f13053, %f14374, %f14379, %f13041;
	// end inline asm
	// begin inline asm
	fma.rn.f32 %f13057, %f14370, %f14375, %f13053;
	// end inline asm
	// begin inline asm
	fma.rn.f32 %f13061, %f14374, %f14375, %f13049;
	// end inline asm
	// begin inline asm
	fma.rn.f32 %f13065, %f14378, %f14379, %f13061;
	// end inline asm
	// begin inline asm
	fma.rn.f32 %f13069, %f14374, %f14379, %f13057;
	// end inline asm
	// begin inline asm
	fma.rn.f32 %f13073, %f14370, %f14375, %f13069;
	// end inline asm
	// begin inline asm
	fma.rn.f32 %f13077, %f14374, %f14375, %f13065;
	// end inline asm
	// begin inline asm
	fma.rn.f32 %f13081, %f14378, %f14379, %f13077;
	// end inline asm
	// begin inline asm
	fma.rn.f32 %f13085, %f14374, %f14379, %f13073;
	// end inline asm
	// begin inline asm
	fma.rn.f32 %f13089, %f14370, %f14375, %f13085;
	// end inline asm
	// begin inline asm
	fma.rn.f32 %f13093, %f14374, %f14375, %f13081;
	// end inline asm
	// begin inline asm
	fma.rn.f32 %f13097, %f14378, %f14379, %f13093;
	// end inline asm
	// begin inline asm
	fma.rn.f32 %f13101, %f14374, %f14379, %f13089;
	// end inline asm
	// begin inline asm
	fma.rn.f32 %f13105, %f14370, %f14375, %f13101;
	// end inline asm
	// begin inline asm
	fma.rn.f32 %f13109, %f14374, %f14375, %f13097;
	// end inline asm
	// begin inline asm
	fma.rn.f32 %f13113, %f14378, %f14379, %f13109;
	// end inline asm
	// begin inline asm
	fma.rn.f32 %f13117, %f14374, %f14379, %f13105;
	// end inline asm
	// begin inline asm
	fma.rn.f32 %f13121, %f14370, %f14375, %f13117;
	// end inline asm
	// begin inline asm
	fma.rn.f32 %f13125, %f14374, %f14375, %f13113;
	// end inline asm
	// begin inline asm
	fma.rn.f32 %f13129, %f14378, %f14379, %f13125;
	// end inline asm
	// begin inline asm
	fma.rn.f32 %f13133, %f14374, %f14379, %f13121;
	// end inline asm
	// begin inline asm
	fma.rn.f32 %f13137, %f14370, %f14375, %f13133;
	// end inline asm
	// begin inline asm
	fma.rn.f32 %f13141, %f14374, %f14375, %f13129;
	// end inline asm
	// begin inline asm
	fma.rn.f32 %f13145, %f14378, %f14379, %f13141;
	// end inline asm
	// begin inline asm
	fma.rn.f32 %f13149, %f14374, %f14379, %f13137;
	// end inline asm
	// begin inline asm
	fma.rn.f32 %f13153, %f14370, %f14375, %f13149;
	// end inline asm
	// begin inline asm
	fma.rn.f32 %f13157, %f14374, %f14375, %f13145;
	// end inline asm
	// begin inline asm
	fma.rn.f32 %f13161, %f14378, %f14379, %f13157;
	// end inline asm
	// begin inline asm
	fma.rn.f32 %f13165, %f14374, %f14379, %f13153;
	// end inline asm
	// begin inline asm
	fma.rn.f32 %f13169, %f14370, %f14375, %f13165;
	// end inline asm
	// begin inline asm
	fma.rn.f32 %f13173, %f14374, %f14375, %f13161;
	// end inline asm
	// begin inline asm
	fma.rn.f32 %f13177, %f14378, %f14379, %f13173;
	// end inline asm
	// begin inline asm
	fma.rn.f32 %f13181, %f14374, %f14379, %f13169;
	// end inline asm
	// begin inline asm
	fma.rn.f32 %f13185, %f14370, %f14375, %f13181;
	// end inline asm
	// begin inline asm
	fma.rn.f32 %f13189, %f14374, %f14375, %f13177;
	// end inline asm
	// begin inline asm
	fma.rn.f32 %f13193, %f14378, %f14379, %f13189;
	// end inline asm
	// begin inline asm
	fma.rn.f32 %f13197, %f14374, %f14379, %f13185;
	// end inline asm
	// begin inline asm
	fma.rn.f32 %f13201, %f14370, %f14375, %f13197;
	// end inline asm
	// begin inline asm
	fma.rn.f32 %f13205, %f14374, %f14375, %f13193;
	// end inline asm
	// begin inline asm
	fma.rn.f32 %f13209, %f14378, %f14379, %f13205;
	// end inline asm
	// begin inline asm
	fma.rn.f32 %f13213, %f14374, %f14379, %f13201;
	// end inline asm
	// begin inline asm
	fma.rn.f32 %f13217, %f14370, %f14375, %f13213;
	// end inline asm
	// begin inline asm
	fma.rn.f32 %f13221, %f14374, %f14375, %f13209;
	// end inline asm
	// begin inline asm
	fma.rn.f32 %f13225, %f14378, %f14379, %f13221;
	// end inline asm
	// begin inline asm
	fma.rn.f32 %f13229, %f14374, %f14379, %f13217;
	// end inline asm
	// begin inline asm
	fma.rn.f32 %f13233, %f14370, %f14375, %f13229;
	// end inline asm
	// begin inline asm
	fma.rn.f32 %f13237, %f14374, %f14375, %f13225;
	// end inline asm
	// begin inline asm
	fma.rn.f32 %f13241, %f14378, %f14379, %f13237;
	// end inline asm
	// begin inline asm
	fma.rn.f32 %f13245, %f14374, %f14379, %f13233;
	// end inline asm
	// begin inline asm
	fma.rn.f32 %f13249, %f14370, %f14375, %f13245;
	// end inline asm
	// begin inline asm
	fma.rn.f32 %f13253, %f14374, %f14375, %f13241;
	// end inline asm
	// begin inline asm
	fma.rn.f32 %f13257, %f14378, %f14379, %f13253;
	// end inline asm
	// begin inline asm
	fma.rn.f32 %f13261, %f14374, %f14379, %f13249;
	// end inline asm
	// begin inline asm
	fma.rn.f32 %f13265, %f14370, %f14375, %f13261;
	// end inline asm
	// begin inline asm
	fma.rn.f32 %f13269, %f14374, %f14375, %f13257;
	// end inline asm
	// begin inline asm
	fma.rn.f32 %f13273, %f14378, %f14379, %f13269;
	// end inline asm
	// begin inline asm
	fma.rn.f32 %f13277, %f14374, %f14379, %f13265;
	// end inline asm
	// begin inline asm
	fma.rn.f32 %f13281, %f14370, %f14375, %f13277;
	// end inline asm
	// begin inline asm
	fma.rn.f32 %f13285, %f14374, %f14375, %f13273;
	// end inline asm
	// begin inline asm
	fma.rn.f32 %f13289, %f14378, %f14379, %f13285;
	// end inline asm
	// begin inline asm
	fma.rn.f32 %f13293, %f14374, %f14379, %f13281;
	// end inline asm
	// begin inline asm
	fma.rn.f32 %f13297, %f14370, %f14375, %f13293;
	// end inline asm
	// begin inline asm
	fma.rn.f32 %f13301, %f14374, %f14375, %f13289;
	// end inline asm
	// begin inline asm
	fma.rn.f32 %f13305, %f14378, %f14379, %f13301;
	// end inline asm
	// begin inline asm
	fma.rn.f32 %f13309, %f14374, %f14379, %f13297;
	// end inline asm
	// begin inline asm
	fma.rn.f32 %f13313, %f14370, %f14375, %f13309;
	// end inline asm
	// begin inline asm
	fma.rn.f32 %f13317, %f14374, %f14375, %f13305;
	// end inline asm
	// begin inline asm
	fma.rn.f32 %f13321, %f14378, %f14379, %f13317;
	// end inline asm
	// begin inline asm
	fma.rn.f32 %f13325, %f14374, %f14379, %f13313;
	// end inline asm
	// begin inline asm
	fma.rn.f32 %f13329, %f14370, %f14375, %f13325;
	// end inline asm
	// begin inline asm
	fma.rn.f32 %f13333, %f14374, %f14375, %f13321;
	// end inline asm
	// begin inline asm
	fma.rn.f32 %f13337, %f14378, %f14379, %f13333;
	// end inline asm
	// begin inline asm
	fma.rn.f32 %f13341, %f14374, %f14379, %f13329;
	// end inline asm
	// begin inline asm
	fma.rn.f32 %f13345, %f14370, %f14375, %f13341;
	// end inline asm
	// begin inline asm
	fma.rn.f32 %f13349, %f14374, %f14375, %f13337;
	// end inline asm
	// begin inline asm
	fma.rn.f32 %f13353, %f14378, %f14379, %f13349;
	// end inline asm
	// begin inline asm
	fma.rn.f32 %f13357, %f14374, %f14379, %f13345;
	// end inline asm
	// begin inline asm
	fma.rn.f32 %f13361, %f14370, %f14375, %f13357;
	// end inline asm
	// begin inline asm
	fma.rn.f32 %f13365, %f14374, %f14375, %f13353;
	// end inline asm
	// begin inline asm
	fma.rn.f32 %f13369, %f14378, %f14379, %f13365;
	// end inline asm
	// begin inline asm
	fma.rn.f32 %f13373, %f14374, %f14379, %f13361;
	// end inline asm
	// begin inline asm
	fma.rn.f32 %f13377, %f14370, %f14375, %f13373;
	// end inline asm
	// begin inline asm
	fma.rn.f32 %f13381, %f14374, %f14375, %f13369;
	// end inline asm
	// begin inline asm
	fma.rn.f32 %f13385, %f14378, %f14379, %f13381;
	// end inline asm
	// begin inline asm
	fma.rn.f32 %f13389, %f14374, %f14379, %f13377;
	// end inline asm
	// begin inline asm
	fma.rn.f32 %f13393, %f14370, %f14375, %f13389;
	// end inline asm
	// begin inline asm
	fma.rn.f32 %f13397, %f14374, %f14375, %f13385;
	// end inline asm
	// begin inline asm
	fma.rn.f32 %f13401, %f14378, %f14379, %f13397;
	// end inline asm
	// begin inline asm
	fma.rn.f32 %f13405, %f14374, %f14379, %f13393;
	// end inline asm
	// begin inline asm
	fma.rn.f32 %f13409, %f14370, %f14375, %f13405;
	// end inline asm
	// begin inline asm
	fma.rn.f32 %f13413, %f14374, %f14375, %f13401;
	// end inline asm
	// begin inline asm
	fma.rn.f32 %f13417, %f14378, %f14379, %f13413;
	// end inline asm
	// begin inline asm
	fma.rn.f32 %f13421, %f14374, %f14379, %f13409;
	// end inline asm
	// begin inline asm
	fma.rn.f32 %f13425, %f14370, %f14375, %f13421;
	// end inline asm
	// begin inline asm
	fma.rn.f32 %f13429, %f14374, %f14375, %f13417;
	// end inline asm
	// begin inline asm
	fma.rn.f32 %f13433, %f14378, %f14379, %f13429;
	// end inline asm
	// begin inline asm
	fma.rn.f32 %f13437, %f14374, %f14379, %f13425;
	// end inline asm
	// begin inline asm
	fma.rn.f32 %f13441, %f14370, %f14375, %f13437;
	// end inline asm
	// begin inline asm
	fma.rn.f32 %f13445, %f14374, %f14375, %f13433;
	// end inline asm
	// begin inline asm
	fma.rn.f32 %f13449, %f14378, %f14379, %f13445;
	// end inline asm
	// begin inline asm
	fma.rn.f32 %f13453, %f14374, %f14379, %f13441;
	// end inline asm
	// begin inline asm
	fma.rn.f32 %f13457, %f14370, %f14375, %f13453;
	// end inline asm
	// begin inline asm
	fma.rn.f32 %f13461, %f14374, %f14375, %f13449;
	// end inline asm
	// begin inline asm
	fma.rn.f32 %f13465, %f14378, %f14379, %f13461;
	// end inline asm
	// begin inline asm
	fma.rn.f32 %f13469, %f14374, %f14379, %f13457;
	// end inline asm
	// begin inline asm
	fma.rn.f32 %f13473, %f14370, %f14375, %f13469;
	// end inline asm
	// begin inline asm
	fma.rn.f32 %f13477, %f14374, %f14375, %f13465;
	// end inline asm
	// begin inline asm
	fma.rn.f32 %f13481, %f14378, %f14379, %f13477;
	// end inline asm
	// begin inline asm
	fma.rn.f32 %f13485, %f14374, %f14379, %f13473;
	// end inline asm
	// begin inline asm
	fma.rn.f32 %f13489, %f14370, %f14375, %f13485;
	// end inline asm
	// begin inline asm
	fma.rn.f32 %f13493, %f14374, %f14375, %f13481;
	// end inline asm
	// begin inline asm
	fma.rn.f32 %f13497, %f14378, %f14379, %f13493;
	// end inline asm
	// begin inline asm
	fma.rn.f32 %f13501, %f14374, %f14379, %f13489;
	// end inline asm
	// begin inline asm
	fma.rn.f32 %f13505, %f14370, %f14375, %f13501;
	// end inline asm
	// begin inline asm
	fma.rn.f32 %f13509, %f14374, %f14375, %f13497;
	// end inline asm
	// begin inline asm
	fma.rn.f32 %f13513, %f14378, %f14379, %f13509;
	// end inline asm
	// begin inline asm
	fma.rn.f32 %f13517, %f14374, %f14379, %f13505;
	// end inline asm
	// begin inline asm
	fma.rn.f32 %f13521, %f14370, %f14375, %f13517;
	// end inline asm
	// begin inline asm
	fma.rn.f32 %f13525, %f14374, %f14375, %f13513;
	// end inline asm
	// begin inline asm
	fma.rn.f32 %f13529, %f14378, %f14379, %f13525;
	// end inline asm
	// begin inline asm
	fma.rn.f32 %f13533, %f14374, %f14379, %f13521;
	// end inline asm
	// begin inline asm
	fma.rn.f32 %f13537, %f14370, %f14375, %f13533;
	// end inline asm
	// begin inline asm
	fma.rn.f32 %f13541, %f14374, %f14375, %f13529;
	// end inline asm
	// begin inline asm
	fma.rn.f32 %f13545, %f14378, %f14379, %f13541;
	// end inline asm
	// begin inline asm
	fma.rn.f32 %f13549, %f14374, %f14379, %f13537;
	// end inline asm
	// begin inline asm
	fma.rn.f32 %f13553, %f14370, %f14375, %f13549;
	// end inline asm
	// begin inline asm
	fma.rn.f32 %f13557, %f14374, %f14375, %f13545;
	// end inline asm
	// begin inline asm
	fma.rn.f32 %f13561, %f14378, %f14379, %f13557;
	// end inline asm
	// begin inline asm
	fma.rn.f32 %f13565, %f14374, %f14379, %f13553;
	// end inline asm
	// begin inline asm
	fma.rn.f32 %f13569, %f14370, %f14375, %f13565;
	// end inline asm
	// begin inline asm
	fma.rn.f32 %f13573, %f14374, %f14375, %f13561;
	// end inline asm
	// begin inline asm
	fma.rn.f32 %f13577, %f14378, %f14379, %f13573;
	// end inline asm
	// begin inline asm
	fma.rn.f32 %f13581, %f14374, %f14379, %f13569;
	// end inline asm
	// begin inline asm
	fma.rn.f32 %f13585, %f14370, %f14375, %f13581;
	// end inline asm
	// begin inline asm
	fma.rn.f32 %f13589, %f14374, %f14375, %f13577;
	// end inline asm
	// begin inline asm
	fma.rn.f32 %f13593, %f14378, %f14379, %f13589;
	// end inline asm
	// begin inline asm
	fma.rn.f32 %f13597, %f14374, %f14379, %f13585;
	// end inline asm
	// begin inline asm
	fma.rn.f32 %f13601, %f14370, %f14375, %f13597;
	// end inline asm
	// begin inline asm
	fma.rn.f32 %f13605, %f14374, %f14375, %f13593;
	// end inline asm
	// begin inline asm
	fma.rn.f32 %f13609, %f14378, %f14379, %f13605;
	// end inline asm
	// begin inline asm
	fma.rn.f32 %f13613, %f14374, %f14379, %f13601;
	// end inline asm
	// begin inline asm
	fma.rn.f32 %f13617, %f14370, %f14375, %f13613;
	// end inline asm
	// begin inline asm
	fma.rn.f32 %f13621, %f14374, %f14375, %f13609;
	// end inline asm
	// begin inline asm
	fma.rn.f32 %f13625, %f14378, %f14379, %f13621;
	// end inline asm
	// begin inline asm
	fma.rn.f32 %f13629, %f14374, %f14379, %f13617;
	// end inline asm
	// begin inline asm
	fma.rn.f32 %f13633, %f14370, %f14375, %f13629;
	// end inline asm
	// begin inline asm
	fma.rn.f32 %f13637, %f14374, %f14375, %f13625;
	// end inline asm
	// begin inline asm
	fma.rn.f32 %f13641, %f14378, %f14379, %f13637;
	// end inline asm
	// begin inline asm
	fma.rn.f32 %f13645, %f14374, %f14379, %f13633;
	// end inline asm
	// begin inline asm
	fma.rn.f32 %f13649, %f14370, %f14375, %f13645;
	// end inline asm
	// begin inline asm
	fma.rn.f32 %f13653, %f14374, %f14375, %f13641;
	// end inline asm
	// begin inline asm
	fma.rn.f32 %f13657, %f14378, %f14379, %f13653;
	// end inline asm
	// begin inline asm
	fma.rn.f32 %f13661, %f14374, %f14379, %f13649;
	// end inline asm
	// begin inline asm
	fma.rn.f32 %f13665, %f14370, %f14375, %f13661;
	// end inline asm
	// begin inline asm
	fma.rn.f32 %f13669, %f14374, %f14375, %f13657;
	// end inline asm
	// begin inline asm
	fma.rn.f32 %f13673, %f14378, %f14379, %f13669;
	// end inline asm
	// begin inline asm
	fma.rn.f32 %f13677, %f14374, %f14379, %f13665;
	// end inline asm
	// begin inline asm
	fma.rn.f32 %f13681, %f14370, %f14375, %f13677;
	// end inline asm
	// begin inline asm
	fma.rn.f32 %f13685, %f14374, %f14375, %f13673;
	// end inline asm
	// begin inline asm
	fma.rn.f32 %f13689, %f14378, %f14379, %f13685;
	// end inline asm
	// begin inline asm
	fma.rn.f32 %f13693, %f14374, %f14379, %f13681;
	// end inline asm
	// begin inline asm
	fma.rn.f32 %f13697, %f14370, %f14375, %f13693;
	// end inline asm
	// begin inline asm
	fma.rn.f32 %f13701, %f14374, %f14375, %f13689;
	// end inline asm
	// begin inline asm
	fma.rn.f32 %f13705, %f14378, %f14379, %f13701;
	// end inline asm
	// begin inline asm
	fma.rn.f32 %f13709, %f14374, %f14379, %f13697;
	// end inline asm
	// begin inline asm
	fma.rn.f32 %f13713, %f14370, %f14375, %f13709;
	// end inline asm
	// begin inline asm
	fma.rn.f32 %f13717, %f14374, %f14375, %f13705;
	// end inline asm
	// begin inline asm
	fma.rn.f32 %f13721, %f14378, %f14379, %f13717;
	// end inline asm
	// begin inline asm
	fma.rn.f32 %f13725, %f14374, %f14379, %f13713;
	// end inline asm
	// begin inline asm
	fma.rn.f32 %f13729, %f14370, %f14375, %f13725;
	// end inline asm
	// begin inline asm
	fma.rn.f32 %f13733, %f14374, %f14375, %f13721;
	// end inline asm
	// begin inline asm
	fma.rn.f32 %f13737, %f14378, %f14379, %f13733;
	// end inline asm
	// begin inline asm
	fma.rn.f32 %f13741, %f14374, %f14379, %f13729;
	// end inline asm
	// begin inline asm
	fma.rn.f32 %f13745, %f14370, %f14375, %f13741;
	// end inline asm
	// begin inline asm
	fma.rn.f32 %f13749, %f14374, %f14375, %f13737;
	// end inline asm
	// begin inline asm
	fma.rn.f32 %f13753, %f14378, %f14379, %f13749;
	// end inline asm
	// begin inline asm
	fma.rn.f32 %f13757, %f14374, %f14379, %f13745;
	// end inline asm
	// begin inline asm
	fma.rn.f32 %f13761, %f14370, %f14375, %f13757;
	// end inline asm
	// begin inline asm
	fma.rn.f32 %f13765, %f14374, %f14375, %f13753;
	// end inline asm
	// begin inline asm
	fma.rn.f32 %f13769, %f14378, %f14379, %f13765;
	// end inline asm
	// begin inline asm
	fma.rn.f32 %f13773, %f14374, %f14379, %f13761;
	// end inline asm
	// begin inline asm
	fma.rn.f32 %f13777, %f14370, %f14375, %f13773;
	// end inline asm
	// begin inline asm
	fma.rn.f32 %f13781, %f14374, %f14375, %f13769;
	// end inline asm
	// begin inline asm
	fma.rn.f32 %f13785, %f14378, %f14379, %f13781;
	// end inline asm
	// begin inline asm
	fma.rn.f32 %f13789, %f14374, %f14379, %f13777;
	// end inline asm
	// begin inline asm
	fma.rn.f32 %f13793, %f14370, %f14375, %f13789;
	// end inline asm
	// begin inline asm
	fma.rn.f32 %f13797, %f14374, %f14375, %f13785;
	// end inline asm
	// begin inline asm
	fma.rn.f32 %f13801, %f14378, %f14379, %f13797;
	// end inline asm
	// begin inline asm
	fma.rn.f32 %f13805, %f14374, %f14379, %f13793;
	// end inline asm
	// begin inline asm
	fma.rn.f32 %f13809, %f14370, %f14375, %f13805;
	// end inline asm
	// begin inline asm
	fma.rn.f32 %f13813, %f14374, %f14375, %f13801;
	// end inline asm
	// begin inline asm
	fma.rn.f32 %f13817, %f14378, %f14379, %f13813;
	// end inline asm
	// begin inline asm
	fma.rn.f32 %f13821, %f14374, %f14379, %f13809;
	// end inline asm
	// begin inline asm
	fma.rn.f32 %f13825, %f14370, %f14375, %f13821;
	// end inline asm
	// begin inline asm
	fma.rn.f32 %f13829, %f14374, %f14375, %f13817;
	// end inline asm
	// begin inline asm
	fma.rn.f32 %f13833, %f14378, %f14379, %f13829;
	// end inline asm
	// begin inline asm
	fma.rn.f32 %f13837, %f14374, %f14379, %f13825;
	// end inline asm
	// begin inline asm
	fma.rn.f32 %f13841, %f14370, %f14375, %f13837;
	// end inline asm
	// begin inline asm
	fma.rn.f32 %f13845, %f14374, %f14375, %f13833;
	// end inline asm
	// begin inline asm
	fma.rn.f32 %f13849, %f14378, %f14379, %f13845;
	// end inline asm
	// begin inline asm
	fma.rn.f32 %f13853, %f14374, %f14379, %f13841;
	// end inline asm
	// begin inline asm
	fma.rn.f32 %f13857, %f14370, %f14375, %f13853;
	// end inline asm
	// begin inline asm
	fma.rn.f32 %f13861, %f14374, %f14375, %f13849;
	// end inline asm
	// begin inline asm
	fma.rn.f32 %f13865, %f14378, %f14379, %f13861;
	// end inline asm
	// begin inline asm
	fma.rn.f32 %f13869, %f14374, %f14379, %f13857;
	// end inline asm
	// begin inline asm
	fma.rn.f32 %f13873, %f14370, %f14375, %f13869;
	// end inline asm
	// begin inline asm
	fma.rn.f32 %f13877, %f14374, %f14375, %f13865;
	// end inline asm
	// begin inline asm
	fma.rn.f32 %f13881, %f14378, %f14379, %f13877;
	// end inline asm
	// begin inline asm
	fma.rn.f32 %f13885, %f14374, %f14379, %f13873;
	// end inline asm
	// begin inline asm
	fma.rn.f32 %f13889, %f14370, %f14375, %f13885;
	// end inline asm
	// begin inline asm
	fma.rn.f32 %f13893, %f14374, %f14375, %f13881;
	// end inline asm
	// begin inline asm
	fma.rn.f32 %f13897, %f14378, %f14379, %f13893;
	// end inline asm
	// begin inline asm
	fma.rn.f32 %f13901, %f14374, %f14379, %f13889;
	// end inline asm
	// begin inline asm
	fma.rn.f32 %f13905, %f14370, %f14375, %f13901;
	// end inline asm
	// begin inline asm
	fma.rn.f32 %f13909, %f14374, %f14375, %f13897;
	// end inline asm
	// begin inline asm
	fma.rn.f32 %f13913, %f14378, %f14379, %f13909;
	// end inline asm
	// begin inline asm
	fma.rn.f32 %f13917, %f14374, %f14379, %f13905;
	// end inline asm
	// begin inline asm
	fma.rn.f32 %f13921, %f14370, %f14375, %f13917;
	// end inline asm
	// begin inline asm
	fma.rn.f32 %f13925, %f14374, %f14375, %f13913;
	// end inline asm
	// begin inline asm
	fma.rn.f32 %f13929, %f14378, %f14379, %f13925;
	// end inline asm
	// begin inline asm
	fma.rn.f32 %f13933, %f14374, %f14379, %f13921;
	// end inline asm
	// begin inline asm
	fma.rn.f32 %f13937, %f14370, %f14375, %f13933;
	// end inline asm
	// begin inline asm
	fma.rn.f32 %f13941, %f14374, %f14375, %f13929;
	// end inline asm
	// begin inline asm
	fma.rn.f32 %f13945, %f14378, %f14379, %f13941;
	// end inline asm
	// begin inline asm
	fma.rn.f32 %f13949, %f14374, %f14379, %f13937;
	// end inline asm
	// begin inline asm
	fma.rn.f32 %f13953, %f14370, %f14375, %f13949;
	// end inline asm
	// begin inline asm
	fma.rn.f32 %f13957, %f14374, %f14375, %f13945;
	// end inline asm
	// begin inline asm
	fma.rn.f32 %f13961, %f14378, %f14379, %f13957;
	// end inline asm
	// begin inline asm
	fma.rn.f32 %f13965, %f14374, %f14379, %f13953;
	// end inline asm
	// begin inline asm
	fma.rn.f32 %f13969, %f14370, %f14375, %f13965;
	// end inline asm
	// begin inline asm
	fma.rn.f32 %f13973, %f14374, %f14375, %f13961;
	// end inline asm
	// begin inline asm
	fma.rn.f32 %f13977, %f14378, %f14379, %f13973;
	// end inline asm
	// begin inline asm
	fma.rn.f32 %f13981, %f14374, %f14379, %f13969;
	// end inline asm
	// begin inline asm
	fma.rn.f32 %f13985, %f14370, %f14375, %f13981;
	// end inline asm
	// begin inline asm
	fma.rn.f32 %f13989, %f14374, %f14375, %f13977;
	// end inline asm
	// begin inline asm
	fma.rn.f32 %f13993, %f14378, %f14379, %f13989;
	// end inline asm
	// begin inline asm
	fma.rn.f32 %f13997, %f14374, %f14379, %f13985;
	// end inline asm
	// begin inline asm
	fma.rn.f32 %f14001, %f14370, %f14375, %f13997;
	// end inline asm
	// begin inline asm
	fma.rn.f32 %f14005, %f14374, %f14375, %f13993;
	// end inline asm
	// begin inline asm
	fma.rn.f32 %f14009, %f14378, %f14379, %f14005;
	// end inline asm
	// begin inline asm
	fma.rn.f32 %f14013, %f14374, %f14379, %f14001;
	// end inline asm
	// begin inline asm
	fma.rn.f32 %f14017, %f14370, %f14375, %f14013;
	// end inline asm
	// begin inline asm
	fma.rn.f32 %f14021, %f14374, %f14375, %f14009;
	// end inline asm
	// begin inline asm
	fma.rn.f32 %f14025, %f14378, %f14379, %f14021;
	// end inline asm
	// begin inline asm
	fma.rn.f32 %f14029, %f14374, %f14379, %f14017;
	// end inline asm
	// begin inline asm
	fma.rn.f32 %f14033, %f14370, %f14375, %f14029;
	// end inline asm
	// begin inline asm
	fma.rn.f32 %f14037, %f14374, %f14375, %f14025;
	// end inline asm
	// begin inline asm
	fma.rn.f32 %f14041, %f14378, %f14379, %f14037;
	// end inline asm
	// begin inline asm
	fma.rn.f32 %f14045, %f14374, %f14379, %f14033;
	// end inline asm
	// begin inline asm
	fma.rn.f32 %f14049, %f14370, %f14375, %f14045;
	// end inline asm
	// begin inline asm
	fma.rn.f32 %f14053, %f14374, %f14375, %f14041;
	// end inline asm
	// begin inline asm
	fma.rn.f32 %f14057, %f14378, %f14379, %f14053;
	// end inline asm
	// begin inline asm
	fma.rn.f32 %f14061, %f14374, %f14379, %f14049;
	// end inline asm
	// begin inline asm
	fma.rn.f32 %f14065, %f14370, %f14375, %f14061;
	// end inline asm
	// begin inline asm
	fma.rn.f32 %f14069, %f14374, %f14375, %f14057;
	// end inline asm
	// begin inline asm
	fma.rn.f32 %f14073, %f14378, %f14379, %f14069;
	// end inline asm
	// begin inline asm
	fma.rn.f32 %f14077, %f14374, %f14379, %f14065;
	// end inline asm
	// begin inline asm
	fma.rn.f32 %f14081, %f14370, %f14375, %f14077;
	// end inline asm
	// begin inline asm
	fma.rn.f32 %f14085, %f14374, %f14375, %f14073;
	// end inline asm
	// begin inline asm
	fma.rn.f32 %f14089, %f14378, %f14379, %f14085;
	// end inline asm
	// begin inline asm
	fma.rn.f32 %f14093, %f14374, %f14379, %f14081;
	// end inline asm
	// begin inline asm
	fma.rn.f32 %f14097, %f14370, %f14375, %f14093;
	// end inline asm
	// begin inline asm
	fma.rn.f32 %f14101, %f14374, %f14375, %f14089;
	// end inline asm
	// begin inline asm
	fma.rn.f32 %f14105, %f14378, %f14379, %f14101;
	// end inline asm
	// begin inline asm
	fma.rn.f32 %f14109, %f14374, %f14379, %f14097;
	// end inline asm
	// begin inline asm
	fma.rn.f32 %f14113, %f14370, %f14375, %f14109;
	// end inline asm
	// begin inline asm
	fma.rn.f32 %f14117, %f14374, %f14375, %f14105;
	// end inline asm
	// begin inline asm
	fma.rn.f32 %f14121, %f14378, %f14379, %f14117;
	// end inline asm
	// begin inline asm
	fma.rn.f32 %f14125, %f14374, %f14379, %f14113;
	// end inline asm
	// begin inline asm
	fma.rn.f32 %f14129, %f14370, %f14375, %f14125;
	// end inline asm
	// begin inline asm
	fma.rn.f32 %f14133, %f14374, %f14375, %f14121;
	// end inline asm
	// begin inline asm
	fma.rn.f32 %f14137, %f14378, %f14379, %f14133;
	// end inline asm
	// begin inline asm
	fma.rn.f32 %f14141, %f14374, %f14379, %f14129;
	// end inline asm
	// begin inline asm
	fma.rn.f32 %f14145, %f14370, %f14375, %f14141;
	// end inline asm
	// begin inline asm
	fma.rn.f32 %f14149, %f14374, %f14375, %f14137;
	// end inline asm
	// begin inline asm
	fma.rn.f32 %f14153, %f14378, %f14379, %f14149;
	// end inline asm
	// begin inline asm
	fma.rn.f32 %f14157, %f14374, %f14379, %f14145;
	// end inline asm
	// begin inline asm
	fma.rn.f32 %f14161, %f14370, %f14375, %f14157;
	// end inline asm
	// begin inline asm
	fma.rn.f32 %f14165, %f14374, %f14375, %f14153;
	// end inline asm
	// begin inline asm
	fma.rn.f32 %f14169, %f14378, %f14379, %f14165;
	// end inline asm
	// begin inline asm
	fma.rn.f32 %f14173, %f14374, %f14379, %f14161;
	// end inline asm
	// begin inline asm
	fma.rn.f32 %f14177, %f14370, %f14375, %f14173;
	// end inline asm
	// begin inline asm
	fma.rn.f32 %f14181, %f14374, %f14375, %f14169;
	// end inline asm
	// begin inline asm
	fma.rn.f32 %f14185, %f14378, %f14379, %f14181;
	// end inline asm
	// begin inline asm
	fma.rn.f32 %f14189, %f14374, %f14379, %f14177;
	// end inline asm
	// begin inline asm
	fma.rn.f32 %f14193, %f14370, %f14375, %f14189;
	// end inline asm
	// begin inline asm
	fma.rn.f32 %f14197, %f14374, %f14375, %f14185;
	// end inline asm
	// begin inline asm
	fma.rn.f32 %f14201, %f14378, %f14379, %f14197;
	// end inline asm
	// begin inline asm
	fma.rn.f32 %f14205, %f14374, %f14379, %f14193;
	// end inline asm
	// begin inline asm
	fma.rn.f32 %f14209, %f14370, %f14375, %f14205;
	// end inline asm
	// begin inline asm
	fma.rn.f32 %f14213, %f14374, %f14375, %f14201;
	// end inline asm
	// begin inline asm
	fma.rn.f32 %f14217, %f14378, %f14379, %f14213;
	// end inline asm
	// begin inline asm
	fma.rn.f32 %f14221, %f14374, %f14379, %f14209;
	// end inline asm
	// begin inline asm
	fma.rn.f32 %f14225, %f14370, %f14375, %f14221;
	// end inline asm
	// begin inline asm
	fma.rn.f32 %f14229, %f14374, %f14375, %f14217;
	// end inline asm
	// begin inline asm
	fma.rn.f32 %f14233, %f14378, %f14379, %f14229;
	// end inline asm
	// begin inline asm
	fma.rn.f32 %f14237, %f14374, %f14379, %f14225;
	// end inline asm
	// begin inline asm
	fma.rn.f32 %f14241, %f14370, %f14375, %f14237;
	// end inline asm
	// begin inline asm
	fma.rn.f32 %f14245, %f14374, %f14375, %f14233;
	// end inline asm
	// begin inline asm
	fma.rn.f32 %f14249, %f14378, %f14379, %f14245;
	// end inline asm
	// begin inline asm
	fma.rn.f32 %f14253, %f14374, %f14379, %f14241;
	// end inline asm
	// begin inline asm
	fma.rn.f32 %f14257, %f14370, %f14375, %f14253;
	// end inline asm
	// begin inline asm
	fma.rn.f32 %f14261, %f14374, %f14375, %f14249;
	// end inline asm
	// begin inline asm
	fma.rn.f32 %f14265, %f14378, %f14379, %f14261;
	// end inline asm
	// begin inline asm
	fma.rn.f32 %f14269, %f14374, %f14379, %f14257;
	// end inline asm
	// begin inline asm
	fma.rn.f32 %f14273, %f14370, %f14375, %f14269;
	// end inline asm
	// begin inline asm
	fma.rn.f32 %f14277, %f14374, %f14375, %f14265;
	// end inline asm
	// begin inline asm
	fma.rn.f32 %f14281, %f14378, %f14379, %f14277;
	// end inline asm
	// begin inline asm
	fma.rn.f32 %f14285, %f14374, %f14379, %f14273;
	// end inline asm
	// begin inline asm
	fma.rn.f32 %f14289, %f14370, %f14375, %f14285;
	// end inline asm
	// begin inline asm
	fma.rn.f32 %f14293, %f14374, %f14375, %f14281;
	// end inline asm
	// begin inline asm
	fma.rn.f32 %f14297, %f14378, %f14379, %f14293;
	// end inline asm
	// begin inline asm
	fma.rn.f32 %f14301, %f14374, %f14379, %f14289;
	// end inline asm
	// begin inline asm
	fma.rn.f32 %f14305, %f14370, %f14375, %f14301;
	// end inline asm
	// begin inline asm
	fma.rn.f32 %f14309, %f14374, %f14375, %f14297;
	// end inline asm
	// begin inline asm
	fma.rn.f32 %f14313, %f14378, %f14379, %f14309;
	// end inline asm
	// begin inline asm
	fma.rn.f32 %f14317, %f14374, %f14379, %f14305;
	// end inline asm
	// begin inline asm
	fma.rn.f32 %f14321, %f14370, %f14375, %f14317;
	// end inline asm
	// begin inline asm
	fma.rn.f32 %f14325, %f14374, %f14375, %f14313;
	// end inline asm
	// begin inline asm
	fma.rn.f32 %f14329, %f14378, %f14379, %f14325;
	// end inline asm
	// begin inline asm
	fma.rn.f32 %f14333, %f14374, %f14379, %f14321;
	// end inline asm
	// begin inline asm
	fma.rn.f32 %f14337, %f14370, %f14375, %f14333;
	// end inline asm
	// begin inline asm
	fma.rn.f32 %f14341, %f14374, %f14375, %f14329;
	// end inline asm
	// begin inline asm
	fma.rn.f32 %f14345, %f14378, %f14379, %f14341;
	// end inline asm
	// begin inline asm
	fma.rn.f32 %f14349, %f14374, %f14379, %f14337;
	// end inline asm
	// begin inline asm
	fma.rn.f32 %f14353, %f14370, %f14375, %f14349;
	// end inline asm
	// begin inline asm
	fma.rn.f32 %f14357, %f14374, %f14375, %f14345;
	// end inline asm
	// begin inline asm
	fma.rn.f32 %f14361, %f14378, %f14379, %f14357;
	// end inline asm
	// begin inline asm
	fma.rn.f32 %f14365, %f14374, %f14379, %f14353;
	// end inline asm
	// begin inline asm
	fma.rn.f32 %f16432, %f14370, %f14375, %f14365;
	// end inline asm
	// begin inline asm
	fma.rn.f32 %f14373, %f14374, %f14375, %f14361;
	// end inline asm
	// begin inline asm
	fma.rn.f32 %f16433, %f14378, %f14379, %f14373;
	// end inline asm
	add.s32 	%r125, %r125, 1;
	add.s32 	%r124, %r124, 16;
	setp.ne.s32 	%p13, %r125, 512;
	@%p13 bra 	$L__BB7_20;
	mov.b32 	%r127, 0;
	mov.u32 	%r126, data;
$L__BB7_22:
	ld.shared.v4.f32 	{%f16422, %f16426, %f16427, %f16423}, [%r126];
	neg.f32 	%f16418, %f16426;
	// begin inline asm
	fma.rn.f32 %f14381, %f16422, %f16427, %f16432;
	// end inline asm
	// begin inline asm
	fma.rn.f32 %f14385, %f16418, %f16423, %f14381;
	// end inline asm
	// begin inline asm
	fma.rn.f32 %f14389, %f16422, %f16423, %f16433;
	// end inline asm
	// begin inline asm
	fma.rn.f32 %f14393, %f16426, %f16427, %f14389;
	// end inline asm
	// begin inline asm
	fma.rn.f32 %f14397, %f16422, %f16427, %f14385;
	// end inline asm
	// begin inline asm
	fma.rn.f32 %f14401, %f16418, %f16423, %f14397;
	// end inline asm
	// begin inline asm
	fma.rn.f32 %f14405, %f16422, %f16423, %f14393;
	// end inline asm
	// begin inline asm
	fma.rn.f32 %f14409, %f16426, %f16427, %f14405;
	// end inline asm
	// begin inline asm
	fma.rn.f32 %f14413, %f16422, %f16427, %f14401;
	// end inline asm
	// begin inline asm
	fma.rn.f32 %f14417, %f16418, %f16423, %f14413;
	// end inline asm
	// begin inline asm
	fma.rn.f32 %f14421, %f16422, %f16423, %f14409;
	// end inline asm
	// begin inline asm
	fma.rn.f32 %f14425, %f16426, %f16427, %f14421;
	// end inline asm
	// begin inline asm
	fma.rn.f32 %f14429, %f16422, %f16427, %f14417;
	// end inline asm
	// begin inline asm
	fma.rn.f32 %f14433, %f16418, %f16423, %f14429;
	// end inline asm
	// begin inline asm
	fma.rn.f32 %f14437, %f16422, %f16423, %f14425;
	// end inline asm
	// begin inline asm
	fma.rn.f32 %f14441, %f16426, %f16427, %f14437;
	// end inline asm
	// begin inline asm
	fma.rn.f32 %f14445, %f16422, %f16427, %f14433;
	// end inline asm
	// begin inline asm
	fma.rn.f32 %f14449, %f16418, %f16423, %f14445;
	// end inline asm
	// begin inline asm
	fma.rn.f32 %f14453, %f16422, %f16423, %f14441;
	// end inline asm
	// begin inline asm
	fma.rn.f32 %f14457, %f16426, %f16427, %f14453;
	// end inline asm
	// begin inline asm
	fma.rn.f32 %f14461, %f16422, %f16427, %f14449;
	// end inline asm
	// begin inline asm
	fma.rn.f32 %f14465, %f16418, %f16423, %f14461;
	// end inline asm
	// begin inline asm
	fma.rn.f32 %f14469, %f16422, %f16423, %f14457;
	// end inline asm
	// begin inline asm
	fma.rn.f32 %f14473, %f16426, %f16427, %f14469;
	// end inline asm
	// begin inline asm
	fma.rn.f32 %f14477, %f16422, %f16427, %f14465;
	// end inline asm
	// begin inline asm
	fma.rn.f32 %f14481, %f16418, %f16423, %f14477;
	// end inline asm
	// begin inline asm
	fma.rn.f32 %f14485, %f16422, %f16423, %f14473;
	// end inline asm
	// begin inline asm
	fma.rn.f32 %f14489, %f16426, %f16427, %f14485;
	// end inline asm
	// begin inline asm
	fma.rn.f32 %f14493, %f16422, %f16427, %f14481;
	// end inline asm
	// begin inline asm
	fma.rn.f32 %f14497, %f16418, %f16423, %f14493;
	// end inline asm
	// begin inline asm
	fma.rn.f32 %f14501, %f16422, %f16423, %f14489;
	// end inline asm
	// begin inline asm
	fma.rn.f32 %f14505, %f16426, %f16427, %f14501;
	// end inline asm
	// begin inline asm
	fma.rn.f32 %f14509, %f16422, %f16427, %f14497;
	// end inline asm
	// begin inline asm
	fma.rn.f32 %f14513, %f16418, %f16423, %f14509;
	// end inline asm
	// begin inline asm
	fma.rn.f32 %f14517, %f16422, %f16423, %f14505;
	// end inline asm
	// begin inline asm
	fma.rn.f32 %f14521, %f16426, %f16427, %f14517;
	// end inline asm
	// begin inline asm
	fma.rn.f32 %f14525, %f16422, %f16427, %f14513;
	// end inline asm
	// begin inline asm
	fma.rn.f32 %f14529, %f16418, %f16423, %f14525;
	// end inline asm
	// begin inline asm
	fma.rn.f32 %f14533, %f16422, %f16423, %f14521;
	// end inline asm
	// begin inline asm
	fma.rn.f32 %f14537, %f16426, %f16427, %f14533;
	// end inline asm
	// begin inline asm
	fma.rn.f32 %f14541, %f16422, %f16427, %f14529;
	// end inline asm
	// begin inline asm
	fma.rn.f32 %f14545, %f16418, %f16423, %f14541;
	// end inline asm
	// begin inline asm
	fma.rn.f32 %f14549, %f16422, %f16423, %f14537;
	// end inline asm
	// begin inline asm
	fma.rn.f32 %f14553, %f16426, %f16427, %f14549;
	// end inline asm
	// begin inline asm
	fma.rn.f32 %f14557, %f16422, %f16427, %f14545;
	// end inline asm
	// begin inline asm
	fma.rn.f32 %f14561, %f16418, %f16423, %f14557;
	// end inline asm
	// begin inline asm
	fma.rn.f32 %f14565, %f16422, %f16423, %f14553;
	// end inline asm
	// begin inline asm
	fma.rn.f32 %f14569, %f16426, %f16427, %f14565;
	// end inline asm
	// begin inline asm
	fma.rn.f32 %f14573, %f16422, %f16427, %f14561;
	// end inline asm
	// begin inline asm
	fma.rn.f32 %f14577, %f16418, %f16423, %f14573;
	// end inline asm
	// begin inline asm
	fma.rn.f32 %f14581, %f16422, %f16423, %f14569;
	// end inline asm
	// begin inline asm
	fma.rn.f32 %f14585, %f16426, %f16427, %f14581;
	// end inline asm
	// begin inline asm
	fma.rn.f32 %f14589, %f16422, %f16427, %f14577;
	// end inline asm
	// begin inline asm
	fma.rn.f32 %f14593, %f16418, %f16423, %f14589;
	// end inline asm
	// begin inline asm
	fma.rn.f32 %f14597, %f16422, %f16423, %f14585;
	// end inline asm
	// begin inline asm
	fma.rn.f32 %f14601, %f16426, %f16427, %f14597;
	// end inline asm
	// begin inline asm
	fma.rn.f32 %f14605, %f16422, %f16427, %f14593;
	// end inline asm
	// begin inline asm
	fma.rn.f32 %f14609, %f16418, %f16423, %f14605;
	// end inline asm
	// begin inline asm
	fma.rn.f32 %f14613, %f16422, %f16423, %f14601;
	// end inline asm
	// begin inline asm
	fma.rn.f32 %f14617, %f16426, %f16427, %f14613;
	// end inline asm
	// begin inline asm
	fma.rn.f32 %f14621, %f16422, %f16427, %f14609;
	// end inline asm
	// begin inline asm
	fma.rn.f32 %f14625, %f16418, %f16423, %f14621;
	// end inline asm
	// begin inline asm
	fma.rn.f32 %f14629, %f16422, %f16423, %f14617;
	// end inline asm
	// begin inline asm
	fma.rn.f32 %f14633, %f16426, %f16427, %f14629;
	// end inline asm
	// begin inline asm
	fma.rn.f32 %f14637, %f16422, %f16427, %f14625;
	// end inline asm
	// begin inline asm
	fma.rn.f32 %f14641, %f16418, %f16423, %f14637;
	// end inline asm
	// begin inline asm
	fma.rn.f32 %f14645, %f16422, %f16423, %f14633;
	// end inline asm
	// begin inline asm
	fma.rn.f32 %f14649, %f16426, %f16427, %f14645;
	// end inline asm
	// begin inline asm
	fma.rn.f32 %f14653, %f16422, %f16427, %f14641;
	// end inline asm
	// begin inline asm
	fma.rn.f32 %f14657, %f16418, %f16423, %f14653;
	// end inline asm
	// begin inline asm
	fma.rn.f32 %f14661, %f16422, %f16423, %f14649;
	// end inline asm
	// begin inline asm
	fma.rn.f32 %f14665, %f16426, %f16427, %f14661;
	// end inline asm
	// begin inline asm
	fma.rn.f32 %f14669, %f16422, %f16427, %f14657;
	// end inline asm
	// begin inline asm
	fma.rn.f32 %f14673, %f16418, %f16423, %f14669;
	// end inline asm
	// begin inline asm
	fma.rn.f32 %f14677, %f16422, %f16423, %f14665;
	// end inline asm
	// begin inline asm
	fma.rn.f32 %f14681, %f16426, %f16427, %f14677;
	// end inline asm
	// begin inline asm
	fma.rn.f32 %f14685, %f16422, %f16427, %f14673;
	// end inline asm
	// begin inline asm
	fma.rn.f32 %f14689, %f16418, %f16423, %f14685;
	// end inline asm
	// begin inline asm
	fma.rn.f32 %f14693, %f16422, %f16423, %f14681;
	// end inline asm
	// begin inline asm
	fma.rn.f32 %f14697, %f16426, %f16427, %f14693;
	// end inline asm
	// begin inline asm
	fma.rn.f32 %f14701, %f16422, %f16427, %f14689;
	// end inline asm
	// begin inline asm
	fma.rn.f32 %f14705, %f16418, %f16423, %f14701;
	// end inline asm
	// begin inline asm
	fma.rn.f32 %f14709, %f16422, %f16423, %f14697;
	// end inline asm
	// begin inline asm
	fma.rn.f32 %f14713, %f16426, %f16427, %f14709;
	// end inline asm
	// begin inline asm
	fma.rn.f32 %f14717, %f16422, %f16427, %f14705;
	// end inline asm
	// begin inline asm
	fma.rn.f32 %f14721, %f16418, %f16423, %f14717;
	// end inline asm
	// begin inline asm
	fma.rn.f32 %f14725, %f16422, %f16423, %f14713;
	// end inline asm
	// begin inline asm
	fma.rn.f32 %f14729, %f16426, %f16427, %f14725;
	// end inline asm
	// begin inline asm
	fma.rn.f32 %f14733, %f16422, %f16427, %f14721;
	// end inline asm
	// begin inline asm
	fma.rn.f32 %f14737, %f16418, %f16423, %f14733;
	// end inline asm
	// begin inline asm
	fma.rn.f32 %f14741, %f16422, %f16423, %f14729;
	// end inline asm
	// begin inline asm
	fma.rn.f32 %f14745, %f16426, %f16427, %f14741;
	// end inline asm
	// begin inline asm
	fma.rn.f32 %f14749, %f16422, %f16427, %f14737;
	// end inline asm
	// begin inline asm
	fma.rn.f32 %f14753, %f16418, %f16423, %f14749;
	// end inline asm
	// begin inline asm
	fma.rn.f32 %f14757, %f16422, %f16423, %f14745;
	// end inline asm
	// begin inline asm
	fma.rn.f32 %f14761, %f16426, %f16427, %f14757;
	// end inline asm
	// begin inline asm
	fma.rn.f32 %f14765, %f16422, %f16427, %f14753;
	// end inline asm
	// begin inline asm
	fma.rn.f32 %f14769, %f16418, %f16423, %f14765;
	// end inline asm
	// begin inline asm
	fma.rn.f32 %f14773, %f16422, %f16423, %f14761;
	// end inline asm
	// begin inline asm
	fma.rn.f32 %f14777, %f16426, %f16427, %f14773;
	// end inline asm
	// begin inline asm
	fma.rn.f32 %f14781, %f16422, %f16427, %f14769;
	// end inline asm
	// begin inline asm
	fma.rn.f32 %f14785, %f16418, %f16423, %f14781;
	// end inline asm
	// begin inline asm
	fma.rn.f32 %f14789, %f16422, %f16423, %f14777;
	// end inline asm
	// begin inline asm
	fma.rn.f32 %f14793, %f16426, %f16427, %f14789;
	// end inline asm
	// begin inline asm
	fma.rn.f32 %f14797, %f16422, %f16427, %f14785;
	// end inline asm
	// begin inline asm
	fma.rn.f32 %f14801, %f16418, %f16423, %f14797;
	// end inline asm
	// begin inline asm
	fma.rn.f32 %f14805, %f16422, %f16423, %f14793;
	// end inline asm
	// begin inline asm
	fma.rn.f32 %f14809, %f16426, %f16427, %f14805;
	// end inline asm
	// begin inline asm
	fma.rn.f32 %f14813, %f16422, %f16427, %f14801;
	// end inline asm
	// begin inline asm
	fma.rn.f32 %f14817, %f16418, %f16423, %f14813;
	// end inline asm
	// begin inline asm
	fma.rn.f32 %f14821, %f16422, %f16423, %f14809;
	// end inline asm
	// begin inline asm
	fma.rn.f32 %f14825, %f16426, %f16427, %f14821;
	// end inline asm
	// begin inline asm
	fma.rn.f32 %f14829, %f16422, %f16427, %f14817;
	// end inline asm
	// begin inline asm
	fma.rn.f32 %f14833, %f16418, %f16423, %f14829;
	// end inline asm
	// begin inline asm
	fma.rn.f32 %f14837, %f16422, %f16423, %f14825;
	// end inline asm
	// begin inline asm
	fma.rn.f32 %f14841, %f16426, %f16427, %f14837;
	// end inline asm
	// begin inline asm
	fma.rn.f32 %f14845, %f16422, %f16427, %f14833;
	// end inline asm
	// begin inline asm
	fma.rn.f32 %f14849, %f16418, %f16423, %f14845;
	// end inline asm
	// begin inline asm
	fma.rn.f32 %f14853, %f16422, %f16423, %f14841;
	// end inline asm
	// begin inline asm
	fma.rn.f32 %f14857, %f16426, %f16427, %f14853;
	// end inline asm
	// begin inline asm
	fma.rn.f32 %f14861, %f16422, %f16427, %f14849;
	// end inline asm
	// begin inline asm
	fma.rn.f32 %f14865, %f16418, %f16423, %f14861;
	// end inline asm
	// begin inline asm
	fma.rn.f32 %f14869, %f16422, %f16423, %f14857;
	// end inline asm
	// begin inline asm
	fma.rn.f32 %f14873, %f16426, %f16427, %f14869;
	// end inline asm
	// begin inline asm
	fma.rn.f32 %f14877, %f16422, %f16427, %f14865;
	// end inline asm
	// begin inline asm
	fma.rn.f32 %f14881, %f16418, %f16423, %f14877;
	// end inline asm
	// begin inline asm
	fma.rn.f32 %f14885, %f16422, %f16423, %f14873;
	// end inline asm
	// begin inline asm
	fma.rn.f32 %f14889, %f16426, %f16427, %f14885;
	// end inline asm
	// begin inline asm
	fma.rn.f32 %f14893, %f16422, %f16427, %f14881;
	// end inline asm
	// begin inline asm
	fma.rn.f32 %f14897, %f16418, %f16423, %f14893;
	// end inline asm
	// begin inline asm
	fma.rn.f32 %f14901, %f16422, %f16423, %f14889;
	// end inline asm
	// begin inline asm
	fma.rn.f32 %f14905, %f16426, %f16427, %f14901;
	// end inline asm
	// begin inline asm
	fma.rn.f32 %f14909, %f16422, %f16427, %f14897;
	// end inline asm
	// begin inline asm
	fma.rn.f32 %f14913, %f16418, %f16423, %f14909;
	// end inline asm
	// begin inline asm
	fma.rn.f32 %f14917, %f16422, %f16423, %f14905;
	// end inline asm
	// begin inline asm
	fma.rn.f32 %f14921, %f16426, %f16427, %f14917;
	// end inline asm
	// begin inline asm
	fma.rn.f32 %f14925, %f16422, %f16427, %f14913;
	// end inline asm
	// begin inline asm
	fma.rn.f32 %f14929, %f16418, %f16423, %f14925;
	// end inline asm
	// begin inline asm
	fma.rn.f32 %f14933, %f16422, %f16423, %f14921;
	// end inline asm
	// begin inline asm
	fma.rn.f32 %f14937, %f16426, %f16427, %f14933;
	// end inline asm
	// begin inline asm
	fma.rn.f32 %f14941, %f16422, %f16427, %f14929;
	// end inline asm
	// begin inline asm
	fma.rn.f32 %f14945, %f16418, %f16423, %f14941;
	// end inline asm
	// begin inline asm
	fma.rn.f32 %f14949, %f16422, %f16423, %f14937;
	// end inline asm
	// begin inline asm
	fma.rn.f32 %f14953, %f16426, %f16427, %f14949;
	// end inline asm
	// begin inline asm
	fma.rn.f32 %f14957, %f16422, %f16427, %f14945;
	// end inline asm
	// begin inline asm
	fma.rn.f32 %f14961, %f16418, %f16423, %f14957;
	// end inline asm
	// begin inline asm
	fma.rn.f32 %f14965, %f16422, %f16423, %f14953;
	// end inline asm
	// begin inline asm
	fma.rn.f32 %f14969, %f16426, %f16427, %f14965;
	// end inline asm
	// begin inline asm
	fma.rn.f32 %f14973, %f16422, %f16427, %f14961;
	// end inline asm
	// begin inline asm
	fma.rn.f32 %f14977, %f16418, %f16423, %f14973;
	// end inline asm
	// begin inline asm
	fma.rn.f32 %f14981, %f16422, %f16423, %f14969;
	// end inline asm
	// begin inline asm
	fma.rn.f32 %f14985, %f16426, %f16427, %f14981;
	// end inline asm
	// begin inline asm
	fma.rn.f32 %f14989, %f16422, %f16427, %f14977;
	// end inline asm
	// begin inline asm
	fma.rn.f32 %f14993, %f16418, %f16423, %f14989;
	// end inline asm
	// begin inline asm
	fma.rn.f32 %f14997, %f16422, %f16423, %f14985;
	// end inline asm
	// begin inline asm
	fma.rn.f32 %f15001, %f16426, %f16427, %f14997;
	// end inline asm
	// begin inline asm
	fma.rn.f32 %f15005, %f16422, %f16427, %f14993;
	// end inline asm
	// begin inline asm
	fma.rn.f32 %f15009, %f16418, %f16423, %f15005;
	// end inline asm
	// begin inline asm
	fma.rn.f32 %f15013, %f16422, %f16423, %f15001;
	// end inline asm
	// begin inline asm
	fma.rn.f32 %f15017, %f16426, %f16427, %f15013;
	// end inline asm
	// begin inline asm
	fma.rn.f32 %f15021, %f16422, %f16427, %f15009;
	// end inline asm
	// begin inline asm
	fma.rn.f32 %f15025, %f16418, %f16423, %f15021;
	// end inline asm
	// begin inline asm
	fma.rn.f32 %f15029, %f16422, %f16423, %f15017;
	// end inline asm
	// begin inline asm
	fma.rn.f32 %f15033, %f16426, %f16427, %f15029;
	// end inline asm
	// begin inline asm
	fma.rn.f32 %f15037, %f16422, %f16427, %f15025;
	// end inline asm
	// begin inline asm
	fma.rn.f32 %f15041, %f16418, %f16423, %f15037;
	// end inline asm
	// begin inline asm
	fma.rn.f32 %f15045, %f16422, %f16423, %f15033;
	// end inline asm
	// begin inline asm
	fma.rn.f32 %f15049, %f16426, %f16427, %f15045;
	// end inline asm
	// begin inline asm
	fma.rn.f32 %f15053, %f16422, %f16427, %f15041;
	// end inline asm
	// begin inline asm
	fma.rn.f32 %f15057, %f16418, %f16423, %f15053;
	// end inline asm
	// begin inline asm
	fma.rn.f32 %f15061, %f16422, %f16423, %f15049;
	// end inline asm
	// begin inline asm
	fma.rn.f32 %f15065, %f16426, %f16427, %f15061;
	// end inline asm
	// begin inline asm
	fma.rn.f32 %f15069, %f16422, %f16427, %f15057;
	// end inline asm
	// begin inline asm
	fma.rn.f32 %f15073, %f16418, %f16423, %f15069;
	// end inline asm
	// begin inline asm
	fma.rn.f32 %f15077, %f16422, %f16423, %f15065;
	// end inline asm
	// begin inline asm
	fma.rn.f32 %f15081, %f16426, %f16427, %f15077;
	// end inline asm
	// begin inline asm
	fma.rn.f32 %f15085, %f16422, %f16427, %f15073;
	// end inline asm
	// begin inline asm
	fma.rn.f32 %f15089, %f16418, %f16423, %f15085;
	// end inline asm
	// begin inline asm
	fma.rn.f32 %f15093, %f16422, %f16423, %f15081;
	// end inline asm
	// begin inline asm
	fma.rn.f32 %f15097, %f16426, %f16427, %f15093;
	// end inline asm
	// begin inline asm
	fma.rn.f32 %f15101, %f16422, %f16427, %f15089;
	// end inline asm
	// begin inline asm
	fma.rn.f32 %f15105, %f16418, %f16423, %f15101;
	// end inline asm
	// begin inline asm
	fma.rn.f32 %f15109, %f16422, %f16423, %f15097;
	// end inline asm
	// begin inline asm
	fma.rn.f32 %f15113, %f16426, %f16427, %f15109;
	// end inline asm
	// begin inline asm
	fma.rn.f32 %f15117, %f16422, %f16427, %f15105;
	// end inline asm
	// begin inline asm
	fma.rn.f32 %f15121, %f16418, %f16423, %f15117;
	// end inline asm
	// begin inline asm
	fma.rn.f32 %f15125, %f16422, %f16423, %f15113;
	// end inline asm
	// begin inline asm
	fma.rn.f32 %f15129, %f16426, %f16427, %f15125;
	// end inline asm
	// begin inline asm
	fma.rn.f32 %f15133, %f16422, %f16427, %f15121;
	// end inline asm
	// begin inline asm
	fma.rn.f32 %f15137, %f16418, %f16423, %f15133;
	// end inline asm
	// begin inline asm
	fma.rn.f32 %f15141, %f16422, %f16423, %f15129;
	// end inline asm
	// begin inline asm
	fma.rn.f32 %f15145, %f16426, %f16427, %f15141;
	// end inline asm
	// begin inline asm
	fma.rn.f32 %f15149, %f16422, %f16427, %f15137;
	// end inline asm
	// begin inline asm
	fma.rn.f32 %f15153, %f16418, %f16423, %f15149;
	// end inline asm
	// begin inline asm
	fma.rn.f32 %f15157, %f16422, %f16423, %f15145;
	// end inline asm
	// begin inline asm
	fma.rn.f32 %f15161, %f16426, %f16427, %f15157;
	// end inline asm
	// begin inline asm
	fma.rn.f32 %f15165, %f16422, %f16427, %f15153;
	// end inline asm
	// begin inline asm
	fma.rn.f32 %f15169, %f16418, %f16423, %f15165;
	// end inline asm
	// begin inline asm
	fma.rn.f32 %f15173, %f16422, %f16423, %f15161;
	// end inline asm
	// begin inline asm
	fma.rn.f32 %f15177, %f16426, %f16427, %f15173;
	// end inline asm
	// begin inline asm
	fma.rn.f32 %f15181, %f16422, %f16427, %f15169;
	// end inline asm
	// begin inline asm
	fma.rn.f32 %f15185, %f16418, %f16423, %f15181;
	// end inline asm
	// begin inline asm
	fma.rn.f32 %f15189, %f16422, %f16423, %f15177;
	// end inline asm
	// begin inline asm
	fma.rn.f32 %f15193, %f16426, %f16427, %f15189;
	// end inline asm
	// begin inline asm
	fma.rn.f32 %f15197, %f16422, %f16427, %f15185;
	// end inline asm
	// begin inline asm
	fma.rn.f32 %f15201, %f16418, %f16423, %f15197;
	// end inline asm
	// begin inline asm
	fma.rn.f32 %f15205, %f16422, %f16423, %f15193;
	// end inline asm
	// begin inline asm
	fma.rn.f32 %f15209, %f16426, %f16427, %f15205;
	// end inline asm
	// begin inline asm
	fma.rn.f32 %f15213, %f16422, %f16427, %f15201;
	// end inline asm
	// begin inline asm
	fma.rn.f32 %f15217, %f16418, %f16423, %f15213;
	// end inline asm
	// begin inline asm
	fma.rn.f32 %f15221, %f16422, %f16423, %f15209;
	// end inline asm
	// begin inline asm
	fma.rn.f32 %f15225, %f16426, %f16427, %f15221;
	// end inline asm
	// begin inline asm
	fma.rn.f32 %f15229, %f16422, %f16427, %f15217;
	// end inline asm
	// begin inline asm
	fma.rn.f32 %f15233, %f16418, %f16423, %f15229;
	// end inline asm
	// begin inline asm
	fma.rn.f32 %f15237, %f16422, %f16423, %f15225;
	// end inline asm
	// begin inline asm
	fma.rn.f32 %f15241, %f16426, %f16427, %f15237;
	// end inline asm
	// begin inline asm
	fma.rn.f32 %f15245, %f16422, %f16427, %f15233;
	// end inline asm
	// begin inline asm
	fma.rn.f32 %f15249, %f16418, %f16423, %f15245;
	// end inline asm
	// begin inline asm
	fma.rn.f32 %f15253, %f16422, %f16423, %f15241;
	// end inline asm
	// begin inline asm
	fma.rn.f32 %f15257, %f16426, %f16427, %f15253;
	// end inline asm
	// begin inline asm
	fma.rn.f32 %f15261, %f16422, %f16427, %f15249;
	// end inline asm
	// begin inline asm
	fma.rn.f32 %f15265, %f16418, %f16423, %f15261;
	// end inline asm
	// begin inline asm
	fma.rn.f32 %f15269, %f16422, %f16423, %f15257;
	// end inline asm
	// begin inline asm
	fma.rn.f32 %f15273, %f16426, %f16427, %f15269;
	// end inline asm
	// begin inline asm
	fma.rn.f32 %f15277, %f16422, %f16427, %f15265;
	// end inline asm
	// begin inline asm
	fma.rn.f32 %f15281, %f16418, %f16423, %f15277;
	// end inline asm
	// begin inline asm
	fma.rn.f32 %f15285, %f16422, %f16423, %f15273;
	// end inline asm
	// begin inline asm
	fma.rn.f32 %f15289, %f16426, %f16427, %f15285;
	// end inline asm
	// begin inline asm
	fma.rn.f32 %f15293, %f16422, %f16427, %f15281;
	// end inline asm
	// begin inline asm
	fma.rn.f32 %f15297, %f16418, %f16423, %f15293;
	// end inline asm
	// begin inline asm
	fma.rn.f32 %f15301, %f16422, %f16423, %f15289;
	// end inline asm
	// begin inline asm
	fma.rn.f32 %f15305, %f16426, %f16427, %f15301;
	// end inline asm
	// begin inline asm
	fma.rn.f32 %f15309, %f16422, %f16427, %f15297;
	// end inline asm
	// begin inline asm
	fma.rn.f32 %f15313, %f16418, %f16423, %f15309;
	// end inline asm
	// begin inline asm
	fma.rn.f32 %f15317, %f16422, %f16423, %f15305;
	// end inline asm
	// begin inline asm
	fma.rn.f32 %f15321, %f16426, %f16427, %f15317;
	// end inline asm
	// begin inline asm
	fma.rn.f32 %f15325, %f16422, %f16427, %f15313;
	// end inline asm
	// begin inline asm
	fma.rn.f32 %f15329, %f16418, %f16423, %f15325;
	// end inline asm
	// begin inline asm
	fma.rn.f32 %f15333, %f16422, %f16423, %f15321;
	// end inline asm
	// begin inline asm
	fma.rn.f32 %f15337, %f16426, %f16427, %f15333;
	// end inline asm
	// begin inline asm
	fma.rn.f32 %f15341, %f16422, %f16427, %f15329;
	// end inline asm
	// begin inline asm
	fma.rn.f32 %f15345, %f16418, %f16423, %f15341;
	// end inline asm
	// begin inline asm
	fma.rn.f32 %f15349, %f16422, %f16423, %f15337;
	// end inline asm
	// begin inline asm
	fma.rn.f32 %f15353, %f16426, %f16427, %f15349;
	// end inline asm
	// begin inline asm
	fma.rn.f32 %f15357, %f16422, %f16427, %f15345;
	// end inline asm
	// begin inline asm
	fma.rn.f32 %f15361, %f16418, %f16423, %f15357;
	// end inline asm
	// begin inline asm
	fma.rn.f32 %f15365, %f16422, %f16423, %f15353;
	// end inline asm
	// begin inline asm
	fma.rn.f32 %f15369, %f16426, %f16427, %f15365;
	// end inline asm
	// begin inline asm
	fma.rn.f32 %f15373, %f16422, %f16427, %f15361;
	// end inline asm
	// begin inline asm
	fma.rn.f32 %f15377, %f16418, %f16423, %f15373;
	// end inline asm
	// begin inline asm
	fma.rn.f32 %f15381, %f16422, %f16423, %f15369;
	// end inline asm
	// begin inline asm
	fma.rn.f32 %f15385, %f16426, %f16427, %f15381;
	// end inline asm
	// begin inline asm
	fma.rn.f32 %f15389, %f16422, %f16427, %f15377;
	// end inline asm
	// begin inline asm
	fma.rn.f32 %f15393, %f16418, %f16423, %f15389;
	// end inline asm
	// begin inline asm
	fma.rn.f32 %f15397, %f16422, %f16423, %f15385;
	// end inline asm
	// begin inline asm
	fma.rn.f32 %f15401, %f16426, %f16427, %f15397;
	// end inline asm
	// begin inline asm
	fma.rn.f32 %f15405, %f16422, %f16427, %f15393;
	// end inline asm
	// begin inline asm
	fma.rn.f32 %f15409, %f16418, %f16423, %f15405;
	// end inline asm
	// begin inline asm
	fma.rn.f32 %f15413, %f16422, %f16423, %f15401;
	// end inline asm
	// begin inline asm
	fma.rn.f32 %f15417, %f16426, %f16427, %f15413;
	// end inline asm
	// begin inline asm
	fma.rn.f32 %f15421, %f16422, %f16427, %f15409;
	// end inline asm
	// begin inline asm
	fma.rn.f32 %f15425, %f16418, %f16423, %f15421;
	// end inline asm
	// begin inline asm
	fma.rn.f32 %f15429, %f16422, %f16423, %f15417;
	// end inline asm
	// begin inline asm
	fma.rn.f32 %f15433, %f16426, %f16427, %f15429;
	// end inline asm
	// begin inline asm
	fma.rn.f32 %f15437, %f16422, %f16427, %f15425;
	// end inline asm
	// begin inline asm
	fma.rn.f32 %f15441, %f16418, %f16423, %f15437;
	// end inline asm
	// begin inline asm
	fma.rn.f32 %f15445, %f16422, %f16423, %f15433;
	// end inline asm
	// begin inline asm
	fma.rn.f32 %f15449, %f16426, %f16427, %f15445;
	// end inline asm
	// begin inline asm
	fma.rn.f32 %f15453, %f16422, %f16427, %f15441;
	// end inline asm
	// begin inline asm
	fma.rn.f32 %f15457, %f16418, %f16423, %f15453;
	// end inline asm
	// begin inline asm
	fma.rn.f32 %f15461, %f16422, %f16423, %f15449;
	// end inline asm
	// begin inline asm
	fma.rn.f32 %f15465, %f16426, %f16427, %f15461;
	// end inline asm
	// begin inline asm
	fma.rn.f32 %f15469, %f16422, %f16427, %f15457;
	// end inline asm
	// begin inline asm
	fma.rn.f32 %f15473, %f16418, %f16423, %f15469;
	// end inline asm
	// begin inline asm
	fma.rn.f32 %f15477, %f16422, %f16423, %f15465;
	// end inline asm
	// begin inline asm
	fma.rn.f32 %f15481, %f16426, %f16427, %f15477;
	// end inline asm
	// begin inline asm
	fma.rn.f32 %f15485, %f16422, %f16427, %f15473;
	// end inline asm
	// begin inline asm
	fma.rn.f32 %f15489, %f16418, %f16423, %f15485;
	// end inline asm
	// begin inline asm
	fma.rn.f32 %f15493, %f16422, %f16423, %f15481;
	// end inline asm
	// begin inline asm
	fma.rn.f32 %f15497, %f16426, %f16427, %f15493;
	// end inline asm
	// begin inline asm
	fma.rn.f32 %f15501, %f16422, %f16427, %f15489;
	// end inline asm
	// begin inline asm
	fma.rn.f32 %f15505, %f16418, %f16423, %f15501;
	// end inline asm
	// begin inline asm
	fma.rn.f32 %f15509, %f16422, %f16423, %f15497;
	// end inline asm
	// begin inline asm
	fma.rn.f32 %f15513, %f16426, %f16427, %f15509;
	// end inline asm
	// begin inline asm
	fma.rn.f32 %f15517, %f16422, %f16427, %f15505;
	// end inline asm
	// begin inline asm
	fma.rn.f32 %f15521, %f16418, %f16423, %f15517;
	// end inline asm
	// begin inline asm
	fma.rn.f32 %f15525, %f16422, %f16423, %f15513;
	// end inline asm
	// begin inline asm
	fma.rn.f32 %f15529, %f16426, %f16427, %f15525;
	// end inline asm
	// begin inline asm
	fma.rn.f32 %f15533, %f16422, %f16427, %f15521;
	// end inline asm
	// begin inline asm
	fma.rn.f32 %f15537, %f16418, %f16423, %f15533;
	// end inline asm
	// begin inline asm
	fma.rn.f32 %f15541, %f16422, %f16423, %f15529;
	// end inline asm
	// begin inline asm
	fma.rn.f32 %f15545, %f16426, %f16427, %f15541;
	// end inline asm
	// begin inline asm
	fma.rn.f32 %f15549, %f16422, %f16427, %f15537;
	// end inline asm
	// begin inline asm
	fma.rn.f32 %f15553, %f16418, %f16423, %f15549;
	// end inline asm
	// begin inline asm
	fma.rn.f32 %f15557, %f16422, %f16423, %f15545;
	// end inline asm
	// begin inline asm
	fma.rn.f32 %f15561, %f16426, %f16427, %f15557;
	// end inline asm
	// begin inline asm
	fma.rn.f32 %f15565, %f16422, %f16427, %f15553;
	// end inline asm
	// begin inline asm
	fma.rn.f32 %f15569, %f16418, %f16423, %f15565;
	// end inline asm
	// begin inline asm
	fma.rn.f32 %f15573, %f16422, %f16423, %f15561;
	// end inline asm
	// begin inline asm
	fma.rn.f32 %f15577, %f16426, %f16427, %f15573;
	// end inline asm
	// begin inline asm
	fma.rn.f32 %f15581, %f16422, %f16427, %f15569;
	// end inline asm
	// begin inline asm
	fma.rn.f32 %f15585, %f16418, %f16423, %f15581;
	// end inline asm
	// begin inline asm
	fma.rn.f32 %f15589, %f16422, %f16423, %f15577;
	// end inline asm
	// begin inline asm
	fma.rn.f32 %f15593, %f16426, %f16427, %f15589;
	// end inline asm
	// begin inline asm
	fma.rn.f32 %f15597, %f16422, %f16427, %f15585;
	// end inline asm
	// begin inline asm
	fma.rn.f32 %f15601, %f16418, %f16423, %f15597;
	// end inline asm
	// begin inline asm
	fma.rn.f32 %f15605, %f16422, %f16423, %f15593;
	// end inline asm
	// begin inline asm
	fma.rn.f32 %f15609, %f16426, %f16427, %f15605;
	// end inline asm
	// begin inline asm
	fma.rn.f32 %f15613, %f16422, %f16427, %f15601;
	// end inline asm
	// begin inline asm
	fma.rn.f32 %f15617, %f16418, %f16423, %f15613;
	// end inline asm
	// begin inline asm
	fma.rn.f32 %f15621, %f16422, %f16423, %f15609;
	// end inline asm
	// begin inline asm
	fma.rn.f32 %f15625, %f16426, %f16427, %f15621;
	// end inline asm
	// begin inline asm
	fma.rn.f32 %f15629, %f16422, %f16427, %f15617;
	// end inline asm
	// begin inline asm
	fma.rn.f32 %f15633, %f16418, %f16423, %f15629;
	// end inline asm
	// begin inline asm
	fma.rn.f32 %f15637, %f16422, %f16423, %f15625;
	// end inline asm
	// begin inline asm
	fma.rn.f32 %f15641, %f16426, %f16427, %f15637;
	// end inline asm
	// begin inline asm
	fma.rn.f32 %f15645, %f16422, %f16427, %f15633;
	// end inline asm
	// begin inline asm
	fma.rn.f32 %f15649, %f16418, %f16423, %f15645;
	// end inline asm
	// begin inline asm
	fma.rn.f32 %f15653, %f16422, %f16423, %f15641;
	// end inline asm
	// begin inline asm
	fma.rn.f32 %f15657, %f16426, %f16427, %f15653;
	// end inline asm
	// begin inline asm
	fma.rn.f32 %f15661, %f16422, %f16427, %f15649;
	// end inline asm
	// begin inline asm
	fma.rn.f32 %f15665, %f16418, %f16423, %f15661;
	// end inline asm
	// begin inline asm
	fma.rn.f32 %f15669, %f16422, %f16423, %f15657;
	// end inline asm
	// begin inline asm
	fma.rn.f32 %f15673, %f16426, %f16427, %f15669;
	// end inline asm
	// begin inline asm
	fma.rn.f32 %f15677, %f16422, %f16427, %f15665;
	// end inline asm
	// begin inline asm
	fma.rn.f32 %f15681, %f16418, %f16423, %f15677;
	// end inline asm
	// begin inline asm
	fma.rn.f32 %f15685, %f16422, %f16423, %f15673;
	// end inline asm
	// begin inline asm
	fma.rn.f32 %f15689, %f16426, %f16427, %f15685;
	// end inline asm
	// begin inline asm
	fma.rn.f32 %f15693, %f16422, %f16427, %f15681;
	// end inline asm
	// begin inline asm
	fma.rn.f32 %f15697, %f16418, %f16423, %f15693;
	// end inline asm
	// begin inline asm
	fma.rn.f32 %f15701, %f16422, %f16423, %f15689;
	// end inline asm
	// begin inline asm
	fma.rn.f32 %f15705, %f16426, %f16427, %f15701;
	// end inline asm
	// begin inline asm
	fma.rn.f32 %f15709, %f16422, %f16427, %f15697;
	// end inline asm
	// begin inline asm
	fma.rn.f32 %f15713, %f16418, %f16423, %f15709;
	// end inline asm
	// begin inline asm
	fma.rn.f32 %f15717, %f16422, %f16423, %f15705;
	// end inline asm
	// begin inline asm
	fma.rn.f32 %f15721, %f16426, %f16427, %f15717;
	// end inline asm
	// begin inline asm
	fma.rn.f32 %f15725, %f16422, %f16427, %f15713;
	// end inline asm
	// begin inline asm
	fma.rn.f32 %f15729, %f16418, %f16423, %f15725;
	// end inline asm
	// begin inline asm
	fma.rn.f32 %f15733, %f16422, %f16423, %f15721;
	// end inline asm
	// begin inline asm
	fma.rn.f32 %f15737, %f16426, %f16427, %f15733;
	// end inline asm
	// begin inline asm
	fma.rn.f32 %f15741, %f16422, %f16427, %f15729;
	// end inline asm
	// begin inline asm
	fma.rn.f32 %f15745, %f16418, %f16423, %f15741;
	// end inline asm
	// begin inline asm
	fma.rn.f32 %f15749, %f16422, %f16423, %f15737;
	// end inline asm
	// begin inline asm
	fma.rn.f32 %f15753, %f16426, %f16427, %f15749;
	// end inline asm
	// begin inline asm
	fma.rn.f32 %f15757, %f16422, %f16427, %f15745;
	// end inline asm
	// begin inline asm
	fma.rn.f32 %f15761, %f16418, %f16423, %f15757;
	// end inline asm
	// begin inline asm
	fma.rn.f32 %f15765, %f16422, %f16423, %f15753;
	// end inline asm
	// begin inline asm
	fma.rn.f32 %f15769, %f16426, %f16427, %f15765;
	// end inline asm
	// begin inline asm
	fma.rn.f32 %f15773, %f16422, %f16427, %f15761;
	// end inline asm
	// begin inline asm
	fma.rn.f32 %f15777, %f16418, %f16423, %f15773;
	// end inline asm
	// begin inline asm
	fma.rn.f32 %f15781, %f16422, %f16423, %f15769;
	// end inline asm
	// begin inline asm
	fma.rn.f32 %f15785, %f16426, %f16427, %f15781;
	// end inline asm
	// begin inline asm
	fma.rn.f32 %f15789, %f16422, %f16427, %f15777;
	// end inline asm
	// begin inline asm
	fma.rn.f32 %f15793, %f16418, %f16423, %f15789;
	// end inline asm
	// begin inline asm
	fma.rn.f32 %f15797, %f16422, %f16423, %f15785;
	// end inline asm
	// begin inline asm
	fma.rn.f32 %f15801, %f16426, %f16427, %f15797;
	// end inline asm
	// begin inline asm
	fma.rn.f32 %f15805, %f16422, %f16427, %f15793;
	// end inline asm
	// begin inline asm
	fma.rn.f32 %f15809, %f16418, %f16423, %f15805;
	// end inline asm
	// begin inline asm
	fma.rn.f32 %f15813, %f16422, %f16423, %f15801;
	// end inline asm
	// begin inline asm
	fma.rn.f32 %f15817, %f16426, %f16427, %f15813;
	// end inline asm
	// begin inline asm
	fma.rn.f32 %f15821, %f16422, %f16427, %f15809;
	// end inline asm
	// begin inline asm
	fma.rn.f32 %f15825, %f16418, %f16423, %f15821;
	// end inline asm
	// begin inline asm
	fma.rn.f32 %f15829, %f16422, %f16423, %f15817;
	// end inline asm
	// begin inline asm
	fma.rn.f32 %f15833, %f16426, %f16427, %f15829;
	// end inline asm
	// begin inline asm
	fma.rn.f32 %f15837, %f16422, %f16427, %f15825;
	// end inline asm
	// begin inline asm
	fma.rn.f32 %f15841, %f16418, %f16423, %f15837;
	// end inline asm
	// begin inline asm
	fma.rn.f32 %f15845, %f16422, %f16423, %f15833;
	// end inline asm
	// begin inline asm
	fma.rn.f32 %f15849, %f16426, %f16427, %f15845;
	// end inline asm
	// begin inline asm
	fma.rn.f32 %f15853, %f16422, %f16427, %f15841;
	// end inline asm
	// begin inline asm
	fma.rn.f32 %f15857, %f16418, %f16423, %f15853;
	// end inline asm
	// begin inline asm
	fma.rn.f32 %f15861, %f16422, %f16423, %f15849;
	// end inline asm
	// begin inline asm
	fma.rn.f32 %f15865, %f16426, %f16427, %f15861;
	// end inline asm
	// begin inline asm
	fma.rn.f32 %f15869, %f16422, %f16427, %f15857;
	// end inline asm
	// begin inline asm
	fma.rn.f32 %f15873, %f16418, %f16423, %f15869;
	// end inline asm
	// begin inline asm
	fma.rn.f32 %f15877, %f16422, %f16423, %f15865;
	// end inline asm
	// begin inline asm
	fma.rn.f32 %f15881, %f16426, %f16427, %f15877;
	// end inline asm
	// begin inline asm
	fma.rn.f32 %f15885, %f16422, %f16427, %f15873;
	// end inline asm
	// begin inline asm
	fma.rn.f32 %f15889, %f16418, %f16423, %f15885;
	// end inline asm
	// begin inline asm
	fma.rn.f32 %f15893, %f16422, %f16423, %f15881;
	// end inline asm
	// begin inline asm
	fma.rn.f32 %f15897, %f16426, %f16427, %f15893;
	// end inline asm
	// begin inline asm
	fma.rn.f32 %f15901, %f16422, %f16427, %f15889;
	// end inline asm
	// begin inline asm
	fma.rn.f32 %f15905, %f16418, %f16423, %f15901;
	// end inline asm
	// begin inline asm
	fma.rn.f32 %f15909, %f16422, %f16423, %f15897;
	// end inline asm
	// begin inline asm
	fma.rn.f32 %f15913, %f16426, %f16427, %f15909;
	// end inline asm
	// begin inline asm
	fma.rn.f32 %f15917, %f16422, %f16427, %f15905;
	// end inline asm
	// begin inline asm
	fma.rn.f32 %f15921, %f16418, %f16423, %f15917;
	// end inline asm
	// begin inline asm
	fma.rn.f32 %f15925, %f16422, %f16423, %f15913;
	// end inline asm
	// begin inline asm
	fma.rn.f32 %f15929, %f16426, %f16427, %f15925;
	// end inline asm
	// begin inline asm
	fma.rn.f32 %f15933, %f16422, %f16427, %f15921;
	// end inline asm
	// begin inline asm
	fma.rn.f32 %f15937, %f16418, %f16423, %f15933;
	// end inline asm
	// begin inline asm
	fma.rn.f32 %f15941, %f16422, %f16423, %f15929;
	// end inline asm
	// begin inline asm
	fma.rn.f32 %f15945, %f16426, %f16427, %f15941;
	// end inline asm
	// begin inline asm
	fma.rn.f32 %f15949, %f16422, %f16427, %f15937;
	// end inline asm
	// begin inline asm
	fma.rn.f32 %f15953, %f16418, %f16423, %f15949;
	// end inline asm
	// begin inline asm
	fma.rn.f32 %f15957, %f16422, %f16423, %f15945;
	// end inline asm
	// begin inline asm
	fma.rn.f32 %f15961, %f16426, %f16427, %f15957;
	// end inline asm
	// begin inline asm
	fma.rn.f32 %f15965, %f16422, %f16427, %f15953;
	// end inline asm
	// begin inline asm
	fma.rn.f32 %f15969, %f16418, %f16423, %f15965;
	// end inline asm
	// begin inline asm
	fma.rn.f32 %f15973, %f16422, %f16423, %f15961;
	// end inline asm
	// begin inline asm
	fma.rn.f32 %f15977, %f16426, %f16427, %f15973;
	// end inline asm
	// begin inline asm
	fma.rn.f32 %f15981, %f16422, %f16427, %f15969;
	// end inline asm
	// begin inline asm
	fma.rn.f32 %f15985, %f16418, %f16423, %f15981;
	// end inline asm
	// begin inline asm
	fma.rn.f32 %f15989, %f16422, %f16423, %f15977;
	// end inline asm
	// begin inline asm
	fma.rn.f32 %f15993, %f16426, %f16427, %f15989;
	// end inline asm
	// begin inline asm
	fma.rn.f32 %f15997, %f16422, %f16427, %f15985;
	// end inline asm
	// begin inline asm
	fma.rn.f32 %f16001, %f16418, %f16423, %f15997;
	// end inline asm
	// begin inline asm
	fma.rn.f32 %f16005, %f16422, %f16423, %f15993;
	// end inline asm
	// begin inline asm
	fma.rn.f32 %f16009, %f16426, %f16427, %f16005;
	// end inline asm
	// begin inline asm
	fma.rn.f32 %f16013, %f16422, %f16427, %f16001;
	// end inline asm
	// begin inline asm
	fma.rn.f32 %f16017, %f16418, %f16423, %f16013;
	// end inline asm
	// begin inline asm
	fma.rn.f32 %f16021, %f16422, %f16423, %f16009;
	// end inline asm
	// begin inline asm
	fma.rn.f32 %f16025, %f16426, %f16427, %f16021;
	// end inline asm
	// begin inline asm
	fma.rn.f32 %f16029, %f16422, %f16427, %f16017;
	// end inline asm
	// begin inline asm
	fma.rn.f32 %f16033, %f16418, %f16423, %f16029;
	// end inline asm
	// begin inline asm
	fma.rn.f32 %f16037, %f16422, %f16423, %f16025;
	// end inline asm
	// begin inline asm
	fma.rn.f32 %f16041, %f16426, %f16427, %f16037;
	// end inline asm
	// begin inline asm
	fma.rn.f32 %f16045, %f16422, %f16427, %f16033;
	// end inline asm
	// begin inline asm
	fma.rn.f32 %f16049, %f16418, %f16423, %f16045;
	// end inline asm
	// begin inline asm
	fma.rn.f32 %f16053, %f16422, %f16423, %f16041;
	// end inline asm
	// begin inline asm
	fma.rn.f32 %f16057, %f16426, %f16427, %f16053;
	// end inline asm
	// begin inline asm
	fma.rn.f32 %f16061, %f16422, %f16427, %f16049;
	// end inline asm
	// begin inline asm
	fma.rn.f32 %f16065, %f16418, %f16423, %f16061;
	// end inline asm
	// begin inline asm
	fma.rn.f32 %f16069, %f16422, %f16423, %f16057;
	// end inline asm
	// begin inline asm
	fma.rn.f32 %f16073, %f16426, %f16427, %f16069;
	// end inline asm
	// begin inline asm
	fma.rn.f32 %f16077, %f16422, %f16427, %f16065;
	// end inline asm
	// begin inline asm
	fma.rn.f32 %f16081, %f16418, %f16423, %f16077;
	// end inline asm
	// begin inline asm
	fma.rn.f32 %f16085, %f16422, %f16423, %f16073;
	// end inline asm
	// begin inline asm
	fma.rn.f32 %f16089, %f16426, %f16427, %f16085;
	// end inline asm
	// begin inline asm
	fma.rn.f32 %f16093, %f16422, %f16427, %f16081;
	// end inline asm
	// begin inline asm
	fma.rn.f32 %f16097, %f16418, %f16423, %f16093;
	// end inline asm
	// begin inline asm
	fma.rn.f32 %f16101, %f16422, %f16423, %f16089;
	// end inline asm
	// begin inline asm
	fma.rn.f32 %f16105, %f16426, %f16427, %f16101;
	// end inline asm
	// begin inline asm
	fma.rn.f32 %f16109, %f16422, %f16427, %f16097;
	// end inline asm
	// begin inline asm
	fma.rn.f32 %f16113, %f16418, %f16423, %f16109;
	// end inline asm
	// begin inline asm
	fma.rn.f32 %f16117, %f16422, %f16423, %f16105;
	// end inline asm
	// begin inline asm
	fma.rn.f32 %f16121, %f16426, %f16427, %f16117;
	// end inline asm
	// begin inline asm
	fma.rn.f32 %f16125, %f16422, %f16427, %f16113;
	// end inline asm
	// begin inline asm
	fma.rn.f32 %f16129, %f16418, %f16423, %f16125;
	// end inline asm
	// begin inline asm
	fma.rn.f32 %f16133, %f16422, %f16423, %f16121;
	// end inline asm
	// begin inline asm
	fma.rn.f32 %f16137, %f16426, %f16427, %f16133;
	// end inline asm
	// begin inline asm
	fma.rn.f32 %f16141, %f16422, %f16427, %f16129;
	// end inline asm
	// begin inline asm
	fma.rn.f32 %f16145, %f16418, %f16423, %f16141;
	// end inline asm
	// begin inline asm
	fma.rn.f32 %f16149, %f16422, %f16423, %f16137;
	// end inline asm
	// begin inline asm
	fma.rn.f32 %f16153, %f16426, %f16427, %f16149;
	// end inline asm
	// begin inline asm
	fma.rn.f32 %f16157, %f16422, %f16427, %f16145;
	// end inline asm
	// begin inline asm
	fma.rn.f32 %f16161, %f16418, %f16423, %f16157;
	// end inline asm
	// begin inline asm
	fma.rn.f32 %f16165, %f16422, %f16423, %f16153;
	// end inline asm
	// begin inline asm
	fma.rn.f32 %f16169, %f16426, %f16427, %f16165;
	// end inline asm
	// begin inline asm
	fma.rn.f32 %f16173, %f16422, %f16427, %f16161;
	// end inline asm
	// begin inline asm
	fma.rn.f32 %f16177, %f16418, %f16423, %f16173;
	// end inline asm
	// begin inline asm
	fma.rn.f32 %f16181, %f16422, %f16423, %f16169;
	// end inline asm
	// begin inline asm
	fma.rn.f32 %f16185, %f16426, %f16427, %f16181;
	// end inline asm
	// begin inline asm
	fma.rn.f32 %f16189, %f16422, %f16427, %f16177;
	// end inline asm
	// begin inline asm
	fma.rn.f32 %f16193, %f16418, %f16423, %f16189;
	// end inline asm
	// begin inline asm
	fma.rn.f32 %f16197, %f16422, %f16423, %f16185;
	// end inline asm
	// begin inline asm
	fma.rn.f32 %f16201, %f16426, %f16427, %f16197;
	// end inline asm
	// begin inline asm
	fma.rn.f32 %f16205, %f16422, %f16427, %f16193;
	// end inline asm
	// begin inline asm
	fma.rn.f32 %f16209, %f16418, %f16423, %f16205;
	// end inline asm
	// begin inline asm
	fma.rn.f32 %f16213, %f16422, %f16423, %f16201;
	// end inline asm
	// begin inline asm
	fma.rn.f32 %f16217, %f16426, %f16427, %f16213;
	// end inline asm
	// begin inline asm
	fma.rn.f32 %f16221, %f16422, %f16427, %f16209;
	// end inline asm
	// begin inline asm
	fma.rn.f32 %f16225, %f16418, %f16423, %f16221;
	// end inline asm
	// begin inline asm
	fma.rn.f32 %f16229, %f16422, %f16423, %f16217;
	// end inline asm
	// begin inline asm
	fma.rn.f32 %f16233, %f16426, %f16427, %f16229;
	// end inline asm
	// begin inline asm
	fma.rn.f32 %f16237, %f16422, %f16427, %f16225;
	// end inline asm
	// begin inline asm
	fma.rn.f32 %f16241, %f16418, %f16423, %f16237;
	// end inline asm
	// begin inline asm
	fma.rn.f32 %f16245, %f16422, %f16423, %f16233;
	// end inline asm
	// begin inline asm
	fma.rn.f32 %f16249, %f16426, %f16427, %f16245;
	// end inline asm
	// begin inline asm
	fma.rn.f32 %f16253, %f16422, %f16427, %f16241;
	// end inline asm
	// begin inline asm
	fma.rn.f32 %f16257, %f16418, %f16423, %f16253;
	// end inline asm
	// begin inline asm
	fma.rn.f32 %f16261, %f16422, %f16423, %f16249;
	// end inline asm
	// begin inline asm
	fma.rn.f32 %f16265, %f16426, %f16427, %f16261;
	// end inline asm
	// begin inline asm
	fma.rn.f32 %f16269, %f16422, %f16427, %f16257;
	// end inline asm
	// begin inline asm
	fma.rn.f32 %f16273, %f16418, %f16423, %f16269;
	// end inline asm
	// begin inline asm
	fma.rn.f32 %f16277, %f16422, %f16423, %f16265;
	// end inline asm
	// begin inline asm
	fma.rn.f32 %f16281, %f16426, %f16427, %f16277;
	// end inline asm
	// begin inline asm
	fma.rn.f32 %f16285, %f16422, %f16427, %f16273;
	// end inline asm
	// begin inline asm
	fma.rn.f32 %f16289, %f16418, %f16423, %f16285;
	// end inline asm
	// begin inline asm
	fma.rn.f32 %f16293, %f16422, %f16423, %f16281;
	// end inline asm
	// begin inline asm
	fma.rn.f32 %f16297, %f16426, %f16427, %f16293;
	// end inline asm
	// begin inline asm
	fma.rn.f32 %f16301, %f16422, %f16427, %f16289;
	// end inline asm
	// begin inline asm
	fma.rn.f32 %f16305, %f16418, %f16423, %f16301;
	// end inline asm
	// begin inline asm
	fma.rn.f32 %f16309, %f16422, %f16423, %f16297;
	// end inline asm
	// begin inline asm
	fma.rn.f32 %f16313, %f16426, %f16427, %f16309;
	// end inline asm
	// begin inline asm
	fma.rn.f32 %f16317, %f16422, %f16427, %f16305;
	// end inline asm
	// begin inline asm
	fma.rn.f32 %f16321, %f16418, %f16423, %f16317;
	// end inline asm
	// begin inline asm
	fma.rn.f32 %f16325, %f16422, %f16423, %f16313;
	// end inline asm
	// begin inline asm
	fma.rn.f32 %f16329, %f16426, %f16427, %f16325;
	// end inline asm
	// begin inline asm
	fma.rn.f32 %f16333, %f16422, %f16427, %f16321;
	// end inline asm
	// begin inline asm
	fma.rn.f32 %f16337, %f16418, %f16423, %f16333;
	// end inline asm
	// begin inline asm
	fma.rn.f32 %f16341, %f16422, %f16423, %f16329;
	// end inline asm
	// begin inline asm
	fma.rn.f32 %f16345, %f16426, %f16427, %f16341;
	// end inline asm
	// begin inline asm
	fma.rn.f32 %f16349, %f16422, %f16427, %f16337;
	// end inline asm
	// begin inline asm
	fma.rn.f32 %f16353, %f16418, %f16423, %f16349;
	// end inline asm
	// begin inline asm
	fma.rn.f32 %f16357, %f16422, %f16423, %f16345;
	// end inline asm
	// begin inline asm
	fma.rn.f32 %f16361, %f16426, %f16427, %f16357;
	// end inline asm
	// begin inline asm
	fma.rn.f32 %f16365, %f16422, %f16427, %f16353;
	// end inline asm
	// begin inline asm
	fma.rn.f32 %f16369, %f16418, %f16423, %f16365;
	// end inline asm
	// begin inline asm
	fma.rn.f32 %f16373, %f16422, %f16423, %f16361;
	// end inline asm
	// begin inline asm
	fma.rn.f32 %f16377, %f16426, %f16427, %f16373;
	// end inline asm
	// begin inline asm
	fma.rn.f32 %f16381, %f16422, %f16427, %f16369;
	// end inline asm
	// begin inline asm
	fma.rn.f32 %f16385, %f16418, %f16423, %f16381;
	// end inline asm
	// begin inline asm
	fma.rn.f32 %f16389, %f16422, %f16423, %f16377;
	// end inline asm
	// begin inline asm
	fma.rn.f32 %f16393, %f16426, %f16427, %f16389;
	// end inline asm
	// begin inline asm
	fma.rn.f32 %f16397, %f16422, %f16427, %f16385;
	// end inline asm
	// begin inline asm
	fma.rn.f32 %f16401, %f16418, %f16423, %f16397;
	// end inline asm
	// begin inline asm
	fma.rn.f32 %f16405, %f16422, %f16423, %f16393;
	// end inline asm
	// begin inline asm
	fma.rn.f32 %f16409, %f16426, %f16427, %f16405;
	// end inline asm
	// begin inline asm
	fma.rn.f32 %f16413, %f16422, %f16427, %f16401;
	// end inline asm
	// begin inline asm
	fma.rn.f32 %f16432, %f16418, %f16423, %f16413;
	// end inline asm
	// begin inline asm
	fma.rn.f32 %f16421, %f16422, %f16423, %f16409;
	// end inline asm
	// begin inline asm
	fma.rn.f32 %f16433, %f16426, %f16427, %f16421;
	// end inline asm
	add.s32 	%r127, %r127, 1;
	add.s32 	%r126, %r126, 16;
	setp.ne.s32 	%p14, %r127, 512;
	@%p14 bra 	$L__BB7_22;
	add.f32 	%f16429, %f16433, %f16432;
	mov.u32 	%r102, %ntid.x;
	mad.lo.s32 	%r103, %r2, %r102, %r1;
	mul.wide.u32 	%rd16, %r103, 4;
	add.s64 	%rd17, %rd1, %rd16;
	st.global.f32 	[%rd17], %f16429;
	ret;

}


// ===== COMPILED SASS (sm_100) =====

	.target	sm_100

	.elftype	@"ET_EXEC"


//--------------------- .note.nv.tkinfo           --------------------------
	.section	.note.nv.tkinfo,"",@"SHT_NOTE"
	.sectionflags	@"SHF_NOTE_NV_TKINFO"
	.tkinfo
        /*0018*/ 	.word	0x00000002
        /*0030*/ 	.string	""
        /*0030*/ 	.string	"ptxas"
        /*0030*/ 	.string	"Cuda compilation tools, release 13.0, V13.0.88"
        /*0030*/ 	.string	"Build cuda_13.0.r13.0/compiler.36424714_0"
        /*0030*/ 	.string	"-arch sm_100 -m 64 "



//--------------------- .note.nv.cuinfo           --------------------------
	.section	.note.nv.cuinfo,"",@"SHT_NOTE"
	.sectionflags	@"SHF_NOTE_NV_CUINFO"
        /*0018*/ 	.short	0x0002
        /*001a*/ 	.short	0x0064
        /*001c*/ 	.short	0x0082
	.zero		2


//--------------------- .nv.info                  --------------------------
	.section	.nv.info,"",@"SHT_CUDA_INFO"
	.align	4


	//----- nvinfo : EIATTR_REGCOUNT
	.align		4
        /*0000*/ 	.byte	0x04, 0x2f
        /*0002*/ 	.short	(.L_1 - .L_0)
	.align		4
.L_0:
        /*0004*/ 	.word	index@(_Z12fp32_smem_01Pf)
        /*0008*/ 	.word	0x00000020


	//----- nvinfo : EIATTR_FRAME_SIZE
	.align		4
.L_1:
        /*000c*/ 	.byte	0x04, 0x11
        /*000e*/ 	.short	(.L_3 - .L_2)
	.align		4
.L_2:
        /*0010*/ 	.word	index@(_Z12fp32_smem_01Pf)
        /*0014*/ 	.word	0x00000000


	//----- nvinfo : EIATTR_REGCOUNT
	.align		4
.L_3:
        /*0018*/ 	.byte	0x04, 0x2f
        /*001a*/ 	.short	(.L_5 - .L_4)
	.align		4
.L_4:
        /*001c*/ 	.word	index@(_Z12fp32_smem_02Pf)
        /*0020*/ 	.word	0x00000020


	//----- nvinfo : EIATTR_FRAME_SIZE
	.align		4
.L_5:
        /*0024*/ 	.byte	0x04, 0x11
        /*0026*/ 	.short	(.L_7 - .L_6)
	.align		4
.L_6:
        /*0028*/ 	.word	index@(_Z12fp32_smem_02Pf)
        /*002c*/ 	.word	0x00000000


	//----- nvinfo : EIATTR_REGCOUNT
	.align		4
.L_7:
        /*0030*/ 	.byte	0x04, 0x2f
        /*0032*/ 	.short	(.L_9 - .L_8)
	.align		4
.L_8:
        /*0034*/ 	.word	index@(_Z12fp32_smem_04Pf)
        /*0038*/ 	.word	0x00000020


	//----- nvinfo : EIATTR_FRAME_SIZE
	.align		4
.L_9:
        /*003c*/ 	.byte	0x04, 0x11
        /*003e*/ 	.short	(.L_11 - .L_10)
	.align		4
.L_10:
        /*0040*/ 	.word	index@(_Z12fp32_smem_04Pf)
        /*0044*/ 	.word	0x00000000


	//----- nvinfo : EIATTR_REGCOUNT
	.align		4
.L_11:
        /*0048*/ 	.byte	0x04, 0x2f
        /*004a*/ 	.short	(.L_13 - .L_12)
	.align		4
.L_12:
        /*004c*/ 	.word	index@(_Z12fp32_smem_08Pf)
        /*0050*/ 	.word	0x00000020


	//----- nvinfo : EIATTR_FRAME_SIZE
	.align		4
.L_13:
        /*0054*/ 	.byte	0x04, 0x11
        /*0056*/ 	.short	(.L_15 - .L_14)
	.align		4
.L_14:
        /*0058*/ 	.word	index@(_Z12fp32_smem_08Pf)
        /*005c*/ 	.word	0x00000000


	//----- nvinfo : EIATTR_REGCOUNT
	.align		4
.L_15:
        /*0060*/ 	.byte	0x04, 0x2f
        /*0062*/ 	.short	(.L_17 - .L_16)
	.align		4
.L_16:
        /*0064*/ 	.word	index@(_Z12fp32_smem_16Pf)
        /*0068*/ 	.word	0x00000020


	//----- nvinfo : EIATTR_FRAME_SIZE
	.align		4
.L_17:
        /*006c*/ 	.byte	0x04, 0x11
        /*006e*/ 	.short	(.L_19 - .L_18)
	.align		4
.L_18:
        /*0070*/ 	.word	index@(_Z12fp32_smem_16Pf)
        /*0074*/ 	.word	0x00000000


	//----- nvinfo : EIATTR_REGCOUNT
	.align		4
.L_19:
        /*0078*/ 	.byte	0x04, 0x2f
        /*007a*/ 	.short	(.L_21 - .L_20)
	.align		4
.L_20:
        /*007c*/ 	.word	index@(_Z12fp32_smem_32Pf)
        /*0080*/ 	.word	0x00000020


	//----- nvinfo : EIATTR_FRAME_SIZE
	.align		4
.L_21:
        /*0084*/ 	.byte	0x04, 0x11
        /*0086*/ 	.short	(.L_23 - .L_22)
	.align		4
.L_22:
        /*0088*/ 	.word	index@(_Z12fp32_smem_32Pf)
        /*008c*/ 	.word	0x00000000


	//----- nvinfo : EIATTR_REGCOUNT
	.align		4
.L_23:
        /*0090*/ 	.byte	0x04, 0x2f
        /*0092*/ 	.short	(.L_25 - .L_24)
	.align		4
.L_24:
        /*0094*/ 	.word	index@(_Z12fp32_smem_64Pf)
        /*0098*/ 	.word	0x00000020


	//----- nvinfo : EIATTR_FRAME_SIZE
	.align		4
.L_25:
        /*009c*/ 	.byte	0x04, 0x11
        /*009e*/ 	.short	(.L_27 - .L_26)
	.align		4
.L_26:
        /*00a0*/ 	.word	index@(_Z12fp32_smem_64Pf)
        /*00a4*/ 	.word	0x00000000


	//----- nvinfo : EIATTR_REGCOUNT
	.align		4
.L_27:
        /*00a8*/ 	.byte	0x04, 0x2f
        /*00aa*/ 	.short	(.L_29 - .L_28)
	.align		4
.L_28:
        /*00ac*/ 	.word	index@(_Z13fp32_smem_128Pf)
        /*00b0*/ 	.word	0x00000020


	//----- nvinfo : EIATTR_FRAME_SIZE
	.align		4
.L_29:
        /*00b4*/ 	.byte	0x04, 0x11
        /*00b6*/ 	.short	(.L_31 - .L_30)
	.align		4
.L_30:
        /*00b8*/ 	.word	index@(_Z13fp32_smem_128Pf)
        /*00bc*/ 	.word	0x00000000


	//----- nvinfo : EIATTR_MIN_STACK_SIZE
	.align		4
.L_31:
        /*00c0*/ 	.byte	0x04, 0x12
        /*00c2*/ 	.short	(.L_33 - .L_32)
	.align		4
.L_32:
        /*00c4*/ 	.word	index@(_Z13fp32_smem_128Pf)
        /*00c8*/ 	.word	0x00000000


	//----- nvinfo : EIATTR_MIN_STACK_SIZE
	.align		4
.L_33:
        /*00cc*/ 	.byte	0x04, 0x12
        /*00ce*/ 	.short	(.L_35 - .L_34)
	.align		4
.L_34:
        /*00d0*/ 	.word	index@(_Z12fp32_smem_64Pf)
        /*00d4*/ 	.word	0x00000000


	//----- nvinfo : EIATTR_MIN_STACK_SIZE
	.align		4
.L_35:
        /*00d8*/ 	.byte	0x04, 0x12
        /*00da*/ 	.short	(.L_37 - .L_36)
	.align		4
.L_36:
        /*00dc*/ 	.word	index@(_Z12fp32_smem_32Pf)
        /*00e0*/ 	.word	0x00000000


	//----- nvinfo : EIATTR_MIN_STACK_SIZE
	.align		4
.L_37:
        /*00e4*/ 	.byte	0x04, 0x12
        /*00e6*/ 	.short	(.L_39 - .L_38)
	.align		4
.L_38:
        /*00e8*/ 	.word	index@(_Z12fp32_smem_16Pf)
        /*00ec*/ 	.word	0x00000000


	//----- nvinfo : EIATTR_MIN_STACK_SIZE
	.align		4
.L_39:
        /*00f0*/ 	.byte	0x04, 0x12
        /*00f2*/ 	.short	(.L_41 - .L_40)
	.align		4
.L_40:
        /*00f4*/ 	.word	index@(_Z12fp32_smem_08Pf)
        /*00f8*/ 	.word	0x00000000


	//----- nvinfo : EIATTR_MIN_STACK_SIZE
	.align		4
.L_41:
        /*00fc*/ 	.byte	0x04, 0x12
        /*00fe*/ 	.short	(.L_43 - .L_42)
	.align		4
.L_42:
        /*0100*/ 	.word	index@(_Z12fp32_smem_04Pf)
        /*0104*/ 	.word	0x00000000


	//----- nvinfo : EIATTR_MIN_STACK_SIZE
	.align		4
.L_43:
        /*0108*/ 	.byte	0x04, 0x12
        /*010a*/ 	.short	(.L_45 - .L_44)
	.align		4
.L_44:
        /*010c*/ 	.word	index@(_Z12fp32_smem_02Pf)
        /*0110*/ 	.word	0x00000000


	//----- nvinfo : EIATTR_MIN_STACK_SIZE
	.align		4
.L_45:
        /*0114*/ 	.byte	0x04, 0x12
        /*0116*/ 	.short	(.L_47 - .L_46)
	.align		4
.L_46:
        /*0118*/ 	.word	index@(_Z12fp32_smem_01Pf)
        /*011c*/ 	.word	0x00000000
.L_47:


//--------------------- .nv.compat                --------------------------
	.section	.nv.compat,"",@"SHT_CUDA_COMPAT_INFO"
	.align	4
        /*0000*/ 	.byte	0x02, 0x09, 0x00, 0x00, 0x02, 0x02, 0x01, 0x00, 0x02, 0x05, 0x05, 0x00, 0x03, 0x07, 0x01, 0x01
        /*0010*/ 	.byte	0x02, 0x03, 0x00, 0x00, 0x02, 0x06, 0x01, 0x00, 0x04, 0x0b, 0x08, 0x00, 0x09, 0x00, 0x00, 0x00
        /*0020*/ 	.byte	0x00, 0x00, 0x00, 0x00


//--------------------- .nv.info._Z13fp32_smem_128Pf --------------------------
	.section	.nv.info._Z13fp32_smem_128Pf,"",@"SHT_CUDA_INFO"
	.sectionflags	@""
	.align	4


	//----- nvinfo : EIATTR_CUDA_API_VERSION
	.align		4
        /*0000*/ 	.byte	0x04, 0x37
        /*0002*/ 	.short	(.L_49 - .L_48)
.L_48:
        /*0004*/ 	.word	0x00000082


	//----- nvinfo : EIATTR_KPARAM_INFO
	.align		4
.L_49:
        /*0008*/ 	.byte	0x04, 0x17
        /*000a*/ 	.short	(.L_51 - .L_50)
.L_50:
        /*000c*/ 	.word	0x00000000
        /*0010*/ 	.short	0x0000
        /*0012*/ 	.short	0x0000
        /*0014*/ 	.byte	0x00, 0xf5, 0x21, 0x00


	//----- nvinfo : EIATTR_SPARSE_MMA_MASK
	.align		4
.L_51:
        /*0018*/ 	.byte	0x03, 0x50
        /*001a*/ 	.short	0x0000


	//----- nvinfo : EIATTR_MAXREG_COUNT
	.align		4
        /*001c*/ 	.byte	0x03, 0x1b
        /*001e*/ 	.short	0x00ff


	//----- nvinfo : EIATTR_MERCURY_ISA_VERSION
	.align		4
        /*0020*/ 	.byte	0x03, 0x5f
        /*0022*/ 	.short	0x0101


	//----- nvinfo : EIATTR_VRC_CTA_INIT_COUNT
	.align		4
        /*0024*/ 	.byte	0x02, 0x4a
	.zero		1
	.zero		1


	//----- nvinfo : EIATTR_EXIT_INSTR_OFFSETS
	.align		4
        /*0028*/ 	.byte	0x04, 0x1c
        /*002a*/ 	.short	(.L_53 - .L_52)


	//   ....[0]....
.L_52:
        /*002c*/ 	.word	0x00010a10


	//----- nvinfo : EIATTR_CBANK_PARAM_SIZE
	.align		4
.L_53:
        /*0030*/ 	.byte	0x03, 0x19
        /*0032*/ 	.short	0x0008


	//----- nvinfo : EIATTR_PARAM_CBANK
	.align		4
        /*0034*/ 	.byte	0x04, 0x0a
        /*0036*/ 	.short	(.L_55 - .L_54)
	.align		4
.L_54:
        /*0038*/ 	.word	index@(.nv.constant0._Z13fp32_smem_128Pf)
        /*003c*/ 	.short	0x0380
        /*003e*/ 	.short	0x0008


	//----- nvinfo : EIATTR_SW_WAR
	.align		4
.L_55:
        /*0040*/ 	.byte	0x04, 0x36
        /*0042*/ 	.short	(.L_57 - .L_56)
.L_56:
        /*0044*/ 	.word	0x00000008
.L_57:


//--------------------- .nv.info._Z12fp32_smem_64Pf --------------------------
	.section	.nv.info._Z12fp32_smem_64Pf,"",@"SHT_CUDA_INFO"
	.sectionflags	@""
	.align	4


	//----- nvinfo : EIATTR_CUDA_API_VERSION
	.align		4
        /*0000*/ 	.byte	0x04, 0x37
        /*0002*/ 	.short	(.L_59 - .L_58)
.L_58:
        /*0004*/ 	.word	0x00000082


	//----- nvinfo : EIATTR_KPARAM_INFO
	.align		4
.L_59:
        /*0008*/ 	.byte	0x04, 0x17
        /*000a*/ 	.short	(.L_61 - .L_60)
.L_60:
        /*000c*/ 	.word	0x00000000
        /*0010*/ 	.short	0x0000
        /*0012*/ 	.short	0x0000
        /*0014*/ 	.byte	0x00, 0xf5, 0x21, 0x00


	//----- nvinfo : EIATTR_SPARSE_MMA_MASK
	.align		4
.L_61:
        /*0018*/ 	.byte	0x03, 0x50
        /*001a*/ 	.short	0x0000


	//----- nvinfo : EIATTR_MAXREG_COUNT
	.align		4
        /*001c*/ 	.byte	0x03, 0x1b
        /*001e*/ 	.short	0x00ff


	//----- nvinfo : EIATTR_MERCURY_ISA_VERSION
	.align		4
        /*0020*/ 	.byte	0x03, 0x5f
        /*0022*/ 	.short	0x0101


	//----- nvinfo : EIATTR_VRC_CTA_INIT_COUNT
	.align		4
        /*0024*/ 	.byte	0x02, 0x4a
	.zero		1
	.zero		1


	//----- nvinfo : EIATTR_EXIT_INSTR_OFFSETS
	.align		4
        /*0028*/ 	.byte	0x04, 0x1c
        /*002a*/ 	.short	(.L_63 - .L_62)


	//   ....[0]....
.L_62:
        /*002c*/ 	.word	0x00010d90


	//----- nvinfo : EIATTR_CBANK_PARAM_SIZE
	.align		4
.L_63:
        /*0030*/ 	.byte	0x03, 0x19
        /*0032*/ 	.short	0x0008


	//----- nvinfo : EIATTR_PARAM_CBANK
	.align		4
        /*0034*/ 	.byte	0x04, 0x0a
        /*0036*/ 	.short	(.L_65 - .L_64)
	.align		4
.L_64:
        /*0038*/ 	.word	index@(.nv.constant0._Z12fp32_smem_64Pf)
        /*003c*/ 	.short	0x0380
        /*003e*/ 	.short	0x0008


	//----- nvinfo : EIATTR_SW_WAR
	.align		4
.L_65:
        /*0040*/ 	.byte	0x04, 0x36
        /*0042*/ 	.short	(.L_67 - .L_66)
.L_66:
        /*0044*/ 	.word	0x00000008
.L_67:


//--------------------- .nv.info._Z12fp32_smem_32Pf --------------------------
	.section	.nv.info._Z12fp32_smem_32Pf,"",@"SHT_CUDA_INFO"
	.sectionflags	@""
	.align	4


	//----- nvinfo : EIATTR_CUDA_API_VERSION
	.align		4
        /*0000*/ 	.byte	0x04, 0x37
        /*0002*/ 	.short	(.L_69 - .L_68)
.L_68:
        /*0004*/ 	.word	0x00000082


	//----- nvinfo : EIATTR_KPARAM_INFO
	.align		4
.L_69:
        /*0008*/ 	.byte	0x04, 0x17
        /*000a*/ 	.short	(.L_71 - .L_70)
.L_70:
        /*000c*/ 	.word	0x00000000
        /*0010*/ 	.short	0x0000
        /*0012*/ 	.short	0x0000
        /*0014*/ 	.byte	0x00, 0xf5, 0x21, 0x00


	//----- nvinfo : EIATTR_SPARSE_MMA_MASK
	.align		4
.L_71:
        /*0018*/ 	.byte	0x03, 0x50
        /*001a*/ 	.short	0x0000


	//----- nvinfo : EIATTR_MAXREG_COUNT
	.align		4
        /*001c*/ 	.byte	0x03, 0x1b
        /*001e*/ 	.short	0x00ff


	//----- nvinfo : EIATTR_MERCURY_ISA_VERSION
	.align		4
        /*0020*/ 	.byte	0x03, 0x5f
        /*0022*/ 	.short	0x0101


	//----- nvinfo : EIATTR_VRC_CTA_INIT_COUNT
	.align		4
        /*0024*/ 	.byte	0x02, 0x4a
	.zero		1
	.zero		1


	//----- nvinfo : EIATTR_EXIT_INSTR_OFFSETS
	.align		4
        /*0028*/ 	.byte	0x04, 0x1c
        /*002a*/ 	.short	(.L_73 - .L_72)


	//   ....[0]....
.L_72:
        /*002c*/ 	.word	0x00000eb0


	//----- nvinfo : EIATTR_CBANK_PARAM_SIZE
	.align		4
.L_73:
        /*0030*/ 	.byte	0x03, 0x19
        /*0032*/ 	.short	0x0008


	//----- nvinfo : EIATTR_PARAM_CBANK
	.align		4
        /*0034*/ 	.byte	0x04, 0x0a
        /*0036*/ 	.short	(.L_75 - .L_74)
	.align		4
.L_74:
        /*0038*/ 	.word	index@(.nv.constant0._Z12fp32_smem_32Pf)
        /*003c*/ 	.short	0x0380
        /*003e*/ 	.short	0x0008


	//----- nvinfo : EIATTR_SW_WAR
	.align		4
.L_75:
        /*0040*/ 	.byte	0x04, 0x36
        /*0042*/ 	.short	(.L_77 - .L_76)
.L_76:
        /*0044*/ 	.word	0x00000008
.L_77:


//--------------------- .nv.info._Z12fp32_smem_16Pf --------------------------
	.section	.nv.info._Z12fp32_smem_16Pf,"",@"SHT_CUDA_INFO"
	.sectionflags	@""
	.align	4


	//----- nvinfo : EIATTR_CUDA_API_VERSION
	.align		4
        /*0000*/ 	.byte	0x04, 0x37
        /*0002*/ 	.short	(.L_79 - .L_78)
.L_78:
        /*0004*/ 	.word	0x00000082


	//----- nvinfo : EIATTR_KPARAM_INFO
	.align		4
.L_79:
        /*0008*/ 	.byte	0x04, 0x17
        /*000a*/ 	.short	(.L_81 - .L_80)
.L_80:
        /*000c*/ 	.word	0x00000000
        /*0010*/ 	.short	0x0000
        /*0012*/ 	.short	0x0000
        /*0014*/ 	.byte	0x00, 0xf5, 0x21, 0x00


	//----- nvinfo : EIATTR_SPARSE_MMA_MASK
	.align		4
.L_81:
        /*0018*/ 	.byte	0x03, 0x50
        /*001a*/ 	.short	0x0000


	//----- nvinfo : EIATTR_MAXREG_COUNT
	.align		4
        /*001c*/ 	.byte	0x03, 0x1b
        /*001e*/ 	.short	0x00ff


	//----- nvinfo : EIATTR_MERCURY_ISA_VERSION
	.align		4
        /*0020*/ 	.byte	0x03, 0x5f
        /*0022*/ 	.short	0x0101


	//----- nvinfo : EIATTR_VRC_CTA_INIT_COUNT
	.align		4
        /*0024*/ 	.byte	0x02, 0x4a
	.zero		1
	.zero		1


	//----- nvinfo : EIATTR_EXIT_INSTR_OFFSETS
	.align		4
        /*0028*/ 	.byte	0x04, 0x1c
        /*002a*/ 	.short	(.L_83 - .L_82)


	//   ....[0]....
.L_82:
        /*002c*/ 	.word	0x000016e0


	//----- nvinfo : EIATTR_CBANK_PARAM_SIZE
	.align		4
.L_83:
        /*0030*/ 	.byte	0x03, 0x19
        /*0032*/ 	.short	0x0008


	//----- nvinfo : EIATTR_PARAM_CBANK
	.align		4
        /*0034*/ 	.byte	0x04, 0x0a
        /*0036*/ 	.short	(.L_85 - .L_84)
	.align		4
.L_84:
        /*0038*/ 	.word	index@(.nv.constant0._Z12fp32_smem_16Pf)
        /*003c*/ 	.short	0x0380
        /*003e*/ 	.short	0x0008


	//----- nvinfo : EIATTR_SW_WAR
	.align		4
.L_85:
        /*0040*/ 	.byte	0x04, 0x36
        /*0042*/ 	.short	(.L_87 - .L_86)
.L_86:
        /*0044*/ 	.word	0x00000008
.L_87:


//--------------------- .nv.info._Z12fp32_smem_08Pf --------------------------
	.section	.nv.info._Z12fp32_smem_08Pf,"",@"SHT_CUDA_INFO"
	.sectionflags	@""
	.align	4


	//----- nvinfo : EIATTR_CUDA_API_VERSION
	.align		4
        /*0000*/ 	.byte	0x04, 0x37
        /*0002*/ 	.short	(.L_89 - .L_88)
.L_88:
        /*0004*/ 	.word	0x00000082


	//----- nvinfo : EIATTR_KPARAM_INFO
	.align		4
.L_89:
        /*0008*/ 	.byte	0x04, 0x17
        /*000a*/ 	.short	(.L_91 - .L_90)
.L_90:
        /*000c*/ 	.word	0x00000000
        /*0010*/ 	.short	0x0000
        /*0012*/ 	.short	0x0000
        /*0014*/ 	.byte	0x00, 0xf5, 0x21, 0x00


	//----- nvinfo : EIATTR_SPARSE_MMA_MASK
	.align		4
.L_91:
        /*0018*/ 	.byte	0x03, 0x50
        /*001a*/ 	.short	0x0000


	//----- nvinfo : EIATTR_MAXREG_COUNT
	.align		4
        /*001c*/ 	.byte	0x03, 0x1b
        /*001e*/ 	.short	0x00ff


	//----- nvinfo : EIATTR_MERCURY_ISA_VERSION
	.align		4
        /*0020*/ 	.byte	0x03, 0x5f
        /*0022*/ 	.short	0x0101


	//----- nvinfo : EIATTR_VRC_CTA_INIT_COUNT
	.align		4
        /*0024*/ 	.byte	0x02, 0x4a
	.zero		1
	.zero		1


	//----- nvinfo : EIATTR_EXIT_INSTR_OFFSETS
	.align		4
        /*0028*/ 	.byte	0x04, 0x1c
        /*002a*/ 	.short	(.L_93 - .L_92)


	//   ....[0]....
.L_92:
        /*002c*/ 	.word	0x00001720


	//----- nvinfo : EIATTR_CBANK_PARAM_SIZE
	.align		4
.L_93:
        /*0030*/ 	.byte	0x03, 0x19
        /*0032*/ 	.short	0x0008


	//----- nvinfo : EIATTR_PARAM_CBANK
	.align		4
        /*0034*/ 	.byte	0x04, 0x0a
        /*0036*/ 	.short	(.L_95 - .L_94)
	.align		4
.L_94:
        /*0038*/ 	.word	index@(.nv.constant0._Z12fp32_smem_08Pf)
        /*003c*/ 	.short	0x0380
        /*003e*/ 	.short	0x0008


	//----- nvinfo : EIATTR_SW_WAR
	.align		4
.L_95:
        /*0040*/ 	.byte	0x04, 0x36
        /*0042*/ 	.short	(.L_97 - .L_96)
.L_96:
        /*0044*/ 	.word	0x00000008
.L_97:


//--------------------- .nv.info._Z12fp32_smem_04Pf --------------------------
	.section	.nv.info._Z12fp32_smem_04Pf,"",@"SHT_CUDA_INFO"
	.sectionflags	@""
	.align	4


	//----- nvinfo : EIATTR_CUDA_API_VERSION
	.align		4
        /*0000*/ 	.byte	0x04, 0x37
        /*0002*/ 	.short	(.L_99 - .L_98)
.L_98:
        /*0004*/ 	.word	0x00000082


	//----- nvinfo : EIATTR_KPARAM_INFO
	.align		4
.L_99:
        /*0008*/ 	.byte	0x04, 0x17
        /*000a*/ 	.short	(.L_101 - .L_100)
.L_100:
        /*000c*/ 	.word	0x00000000
        /*0010*/ 	.short	0x0000
        /*0012*/ 	.short	0x0000
        /*0014*/ 	.byte	0x00, 0xf5, 0x21, 0x00


	//----- nvinfo : EIATTR_SPARSE_MMA_MASK
	.align		4
.L_101:
        /*0018*/ 	.byte	0x03, 0x50
        /*001a*/ 	.short	0x0000


	//----- nvinfo : EIATTR_MAXREG_COUNT
	.align		4
        /*001c*/ 	.byte	0x03, 0x1b
        /*001e*/ 	.short	0x00ff


	//----- nvinfo : EIATTR_MERCURY_ISA_VERSION
	.align		4
        /*0020*/ 	.byte	0x03, 0x5f
        /*0022*/ 	.short	0x0101


	//----- nvinfo : EIATTR_VRC_CTA_INIT_COUNT
	.align		4
        /*0024*/ 	.byte	0x02, 0x4a
	.zero		1
	.zero		1


	//----- nvinfo : EIATTR_EXIT_INSTR_OFFSETS
	.align		4
        /*0028*/ 	.byte	0x04, 0x1c
        /*002a*/ 	.short	(.L_103 - .L_102)


	//   ....[0]....
.L_102:
        /*002c*/ 	.word	0x00001ad0


	//----- nvinfo : EIATTR_CBANK_PARAM_SIZE
	.align		4
.L_103:
        /*0030*/ 	.byte	0x03, 0x19
        /*0032*/ 	.short	0x0008


	//----- nvinfo : EIATTR_PARAM_CBANK
	.align		4
        /*0034*/ 	.byte	0x04, 0x0a
        /*0036*/ 	.short	(.L_105 - .L_104)
	.align		4
.L_104:
        /*0038*/ 	.word	index@(.nv.constant0._Z12fp32_smem_04Pf)
        /*003c*/ 	.short	0x0380
        /*003e*/ 	.short	0x0008


	//----- nvinfo : EIATTR_SW_WAR
	.align		4
.L_105:
        /*0040*/ 	.byte	0x04, 0x36
        /*0042*/ 	.short	(.L_107 - .L_106)
.L_106:
        /*0044*/ 	.word	0x00000008
.L_107:


//--------------------- .nv.info._Z12fp32_smem_02Pf --------------------------
	.section	.nv.info._Z12fp32_smem_02Pf,"",@"SHT_CUDA_INFO"
	.sectionflags	@""
	.align	4


	//----- nvinfo : EIATTR_CUDA_API_VERSION
	.align		4
        /*0000*/ 	.byte	0x04, 0x37
        /*0002*/ 	.short	(.L_109 - .L_108)
.L_108:
        /*0004*/ 	.word	0x00000082


	//----- nvinfo : EIATTR_KPARAM_INFO
	.align		4
.L_109:
        /*0008*/ 	.byte	0x04, 0x17
        /*000a*/ 	.short	(.L_111 - .L_110)
.L_110:
        /*000c*/ 	.word	0x00000000
        /*0010*/ 	.short	0x0000
        /*0012*/ 	.short	0x0000
        /*0014*/ 	.byte	0x00, 0xf5, 0x21, 0x00


	//----- nvinfo : EIATTR_SPARSE_MMA_MASK
	.align		4
.L_111:
        /*0018*/ 	.byte	0x03, 0x50
        /*001a*/ 	.short	0x0000


	//----- nvinfo : EIATTR_MAXREG_COUNT
	.align		4
        /*001c*/ 	.byte	0x03, 0x1b
        /*001e*/ 	.short	0x00ff


	//----- nvinfo : EIATTR_MERCURY_ISA_VERSION
	.align		4
        /*0020*/ 	.byte	0x03, 0x5f
        /*0022*/ 	.short	0x0101


	//----- nvinfo : EIATTR_VRC_CTA_INIT_COUNT
	.align		4
        /*0024*/ 	.byte	0x02, 0x4a
	.zero		1
	.zero		1


	//----- nvinfo : EIATTR_EXIT_INSTR_OFFSETS
	.align		4
        /*0028*/ 	.byte	0x04, 0x1c
        /*002a*/ 	.short	(.L_113 - .L_112)


	//   ....[0]....
.L_112:
        /*002c*/ 	.word	0x000018a0


	//----- nvinfo : EIATTR_CBANK_PARAM_SIZE
	.align		4
.L_113:
        /*0030*/ 	.byte	0x03, 0x19
        /*0032*/ 	.short	0x0008


	//----- nvinfo : EIATTR_PARAM_CBANK
	.align		4
        /*0034*/ 	.byte	0x04, 0x0a
        /*0036*/ 	.short	(.L_115 - .L_114)
	.align		4
.L_114:
        /*0038*/ 	.word	index@(.nv.constant0._Z12fp32_smem_02Pf)
        /*003c*/ 	.short	0x0380
        /*003e*/ 	.short	0x0008


	//----- nvinfo : EIATTR_SW_WAR
	.align		4
.L_115:
        /*0040*/ 	.byte	0x04, 0x36
        /*0042*/ 	.short	(.L_117 - .L_116)
.L_116:
        /*0044*/ 	.word	0x00000008
.L_117:


//--------------------- .nv.info._Z12fp32_smem_01Pf --------------------------
	.section	.nv.info._Z12fp32_smem_01Pf,"",@"SHT_CUDA_INFO"
	.sectionflags	@""
	.align	4


	//----- nvinfo : EIATTR_CUDA_API_VERSION
	.align		4
        /*0000*/ 	.byte	0x04, 0x37
        /*0002*/ 	.short	(.L_119 - .L_118)
.L_118:
        /*0004*/ 	.word	0x00000082


	//----- nvinfo : EIATTR_KPARAM_INFO
	.align		4
.L_119:
        /*0008*/ 	.byte	0x04, 0x17
        /*000a*/ 	.short	(.L_121 - .L_120)
.L_120:
        /*000c*/ 	.word	0x00000000
        /*0010*/ 	.short	0x0000
        /*0012*/ 	.short	0x0000
        /*0014*/ 	.byte	0x00, 0xf5, 0x21, 0x00


	//----- nvinfo : EIATTR_SPARSE_MMA_MASK
	.align		4
.L_121:
        /*0018*/ 	.byte	0x03, 0x50
        /*001a*/ 	.short	0x0000


	//----- nvinfo : EIATTR_MAXREG_COUNT
	.align		4
        /*001c*/ 	.byte	0x03, 0x1b
        /*001e*/ 	.short	0x00ff


	//----- nvinfo : EIATTR_MERCURY_ISA_VERSION
	.align		4
        /*0020*/ 	.byte	0x03, 0x5f
        /*0022*/ 	.short	0x0101


	//----- nvinfo : EIATTR_VRC_CTA_INIT_COUNT
	.align		4
        /*0024*/ 	.byte	0x02, 0x4a
	.zero		1
	.zero		1


	//----- nvinfo : EIATTR_EXIT_INSTR_OFFSETS
	.align		4
        /*0028*/ 	.byte	0x04, 0x1c
        /*002a*/ 	.short	(.L_123 - .L_122)


	//   ....[0]....
.L_122:
        /*002c*/ 	.word	0x00000b80


	//----- nvinfo : EIATTR_CBANK_PARAM_SIZE
	.align		4
.L_123:
        /*0030*/ 	.byte	0x03, 0x19
        /*0032*/ 	.short	0x0008


	//----- nvinfo : EIATTR_PARAM_CBANK
	.align		4
        /*0034*/ 	.byte	0x04, 0x0a
        /*0036*/ 	.short	(.L_125 - .L_124)
	.align		4
.L_124:
        /*0038*/ 	.word	index@(.nv.constant0._Z12fp32_smem_01Pf)
        /*003c*/ 	.short	0x0380
        /*003e*/ 	.short	0x0008


	//----- nvinfo : EIATTR_SW_WAR
	.align		4
.L_125:
        /*0040*/ 	.byte	0x04, 0x36
        /*0042*/ 	.short	(.L_127 - .L_126)
.L_126:
        /*0044*/ 	.word	0x00000008
.L_127:


//--------------------- .nv.callgraph             --------------------------
	.section	.nv.callgraph,"",@"SHT_CUDA_CALLGRAPH"
	.align	4
	.sectionentsize	8
	.align		4
        /*0000*/ 	.word	0x00000000
	.align		4
        /*0004*/ 	.word	0xffffffff
	.align		4
        /*0008*/ 	.word	0x00000000
	.align		4
        /*000c*/ 	.word	0xfffffffe
	.align		4
        /*0010*/ 	.word	0x00000000
	.align		4
        /*0014*/ 	.word	0xfffffffd
	.align		4
        /*0018*/ 	.word	0x00000000
	.align		4
        /*001c*/ 	.word	0xfffffffc


//--------------------- .text._Z13fp32_smem_128Pf --------------------------
	.section	.text._Z13fp32_smem_128Pf,"ax",@progbits
	.align	128
        .global         _Z13fp32_smem_128Pf
        .type           _Z13fp32_smem_128Pf,@function
        .size           _Z13fp32_smem_128Pf,(.L_x_76 - _Z13fp32_smem_128Pf)
        .other          _Z13fp32_smem_128Pf,@"STO_CUDA_ENTRY STV_DEFAULT"
_Z13fp32_smem_128Pf:
.text._Z13fp32_smem_128Pf:
[----:B------:R-:W-:Y:S08]  /*0000*/  LDC R1, c[0x0][0x37c] ;  /* 0x0000df00ff017b82 */ /* 0x000ff00000000800 */
[----:B------:R-:W0:Y:S01]  /*0010*/  S2UR UR10, SR_CTAID.X ;  /* 0x00000000000a79c3 */ /* 0x000e220000002500 */
[----:B------:R-:W1:Y:S01]  /*0020*/  S2R R0, SR_TID.X ;  /* 0x0000000000007919 */ /* 0x000e620000002100 */
[----:B------:R-:W2:Y:S01]  /*0030*/  LDCU.64 UR8, c[0x0][0x358] ;  /* 0x00006b00ff0877ac */ /* 0x000ea20008000a00 */
[----:B0-----:R-:W-:-:S09]  /*0040*/  UISETP.GT.U32.AND UP0, UPT, UR10, 0x1ff, UPT ;  /* 0x000001ff0a00788c */ /* 0x001fd2000bf04070 */
[----:B-12---:R-:W-:Y:S05]  /*0050*/  BRA.U UP0, `(.L_x_0) ;  /* 0x00000005005c7547 */ /* 0x006fea000b800000 */
[----:B------:R-:W0:Y:S02]  /*0060*/  LDC R4, c[0x0][0x360] ;  /* 0x0000d800ff047b82 */ /* 0x000e240000000800 */
[----:B0-----:R-:W0:Y:S01]  /*0070*/  I2F.U32.RP R8, R4 ;  /* 0x0000000400087306 */ /* 0x001e220000209000 */
[C---:B------:R-:W-:Y:S02]  /*0080*/  IADD3 R5, PT, PT, R4.reuse, UR10, RZ ;  /* 0x0000000a04057c10 */ /* 0x040fe4000fffe0ff */
[----:B------:R-:W-:Y:S02]  /*0090*/  ISETP.NE.U32.AND P2, PT, R4, RZ, PT ;  /* 0x000000ff0400720c */ /* 0x000fe40003f45070 */
[C---:B------:R-:W-:Y:S02]  /*00a0*/  ISETP.GE.U32.AND P0, PT, R5.reuse, 0x200, PT ;  /* 0x000002000500780c */ /* 0x040fe40003f06070 */
[----:B------:R-:W-:Y:S02]  /*00b0*/  VIMNMX.U32 R6, PT, PT, R5, 0x200, !PT ;  /* 0x0000020005067848 */ /* 0x000fe40007fe0000 */
[----:B------:R-:W-:-:S04]  /*00c0*/  SEL R7, RZ, 0x1, P0 ;  /* 0x00000001ff077807 */ /* 0x000fc80000000000 */
[----:B------:R-:W-:Y:S01]  /*00d0*/  IADD3 R5, PT, PT, R6, -R5, -R7 ;  /* 0x8000000506057210 */ /* 0x000fe20007ffe807 */
[----:B0-----:R-:W0:Y:S02]  /*00e0*/  MUFU.RCP R8, R8 ;  /* 0x0000000800087308 */ /* 0x001e240000001000 */
[----:B0-----:R-:W-:-:S06]  /*00f0*/  IADD3 R2, PT, PT, R8, 0xffffffe, RZ ;  /* 0x0ffffffe08027810 */ /* 0x001fcc0007ffe0ff */
[----:B------:R0:W1:Y:S02]  /*0100*/  F2I.FTZ.U32.TRUNC.NTZ R3, R2 ;  /* 0x0000000200037305 */ /* 0x000064000021f000 */
[----:B0-----:R-:W-:Y:S01]  /*0110*/  HFMA2 R2, -RZ, RZ, 0, 0 ;  /* 0x00000000ff027431 */ /* 0x001fe200000001ff */
[----:B-1----:R-:W-:-:S05]  /*0120*/  IADD3 R9, PT, PT, RZ, -R3, RZ ;  /* 0x80000003ff097210 */ /* 0x002fca0007ffe0ff */
[----:B------:R-:W-:-:S04]  /*0130*/  IMAD R9, R9, R4, RZ ;  /* 0x0000000409097224 */ /* 0x000fc800078e02ff */
[----:B------:R-:W-:-:S06]  /*0140*/  IMAD.HI.U32 R8, R3, R9, R2 ;  /* 0x0000000903087227 */ /* 0x000fcc00078e0002 */
[----:B------:R-:W-:-:S05]  /*0150*/  IMAD.HI.U32 R8, R8, R5, RZ ;  /* 0x0000000508087227 */ /* 0x000fca00078e00ff */
[----:B------:R-:W-:-:S05]  /*0160*/  IADD3 R2, PT, PT, -R8, RZ, RZ ;  /* 0x000000ff08027210 */ /* 0x000fca0007ffe1ff */
[----:B------:R-:W-:-:S05]  /*0170*/  IMAD R5, R4, R2, R5 ;  /* 0x0000000204057224 */ /* 0x000fca00078e0205 */
[----:B------:R-:W-:-:S13]  /*0180*/  ISETP.GE.U32.AND P0, PT, R5, R4, PT ;  /* 0x000000040500720c */ /* 0x000fda0003f06070 */
[-C--:B------:R-:W-:Y:S02]  /*0190*/  @P0 IADD3 R5, PT, PT, R5, -R4.reuse, RZ ;  /* 0x8000000405050210 */ /* 0x080fe40007ffe0ff */
[----:B------:R-:W-:Y:S02]  /*01a0*/  @P0 IADD3 R8, PT, PT, R8, 0x1, RZ ;  /* 0x0000000108080810 */ /* 0x000fe40007ffe0ff */
[----:B------:R-:W-:Y:S02]  /*01b0*/  ISETP.GE.U32.AND P1, PT, R5, R4, PT ;  /* 0x000000040500720c */ /* 0x000fe40003f26070 */
[----:B------:R-:W-:-:S11]  /*01c0*/  MOV R5, UR10 ;  /* 0x0000000a00057c02 */ /* 0x000fd60008000f00 */
[----:B------:R-:W-:Y:S02]  /*01d0*/  @P1 IADD3 R8, PT, PT, R8, 0x1, RZ ;  /* 0x0000000108081810 */ /* 0x000fe40007ffe0ff */
[----:B------:R-:W-:-:S04]  /*01e0*/  @!P2 LOP3.LUT R8, RZ, R4, RZ, 0x33, !PT ;  /* 0x00000004ff08a212 */ /* 0x000fc800078e33ff */
[----:B------:R-:W-:-:S04]  /*01f0*/  IADD3 R7, PT, PT, R7, R8, RZ ;  /* 0x0000000807077210 */ /* 0x000fc80007ffe0ff */
[C---:B------:R-:W-:Y:S02]  /*0200*/  LOP3.LUT R2, R7.reuse, 0x3, RZ, 0xc0, !PT ;  /* 0x0000000307027812 */ /* 0x040fe400078ec0ff */
[----:B------:R-:W-:Y:S02]  /*0210*/  ISETP.GE.U32.AND P1, PT, R7, 0x3, PT ;  /* 0x000000030700780c */ /* 0x000fe40003f26070 */
[----:B------:R-:W-:-:S13]  /*0220*/  ISETP.NE.AND P0, PT, R2, 0x3, PT ;  /* 0x000000030200780c */ /* 0x000fda0003f05270 */
[----:B------:R-:W-:Y:S05]  /*0230*/  @!P0 BRA `(.L_x_1) ;  /* 0x0000000000548947 */ /* 0x000fea0003800000 */
[----:B------:R-:W0:Y:S01]  /*0240*/  S2UR UR7, SR_CgaCtaId ;  /* 0x00000000000779c3 */ /* 0x000e220000008800 */
[----:B------:R-:W1:Y:S01]  /*0250*/  LDCU.64 UR4, c[0x0][0x380] ;  /* 0x00007000ff0477ac */ /* 0x000e620008000a00 */
[----:B------:R-:W-:Y:S01]  /*0260*/  IADD3 R7, PT, PT, R7, 0x1, RZ ;  /* 0x0000000107077810 */ /* 0x000fe20007ffe0ff */
[----:B------:R-:W-:-:S03]  /*0270*/  UMOV UR6, 0x400 ;  /* 0x0000040000067882 */ /* 0x000fc60000000000 */
[----:B------:R-:W-:-:S04]  /*0280*/  LOP3.LUT R7, R7, 0x3, RZ, 0xc0, !PT ;  /* 0x0000000307077812 */ /* 0x000fc800078ec0ff */
[C---:B------:R-:W-:Y:S01]  /*0290*/  IADD3 R6, PT, PT, -R7.reuse, RZ, RZ ;  /* 0x000000ff07067210 */ /* 0x040fe20007ffe1ff */
[----:B------:R-:W-:Y:S01]  /*02a0*/  IMAD R5, R7, R4, UR10 ;  /* 0x0000000a07057e24 */ /* 0x000fe2000f8e0204 */
[----:B-1----:R-:W-:Y:S02]  /*02b0*/  UIMAD.WIDE.U32 UR4, UR10, 0x4, UR4 ;  /* 0x000000040a0478a5 */ /* 0x002fe4000f8e0004 */
[----:B0-----:R-:W-:-:S04]  /*02c0*/  ULEA UR6, UR7, UR6, 0x18 ;  /* 0x0000000607067291 */ /* 0x001fc8000f8ec0ff */
[----:B------:R-:W-:Y:S02]  /*02d0*/  MOV R2, UR4 ;  /* 0x0000000400027c02 */ /* 0x000fe40008000f00 */
[----:B------:R-:W-:Y:S01]  /*02e0*/  MOV R3, UR5 ;  /* 0x0000000500037c02 */ /* 0x000fe20008000f00 */
[----:B------:R-:W-:-:S06]  /*02f0*/  ULEA UR6, UR10, UR6, 0x4 ;  /* 0x000000060a067291 */ /* 0x000fcc000f8e20ff */
[----:B------:R-:W-:-:S07]  /*0300*/  MOV R7, UR6 ;  /* 0x0000000600077c02 */ /* 0x000fce0008000f00 */
.L_x_2:
[----:B------:R0:W2:Y:S01]  /*0310*/  LDG.E R8, desc[UR8][R2.64] ;  /* 0x0000000802087981 */ /* 0x0000a2000c1e1900 */
[----:B------:R-:W-:-:S04]  /*0320*/  IADD3 R6, PT, PT, R6, 0x1, RZ ;  /* 0x0000000106067810 */ /* 0x000fc80007ffe0ff */
[----:B------:R-:W-:Y:S01]  /*0330*/  ISETP.NE.AND P0, PT, R6, RZ, PT ;  /* 0x000000ff0600720c */ /* 0x000fe20003f05270 */
[----:B0-----:R-:W-:-:S04]  /*0340*/  IMAD.WIDE.U32 R2, R4, 0x4, R2 ;  /* 0x0000000404027825 */ /* 0x001fc800078e0002 */
[----:B--2---:R-:W-:-:S05]  /*0350*/  FADD R9, R8, 1 ;  /* 0x3f80000008097421 */ /* 0x004fca0000000000 */
[----:B------:R0:W-:Y:S02]  /*0360*/  STS.64 [R7], R8 ;  /* 0x0000000807007388 */ /* 0x0001e40000000a00 */
[----:B0-----:R-:W-:Y:S01]  /*0370*/  LEA R7, R4, R7, 0x4 ;  /* 0x0000000704077211 */ /* 0x001fe200078e20ff */
[----:B------:R-:W-:Y:S06]  /*0380*/  @P0 BRA `(.L_x_2) ;  /* 0xfffffffc00e00947 */ /* 0x000fec000383ffff */
.L_x_1:
[----:B------:R-:W-:Y:S05]  /*0390*/  @!P1 BRA `(.L_x_0) ;  /* 0x00000000008c9947 */ /* 0x000fea0003800000 */
[----:B------:R-:W0:Y:S01]  /*03a0*/  S2R R7, SR_CgaCtaId ;  /* 0x0000000000077919 */ /* 0x000e220000008800 */
[----:B------:R-:W1:Y:S01]  /*03b0*/  LDC.64 R2, c[0x0][0x380] ;  /* 0x0000e000ff027b82 */ /* 0x000e620000000a00 */
[----:B------:R-:W-:Y:S01]  /*03c0*/  MOV R6, 0x400 ;  /* 0x0000040000067802 */ /* 0x000fe20000000f00 */
[C---:B------:R-:W-:Y:S01]  /*03d0*/  IMAD R19, R4.reuse, 0x3, R5 ;  /* 0x0000000304137824 */ /* 0x040fe200078e0205 */
[----:B------:R-:W-:Y:S02]  /*03e0*/  LEA R21, R4, R5, 0x1 ;  /* 0x0000000504157211 */ /* 0x000fe400078e08ff */
[----:B------:R-:W-:Y:S02]  /*03f0*/  IADD3 R17, PT, PT, R5, R4, RZ ;  /* 0x0000000405117210 */ /* 0x000fe40007ffe0ff */
[----:B0-----:R-:W-:-:S04]  /*0400*/  LEA R6, R7, R6, 0x18 ;  /* 0x0000000607067211 */ /* 0x001fc800078ec0ff */
[----:B------:R-:W-:-:S07]  /*0410*/  LEA R29, R5, R6, 0x4 ;  /* 0x00000006051d7211 */ /* 0x000fce00078e20ff */
.L_x_3:
[----:B-1----:R-:W-:-:S04]  /*0420*/  IMAD.WIDE.U32 R22, R5, 0x4, R2 ;  /* 0x0000000405167825 */ /* 0x002fc800078e0002 */
[--C-:B------:R-:W-:Y:S01]  /*0430*/  IMAD.WIDE.U32 R24, R17, 0x4, R2.reuse ;  /* 0x0000000411187825 */ /* 0x100fe200078e0002 */
[----:B--2---:R-:W2:Y:S03]  /*0440*/  LDG.E R8, desc[UR8][R22.64] ;  /* 0x0000000816087981 */ /* 0x004ea6000c1e1900 */
[--C-:B------:R-:W-:Y:S01]  /*0450*/  IMAD.WIDE.U32 R26, R21, 0x4, R2.reuse ;  /* 0x00000004151a7825 */ /* 0x100fe200078e0002 */
[----:B------:R-:W3:Y:S03]  /*0460*/  LDG.E R10, desc[UR8][R24.64] ;  /* 0x00000008180a7981 */ /* 0x000ee6000c1e1900 */
[----:B------:R-:W-:Y:S01]  /*0470*/  IMAD.WIDE.U32 R6, R19, 0x4, R2 ;  /* 0x0000000413067825 */ /* 0x000fe200078e0002 */
[----:B------:R-:W4:Y:S04]  /*0480*/  LDG.E R12, desc[UR8][R26.64] ;  /* 0x000000081a0c7981 */ /* 0x000f28000c1e1900 */
[----:B------:R-:W5:Y:S01]  /*0490*/  LDG.E R14, desc[UR8][R6.64] ;  /* 0x00000008060e7981 */ /* 0x000f62000c1e1900 */
[CC--:B------:R-:W-:Y:S01]  /*04a0*/  LEA R16, R4.reuse, R29.reuse, 0x4 ;  /* 0x0000001d04107211 */ /* 0x0c0fe200078e20ff */
[C---:B------:R-:W-:Y:S01]  /*04b0*/  IMAD R20, R4.reuse, 0x30, R29 ;  /* 0x0000003004147824 */ /* 0x040fe200078e021d */
[----:B------:R-:W-:-:S02]  /*04c0*/  LEA R18, R4, R29, 0x5 ;  /* 0x0000001d04127211 */ /* 0x000fc400078e28ff */
[----:B------:R-:W-:-:S04]  /*04d0*/  IADD3 R5, PT, PT, R4, R5, R4 ;  /* 0x0000000504057210 */ /* 0x000fc80007ffe004 */
[----:B------:R-:W-:-:S04]  /*04e0*/  IADD3 R5, PT, PT, R4, R5, R4 ;  /* 0x0000000504057210 */ /* 0x000fc80007ffe004 */
[----:B------:R-:W-:Y:S02]  /*04f0*/  ISETP.GE.U32.AND P0, PT, R5, 0x200, PT ;  /* 0x000002000500780c */ /* 0x000fe40003f06070 */
[C---:B------:R-:W-:Y:S02]  /*0500*/  LEA R21, R4.reuse, R21, 0x2 ;  /* 0x0000001504157211 */ /* 0x040fe400078e10ff */
[C---:B------:R-:W-:Y:S02]  /*0510*/  LEA R19, R4.reuse, R19, 0x2 ;  /* 0x0000001304137211 */ /* 0x040fe400078e10ff */
[----:B------:R-:W-:Y:S01]  /*0520*/  LEA R17, R4, R17, 0x2 ;  /* 0x0000001104117211 */ /* 0x000fe200078e10ff */
[----:B--2---:R-:W-:Y:S01]  /*0530*/  FADD R9, R8, 1 ;  /* 0x3f80000008097421 */ /* 0x004fe20000000000 */
[----:B---3--:R-:W-:-:S04]  /*0540*/  FADD R11, R10, 1 ;  /* 0x3f8000000a0b7421 */ /* 0x008fc80000000000 */
[----:B------:R0:W-:Y:S01]  /*0550*/  STS.64 [R29], R8 ;  /* 0x000000081d007388 */ /* 0x0001e20000000a00 */
[----:B----4-:R-:W-:-:S03]  /*0560*/  FADD R13, R12, 1 ;  /* 0x3f8000000c0d7421 */ /* 0x010fc60000000000 */
[----:B------:R2:W-:Y:S01]  /*0570*/  STS.64 [R16], R10 ;  /* 0x0000000a10007388 */ /* 0x0005e20000000a00 */
[----:B-----5:R-:W-:-:S03]  /*0580*/  FADD R15, R14, 1 ;  /* 0x3f8000000e0f7421 */ /* 0x020fc60000000000 */
[----:B------:R2:W-:Y:S04]  /*0590*/  STS.64 [R18], R12 ;  /* 0x0000000c12007388 */ /* 0x0005e80000000a00 */
[----:B------:R2:W-:Y:S01]  /*05a0*/  STS.64 [R20], R14 ;  /* 0x0000000e14007388 */ /* 0x0005e20000000a00 */
[----:B0-----:R-:W-:Y:S01]  /*05b0*/  LEA R29, R4, R29, 0x6 ;  /* 0x0000001d041d7211 */ /* 0x001fe200078e30ff */
[----:B------:R-:W-:Y:S06]  /*05c0*/  @!P0 BRA `(.L_x_3) ;  /* 0xfffffffc00948947 */ /* 0x000fec000383ffff */
.L_x_0:
[----:B------:R-:W0:Y:S01]  /*05d0*/  S2UR UR5, SR_CgaCtaId ;  /* 0x00000000000579c3 */ /* 0x000e220000008800 */
[----:B------:R-:W-:Y:S01]  /*05e0*/  UMOV UR4, 0x400 ;  /* 0x0000040000047882 */ /* 0x000fe20000000000 */
[----:B------:R-:W-:Y:S02]  /*05f0*/  IADD3 R2, PT, PT, R0, 0x1, RZ ;  /* 0x0000000100027810 */ /* 0x000fe40007ffe0ff */
[----:B------:R-:W-:Y:S02]  /*0600*/  I2FP.F32.U32 R3, R0 ;  /* 0x0000000000037245 */ /* 0x000fe40000201000 */
[----:B------:R-:W-:Y:S01]  /*0610*/  I2FP.F32.U32 R2, R2 ;  /* 0x0000000200027245 */ /* 0x000fe20000201000 */
[----:B0-----:R-:W-:-:S03]  /*0620*/  ULEA UR6, UR5, UR4, 0x18 ;  /* 0x0000000405067291 */ /* 0x001fc6000f8ec0ff */
[----:B------:R-:W-:-:S04]  /*0630*/  UMOV UR4, URZ ;  /* 0x000000ff00047c82 */ /* 0x000fc80008000000 */
[----:B------:R-:W-:-:S05]  /*0640*/  UMOV UR5, UR6 ;  /* 0x0000000600057c82 */ /* 0x000fca0008000000 */
.L_x_4:
[----:B------:R-:W0:Y:S01]  /*0650*/  LDS.128 R4, [UR5] ;  /* 0x00000005ff047984 */ /* 0x000e220008000c00 */
[----:B------:R-:W-:Y:S02]  /*0660*/  UIADD3 UR4, UPT, UPT, UR4, 0x1, URZ ;  /* 0x0000000104047890 */ /* 0x000fe4000fffe0ff */
[----:B------:R-:W-:Y:S02]  /*0670*/  UIADD3 UR5, UPT, UPT, UR5, 0x10, URZ ;  /* 0x0000001005057890 */ /* 0x000fe4000fffe0ff */
[----:B------:R-:W-:Y:S01]  /*0680*/  UISETP.NE.AND UP0, UPT, UR4, 0x200, UPT ;  /* 0x000002000400788c */ /* 0x000fe2000bf05270 */
[C---:B0-----:R-:W-:Y:S01]  /*0690*/  FFMA R8, R4.reuse, R6, R3 ;  /* 0x0000000604087223 */ /* 0x041fe20000000003 */
[----:B------:R-:W-:-:S03]  /*06a0*/  FFMA R2, R4, R7, R2 ;  /* 0x0000000704027223 */ /* 0x000fc60000000002 */
[C---:B------:R-:W-:Y:S01]  /*06b0*/  FFMA R3, -R5.reuse, R7, R8 ;  /* 0x0000000705037223 */ /* 0x040fe20000000108 */
[----:B------:R-:W-:-:S03]  /*06c0*/  FFMA R2, R5, R6, R2 ;  /* 0x0000000605027223 */ /* 0x000fc60000000002 */
[C---:B------:R-:W-:Y:S01]  /*06d0*/  FFMA R8, R4.reuse, R6, R3 ;  /* 0x0000000604087223 */ /* 0x040fe20000000003 */
        /* <DEDUP_REMOVED lines=506> */
[----:B------:R-:W-:Y:S01]  /*2680*/  FFMA R2, R5, R6, R9 ;  /* 0x0000000605027223 */ /* 0x000fe20000000009 */
[----:B------:R-:W-:Y:S06]  /*2690*/  BRA.U UP0, `(.L_x_4) ;  /* 0xffffffdd00ec7547 */ /* 0x000fec000b83ffff */
[----:B------:R-:W-:Y:S01]  /*26a0*/  UMOV UR4, URZ ;  /* 0x000000ff00047c82 */ /* 0x000fe20008000000 */
[----:B------:R-:W-:-:S05]  /*26b0*/  UMOV UR5, UR6 ;  /* 0x0000000600057c82 */ /* 0x000fca0008000000 */
.L_x_5:
        /* <DEDUP_REMOVED lines=519> */
.L_x_6:
        /* <DEDUP_REMOVED lines=519> */
.L_x_7:
        /* <DEDUP_REMOVED lines=519> */
.L_x_8:
        /* <DEDUP_REMOVED lines=519> */
.L_x_9:
        /* <DEDUP_REMOVED lines=519> */
.L_x_10:
        /* <DEDUP_REMOVED lines=519> */
.L_x_11:
        /* <DEDUP_REMOVED lines=517> */
[----:B------:R-:W0:Y:S01]  /*109b0*/  LDC R9, c[0x0][0x360] ;  /* 0x0000d800ff097b82 */ /* 0x000e220000000800 */
[----:B------:R-:W-:-:S07]  /*109c0*/  FADD R7, R2, R3 ;  /* 0x0000000302077221 */ /* 0x000fce0000000000 */
[----:B------:R-:W1:Y:S01]  /*109d0*/  LDC.64 R4, c[0x0][0x380] ;  /* 0x0000e000ff047b82 */ /* 0x000e620000000a00 */
[----:B0-----:R-:W-:-:S04]  /*109e0*/  IMAD R9, R9, UR10, R0 ;  /* 0x0000000a09097c24 */ /* 0x001fc8000f8e0200 */
[----:B-1----:R-:W-:-:S05]  /*109f0*/  IMAD.WIDE.U32 R2, R9, 0x4, R4 ;  /* 0x0000000409027825 */ /* 0x002fca00078e0004 */
[----:B------:R-:W-:Y:S01]  /*10a00*/  STG.E desc[UR8][R2.64], R7 ;  /* 0x0000000702007986 */ /* 0x000fe2000c101908 */
[----:B------:R-:W-:Y:S05]  /*10a10*/  EXIT ;  /* 0x000000000000794d */ /* 0x000fea0003800000 */
.L_x_12:
[----:B------:R-:W-:-:S00]  /*10a20*/  BRA `(.L_x_12) ;  /* 0xfffffffc00fc7947 */ /* 0x000fc0000383ffff */
[----:B------:R-:W-:-:S00]  /*10a30*/  NOP ;  /* 0x0000000000007918 */ /* 0x000fc00000000000 */
        /* <DEDUP_REMOVED lines=12> */
.L_x_76:


//--------------------- .text._Z12fp32_smem_64Pf  --------------------------
	.section	.text._Z12fp32_smem_64Pf,"ax",@progbits
	.align	128
        .global         _Z12fp32_smem_64Pf
        .type           _Z12fp32_smem_64Pf,@function
        .size           _Z12fp32_smem_64Pf,(.L_x_77 - _Z12fp32_smem_64Pf)
        .other          _Z12fp32_smem_64Pf,@"STO_CUDA_ENTRY STV_DEFAULT"
_Z12fp32_smem_64Pf:
.text._Z12fp32_smem_64Pf:
        /* <DEDUP_REMOVED lines=49> */
.L_x_15:
        /* <DEDUP_REMOVED lines=8> */
.L_x_14:
        /* <DEDUP_REMOVED lines=9> */
.L_x_16:
        /* <DEDUP_REMOVED lines=27> */
.L_x_13:
        /* <DEDUP_REMOVED lines=8> */
.L_x_17:
        /* <DEDUP_REMOVED lines=263> */
.L_x_18:
        /* <DEDUP_REMOVED lines=263> */
.L_x_19:
        /* <DEDUP_REMOVED lines=263> */
.L_x_20:
        /* <DEDUP_REMOVED lines=263> */
.L_x_21:
        /* <DEDUP_REMOVED lines=263> */
.L_x_22:
        /* <DEDUP_REMOVED lines=263> */
.L_x_23:
        /* <DEDUP_REMOVED lines=263> */
.L_x_24:
        /* <DEDUP_REMOVED lines=263> */
.L_x_25:
        /* <DEDUP_REMOVED lines=263> */
.L_x_26:
        /* <DEDUP_REMOVED lines=263> */
.L_x_27:
        /* <DEDUP_REMOVED lines=263> */
.L_x_28:
        /* <DEDUP_REMOVED lines=263> */
.L_x_29:
        /* <DEDUP_REMOVED lines=263> */
.L_x_30:
        /* <DEDUP_REMOVED lines=263> */
.L_x_31:
        /* <DEDUP_REMOVED lines=263> */
.L_x_32:
        /* <DEDUP_REMOVED lines=268> */
.L_x_33:
        /* <DEDUP_REMOVED lines=14> */
.L_x_77:


//--------------------- .text._Z12fp32_smem_32Pf  --------------------------
	.section	.text._Z12fp32_smem_32Pf,"ax",@progbits
	.align	128
        .global         _Z12fp32_smem_32Pf
        .type           _Z12fp32_smem_32Pf,@function
        .size           _Z12fp32_smem_32Pf,(.L_x_78 - _Z12fp32_smem_32Pf)
        .other          _Z12fp32_smem_32Pf,@"STO_CUDA_ENTRY STV_DEFAULT"
_Z12fp32_smem_32Pf:
.text._Z12fp32_smem_32Pf:
        /* <DEDUP_REMOVED lines=27> */
[----:B------:R-:W-:-:S13]  /*01b0*/  ISETP.GE.U32.AND P1, PT, R3, R2, PT ;  /* 0x000000020300720c */ /* 0x000fda0003f26070 */
[----:B------:R-:W-:Y:S02]  /*01c0*/  @P1 IADD3 R8, PT, PT, R8, 0x1, RZ ;  /* 0x0000000108081810 */ /* 0x000fe40007ffe0ff */
[----:B------:R-:W-:-:S04]  /*01d0*/  @!P2 LOP3.LUT R8, RZ, R2, RZ, 0x33, !PT ;  /* 0x00000002ff08a212 */ /* 0x000fc800078e33ff */
[----:B------:R-:W-:-:S04]  /*01e0*/  IADD3 R8, PT, PT, R7, R8, RZ ;  /* 0x0000000807087210 */ /* 0x000fc80007ffe0ff */
[C---:B------:R-:W-:Y:S02]  /*01f0*/  LOP3.LUT R3, R8.reuse, 0x3, RZ, 0xc0, !PT ;  /* 0x0000000308037812 */ /* 0x040fe400078ec0ff */
[----:B------:R-:W-:Y:S02]  /*0200*/  ISETP.GE.U32.AND P1, PT, R8, 0x3, PT ;  /* 0x000000030800780c */ /* 0x000fe40003f26070 */
[----:B------:R-:W-:Y:S02]  /*0210*/  ISETP.NE.AND P0, PT, R3, 0x3, PT ;  /* 0x000000030300780c */ /* 0x000fe40003f05270 */
[----:B------:R-:W-:-:S11]  /*0220*/  MOV R3, UR10 ;  /* 0x0000000a00037c02 */ /* 0x000fd60008000f00 */
[----:B------:R-:W-:Y:S05]  /*0230*/  @!P0 BRA `(.L_x_35) ;  /* 0x0000000000448947 */ /* 0x000fea0003800000 */
[----:B------:R-:W0:Y:S01]  /*0240*/  S2R R12, SR_CgaCtaId ;  /* 0x00000000000c7919 */ /* 0x000e220000008800 */
[----:B------:R-:W1:Y:S01]  /*0250*/  LDC.64 R6, c[0x0][0x380] ;  /* 0x0000e000ff067b82 */ /* 0x000e620000000a00 */
[----:B------:R-:W-:Y:S01]  /*0260*/  MOV R3, 0x400 ;  /* 0x0000040000037802 */ /* 0x000fe20000000f00 */
[----:B------:R-:W-:Y:S01]  /*0270*/  UMOV UR4, URZ ;  /* 0x000000ff00047c82 */ /* 0x000fe20008000000 */
[----:B------:R-:W-:-:S04]  /*0280*/  IADD3 R8, PT, PT, R8, 0x1, RZ ;  /* 0x0000000108087810 */ /* 0x000fc80007ffe0ff */
[----:B------:R-:W-:Y:S02]  /*0290*/  LOP3.LUT R8, R8, 0x3, RZ, 0xc0, !PT ;  /* 0x0000000308087812 */ /* 0x000fe400078ec0ff */
[----:B0-----:R-:W-:Y:S02]  /*02a0*/  LEA R12, R12, R3, 0x18 ;  /* 0x000000030c0c7211 */ /* 0x001fe400078ec0ff */
[----:B------:R-:W-:-:S07]  /*02b0*/  MOV R3, UR10 ;  /* 0x0000000a00037c02 */ /* 0x000fce0008000f00 */
.L_x_36:
[----:B-1----:R-:W-:-:S05]  /*02c0*/  IMAD.WIDE.U32 R4, R3, 0x4, R6 ;  /* 0x0000000403047825 */ /* 0x002fca00078e0006 */
[----:B0-----:R-:W2:Y:S01]  /*02d0*/  LDG.E R10, desc[UR8][R4.64] ;  /* 0x00000008040a7981 */ /* 0x001ea2000c1e1900 */
[----:B------:R-:W-:Y:S01]  /*02e0*/  LEA R9, R3, R12, 0x4 ;  /* 0x0000000c03097211 */ /* 0x000fe200078e20ff */
[----:B------:R-:W-:Y:S01]  /*02f0*/  UIADD3 UR4, UPT, UPT, UR4, 0x1, URZ ;  /* 0x0000000104047890 */ /* 0x000fe2000fffe0ff */
[----:B------:R-:W-:-:S05]  /*0300*/  IADD3 R3, PT, PT, R2, R3, RZ ;  /* 0x0000000302037210 */ /* 0x000fca0007ffe0ff */
[----:B------:R-:W-:Y:S01]  /*0310*/  ISETP.NE.AND P0, PT, R8, UR4, PT ;  /* 0x0000000408007c0c */ /* 0x000fe2000bf05270 */
[----:B--2---:R-:W-:-:S05]  /*0320*/  FADD R11, R10, 1 ;  /* 0x3f8000000a0b7421 */ /* 0x004fca0000000000 */
[----:B------:R0:W-:Y:S07]  /*0330*/  STS.64 [R9], R10 ;  /* 0x0000000a09007388 */ /* 0x0001ee0000000a00 */
[----:B------:R-:W-:Y:S05]  /*0340*/  @P0 BRA `(.L_x_36) ;  /* 0xfffffffc00dc0947 */ /* 0x000fea000383ffff */
.L_x_35:
[----:B------:R-:W-:Y:S05]  /*0350*/  @!P1 BRA `(.L_x_34) ;  /* 0x0000000000789947 */ /* 0x000fea0003800000 */
[----:B------:R-:W1:Y:S01]  /*0360*/  S2R R7, SR_CgaCtaId ;  /* 0x0000000000077919 */ /* 0x000e620000008800 */
[----:B------:R-:W2:Y:S01]  /*0370*/  LDC.64 R4, c[0x0][0x380] ;  /* 0x0000e000ff047b82 */ /* 0x000ea20000000a00 */
[----:B------:R-:W-:-:S04]  /*0380*/  MOV R6, 0x400 ;  /* 0x0000040000067802 */ /* 0x000fc80000000f00 */
[----:B-1----:R-:W-:-:S07]  /*0390*/  LEA R22, R7, R6, 0x18 ;  /* 0x0000000607167211 */ /* 0x002fce00078ec0ff */
.L_x_37:
[----:B------:R-:W-:Y:S01]  /*03a0*/  IADD3 R13, PT, PT, R2, R3, RZ ;  /* 0x00000003020d7210 */ /* 0x000fe20007ffe0ff */
[----:B--2---:R-:W-:-:S03]  /*03b0*/  IMAD.WIDE.U32 R18, R3, 0x4, R4 ;  /* 0x0000000403127825 */ /* 0x004fc600078e0004 */
[CC--:B------:R-:W-:Y:S01]  /*03c0*/  IADD3 R15, PT, PT, R13.reuse, R2.reuse, RZ ;  /* 0x000000020d0f7210 */ /* 0x0c0fe20007ffe0ff */
[--C-:B------:R-:W-:Y:S01]  /*03d0*/  IMAD.WIDE.U32 R12, R13, 0x4, R4.reuse ;  /* 0x000000040d0c7825 */ /* 0x100fe200078e0004 */
[----:B-1----:R-:W2:Y:S02]  /*03e0*/  LDG.E R6, desc[UR8][R18.64] ;  /* 0x0000000812067981 */ /* 0x002ea4000c1e1900 */
[C---:B------:R-:W-:Y:S01]  /*03f0*/  IADD3 R25, PT, PT, R15.reuse, R2, RZ ;  /* 0x000000020f197210 */ /* 0x040fe20007ffe0ff */
[--C-:B------:R-:W-:Y:S01]  /*0400*/  IMAD.WIDE.U32 R14, R15, 0x4, R4.reuse ;  /* 0x000000040f0e7825 */ /* 0x100fe200078e0004 */
[----:B------:R-:W3:Y:S03]  /*0410*/  LDG.E R8, desc[UR8][R12.64] ;  /* 0x000000080c087981 */ /* 0x000ee6000c1e1900 */
[----:B------:R-:W-:Y:S01]  /*0420*/  IMAD.WIDE.U32 R16, R25, 0x4, R4 ;  /* 0x0000000419107825 */ /* 0x000fe200078e0004 */
[----:B0-----:R-:W4:Y:S04]  /*0430*/  LDG.E R10, desc[UR8][R14.64] ;  /* 0x000000080e0a7981 */ /* 0x001f28000c1e1900 */
[----:B------:R-:W5:Y:S01]  /*0440*/  LDG.E R26, desc[UR8][R16.64] ;  /* 0x00000008101a7981 */ /* 0x000f62000c1e1900 */
[----:B------:R-:W-:-:S04]  /*0450*/  LEA R29, R3, R22, 0x4 ;  /* 0x00000016031d7211 */ /* 0x000fc800078e20ff */
[----:B------:R-:W-:-:S04]  /*0460*/  LEA R21, R2, R29, 0x4 ;  /* 0x0000001d02157211 */ /* 0x000fc800078e20ff */
[----:B------:R-:W-:-:S04]  /*0470*/  LEA R23, R2, R21, 0x4 ;  /* 0x0000001502177211 */ /* 0x000fc800078e20ff */
[----:B------:R-:W-:Y:S02]  /*0480*/  LEA R20, R2, R23, 0x4 ;  /* 0x0000001702147211 */ /* 0x000fe400078e20ff */
[----:B------:R-:W-:-:S04]  /*0490*/  IADD3 R3, PT, PT, R25, R2, RZ ;  /* 0x0000000219037210 */ /* 0x000fc80007ffe0ff */
[----:B------:R-:W-:Y:S01]  /*04a0*/  ISETP.GE.U32.AND P0, PT, R3, 0x200, PT ;  /* 0x000002000300780c */ /* 0x000fe20003f06070 */
        /* <DEDUP_REMOVED lines=8> */
[----:B------:R-:W-:Y:S05]  /*0530*/  @!P0 BRA `(.L_x_37) ;  /* 0xfffffffc00988947 */ /* 0x000fea000383ffff */
.L_x_34:
[----:B------:R-:W2:Y:S01]  /*0540*/  S2UR UR5, SR_CgaCtaId ;  /* 0x00000000000579c3 */ /* 0x000ea20000008800 */
[----:B------:R-:W-:Y:S01]  /*0550*/  IADD3 R2, PT, PT, R0, 0x1, RZ ;  /* 0x0000000100027810 */ /* 0x000fe20007ffe0ff */
[----:B------:R-:W-:Y:S01]  /*0560*/  UMOV UR4, 0x400 ;  /* 0x0000040000047882 */ /* 0x000fe20000000000 */
[----:B01----:R-:W-:Y:S02]  /*0570*/  I2FP.F32.U32 R9, R0 ;  /* 0x0000000000097245 */ /* 0x003fe40000201000 */
[----:B------:R-:W-:Y:S01]  /*0580*/  I2FP.F32.U32 R8, R2 ;  /* 0x0000000200087245 */ /* 0x000fe20000201000 */
[----:B--2---:R-:W-:-:S03]  /*0590*/  ULEA UR7, UR5, UR4, 0x18 ;  /* 0x0000000405077291 */ /* 0x004fc6000f8ec0ff */
[----:B------:R-:W-:-:S09]  /*05a0*/  UMOV UR4, URZ ;  /* 0x000000ff00047c82 */ /* 0x000fd20008000000 */
.L_x_39:
[----:B------:R-:W-:Y:S01]  /*05b0*/  UIADD3 UR4, UPT, UPT, UR4, 0x1, URZ ;  /* 0x0000000104047890 */ /* 0x000fe2000fffe0ff */
[----:B------:R-:W-:Y:S01]  /*05c0*/  UMOV UR5, URZ ;  /* 0x000000ff00057c82 */ /* 0x000fe20008000000 */
[----:B------:R-:W-:Y:S02]  /*05d0*/  UMOV UR6, UR7 ;  /* 0x0000000700067c82 */ /* 0x000fe40008000000 */
[----:B------:R-:W-:-:S11]  /*05e0*/  UISETP.NE.AND UP1, UPT, UR4, 0x20, UPT ;  /* 0x000000200400788c */ /* 0x000fd6000bf25270 */
.L_x_38:
        /* <DEDUP_REMOVED lines=133> */
[----:B------:R-:W-:Y:S05]  /*0e40*/  BRA.U UP1, `(.L_x_39) ;  /* 0xfffffff501d87547 */ /* 0x000fea000b83ffff */
[----:B------:R-:W0:Y:S01]  /*0e50*/  LDC R5, c[0x0][0x360] ;  /* 0x0000d800ff057b82 */ /* 0x000e220000000800 */
[----:B------:R-:W-:-:S07]  /*0e60*/  FADD R9, R8, R9 ;  /* 0x0000000908097221 */ /* 0x000fce0000000000 */
[----:B------:R-:W1:Y:S01]  /*0e70*/  LDC.64 R2, c[0x0][0x380] ;  /* 0x0000e000ff027b82 */ /* 0x000e620000000a00 */
[----:B0-----:R-:W-:-:S04]  /*0e80*/  IMAD R5, R5, UR10, R0 ;  /* 0x0000000a05057c24 */ /* 0x001fc8000f8e0200 */
[----:B-1----:R-:W-:-:S05]  /*0e90*/  IMAD.WIDE.U32 R2, R5, 0x4, R2 ;  /* 0x0000000405027825 */ /* 0x002fca00078e0002 */
[----:B------:R-:W-:Y:S01]  /*0ea0*/  STG.E desc[UR8][R2.64], R9 ;  /* 0x0000000902007986 */ /* 0x000fe2000c101908 */
[----:B------:R-:W-:Y:S05]  /*0eb0*/  EXIT ;  /* 0x000000000000794d */ /* 0x000fea0003800000 */
.L_x_40:
        /* <DEDUP_REMOVED lines=12> */
.L_x_78:


//--------------------- .text._Z12fp32_smem_16Pf  --------------------------
	.section	.text._Z12fp32_smem_16Pf,"ax",@progbits
	.align	128
        .global         _Z12fp32_smem_16Pf
        .type           _Z12fp32_smem_16Pf,@function
        .size           _Z12fp32_smem_16Pf,(.L_x_79 - _Z12fp32_smem_16Pf)
        .other          _Z12fp32_smem_16Pf,@"STO_CUDA_ENTRY STV_DEFAULT"
_Z12fp32_smem_16Pf:
.text._Z12fp32_smem_16Pf:
        /* <DEDUP_REMOVED lines=44> */
.L_x_43:
        /* <DEDUP_REMOVED lines=9> */
.L_x_42:
[----:B------:R-:W-:Y:S05]  /*0350*/  @!P1 BRA `(.L_x_41) ;  /* 0x0000000000789947 */ /* 0x000fea0003800000 */
[----:B------:R-:W1:Y:S01]  /*0360*/  S2R R7, SR_CgaCtaId ;  /* 0x0000000000077919 */ /* 0x000e620000008800 */
[----:B------:R-:W2:Y:S01]  /*0370*/  LDC.64 R4, c[0x0][0x380] ;  /* 0x0000e000ff047b82 */ /* 0x000ea20000000a00 */
[----:B------:R-:W-:-:S04]  /*0380*/  MOV R6, 0x400 ;  /* 0x0000040000067802 */ /* 0x000fc80000000f00 */
[----:B-1----:R-:W-:-:S07]  /*0390*/  LEA R22, R7, R6, 0x18 ;  /* 0x0000000607167211 */ /* 0x002fce00078ec0ff */
.L_x_44:
        /* <DEDUP_REMOVED lines=26> */
.L_x_41:
[----:B------:R-:W2:Y:S01]  /*0540*/  S2UR UR5, SR_CgaCtaId ;  /* 0x00000000000579c3 */ /* 0x000ea20000008800 */
[----:B------:R-:W-:Y:S01]  /*0550*/  IADD3 R2, PT, PT, R0, 0x1, RZ ;  /* 0x0000000100027810 */ /* 0x000fe20007ffe0ff */
[----:B------:R-:W-:Y:S01]  /*0560*/  UMOV UR4, 0x400 ;  /* 0x0000040000047882 */ /* 0x000fe20000000000 */
[----:B01----:R-:W-:Y:S02]  /*0570*/  I2FP.F32.U32 R9, R0 ;  /* 0x0000000000097245 */ /* 0x003fe40000201000 */
[----:B------:R-:W-:Y:S01]  /*0580*/  I2FP.F32.U32 R8, R2 ;  /* 0x0000000200087245 */ /* 0x000fe20000201000 */
[----:B--2---:R-:W-:-:S03]  /*0590*/  ULEA UR7, UR5, UR4, 0x18 ;  /* 0x0000000405077291 */ /* 0x004fc6000f8ec0ff */
[----:B------:R-:W-:-:S09]  /*05a0*/  UMOV UR4, URZ ;  /* 0x000000ff00047c82 */ /* 0x000fd20008000000 */
.L_x_46:
[----:B------:R-:W-:Y:S01]  /*05b0*/  UIADD3 UR4, UPT, UPT, UR4, 0x1, URZ ;  /* 0x0000000104047890 */ /* 0x000fe2000fffe0ff */
[----:B------:R-:W-:Y:S01]  /*05c0*/  UMOV UR5, URZ ;  /* 0x000000ff00057c82 */ /* 0x000fe20008000000 */
[----:B------:R-:W-:Y:S02]  /*05d0*/  UMOV UR6, UR7 ;  /* 0x0000000700067c82 */ /* 0x000fe40008000000 */
[----:B------:R-:W-:-:S11]  /*05e0*/  UISETP.NE.AND UP1, UPT, UR4, 0x40, UPT ;  /* 0x000000400400788c */ /* 0x000fd6000bf25270 */
.L_x_45:
[----:B------:R-:W0:Y:S01]  /*05f0*/  LDS.128 R4, [UR6] ;  /* 0x00000006ff047984 */ /* 0x000e220008000c00 */
[----:B------:R-:W-:-:S04]  /*0600*/  UIADD3 UR5, UPT, UPT, UR5, 0x4, URZ ;  /* 0x0000000405057890 */ /* 0x000fc8000fffe0ff */
[----:B------:R-:W-:Y:S01]  /*0610*/  UISETP.NE.AND UP0, UPT, UR5, 0x200, UPT ;  /* 0x000002000500788c */ /* 0x000fe2000bf05270 */
[-C--:B0-----:R-:W-:Y:S01]  /*0620*/  FFMA R2, R6, R4.reuse, R9 ;  /* 0x0000000406027223 */ /* 0x081fe20000000009 */
[----:B------:R-:W-:-:S03]  /*0630*/  FFMA R8, R7, R4, R8 ;  /* 0x0000000407087223 */ /* 0x000fc60000000008 */
[-C--:B------:R-:W-:Y:S01]  /*0640*/  FFMA R3, R7, -R5.reuse, R2 ;  /* 0x8000000507037223 */ /* 0x080fe20000000002 */
[----:B------:R-:W-:-:S03]  /*0650*/  FFMA R8, R6, R5, R8 ;  /* 0x0000000506087223 */ /* 0x000fc60000000008 */
[-C--:B------:R-:W-:Y:S01]  /*0660*/  FFMA R2, R6, R4.reuse, R3 ;  /* 0x0000000406027223 */ /* 0x080fe20000000003 */
        /* <DEDUP_REMOVED lines=37> */
[CC--:B------:R-:W-:Y:S01]  /*08c0*/  FFMA R3, R7.reuse, -R5.reuse, R2 ;  /* 0x8000000507037223 */ /* 0x0c0fe20000000002 */
[C---:B------:R-:W-:Y:S02]  /*08d0*/  FFMA R2, R6.reuse, R5, R8 ;  /* 0x0000000506027223 */ /* 0x040fe40000000008 */
[----:B------:R-:W0:Y:S01]  /*08e0*/  LDS.128 R8, [UR6+0x10] ;  /* 0x00001006ff087984 */ /* 0x000e220008000c00 */
        /* <DEDUP_REMOVED lines=19> */
[----:B------:R-:W-:Y:S01]  /*0a20*/  FFMA R2, R6, R5, R2 ;  /* 0x0000000506027223 */ /* 0x000fe20000000002 */
[----:B------:R-:W1:Y:S02]  /*0a30*/  LDS.128 R12, [UR6+0x20] ;  /* 0x00002006ff0c7984 */ /* 0x000e640008000c00 */
        /* <DEDUP_REMOVED lines=64> */
[-C--:B-1----:R-:W-:Y:S01]  /*0e40*/  FFMA R4, R14, R12.reuse, R11 ;  /* 0x0000000c0e047223 */ /* 0x082fe2000000000b */
        /* <DEDUP_REMOVED lines=42> */
[C---:B------:R-:W-:Y:S01]  /*10f0*/  FFMA R2, R14.reuse, R13, R2 ;  /* 0x0000000d0e027223 */ /* 0x040fe20000000002 */
[----:B------:R-:W0:Y:S01]  /*1100*/  LDS.128 R4, [UR6+0x30] ;  /* 0x00003006ff047984 */ /* 0x000e220008000c00 */
[----:B------:R-:W-:Y:S01]  /*1110*/  UIADD3 UR6, UPT, UPT, UR6, 0x40, URZ ;  /* 0x0000004006067890 */ /* 0x000fe2000fffe0ff */
        /* <DEDUP_REMOVED lines=93> */
.L_x_47:
        /* <DEDUP_REMOVED lines=9> */
.L_x_79:


//--------------------- .text._Z12fp32_smem_08Pf  --------------------------
	.section	.text._Z12fp32_smem_08Pf,"ax",@progbits
	.align	128
        .global         _Z12fp32_smem_08Pf
        .type           _Z12fp32_smem_08Pf,@function
        .size           _Z12fp32_smem_08Pf,(.L_x_80 - _Z12fp32_smem_08Pf)
        .other          _Z12fp32_smem_08Pf,@"STO_CUDA_ENTRY STV_DEFAULT"
_Z12fp32_smem_08Pf:
.text._Z12fp32_smem_08Pf:
        /* <DEDUP_REMOVED lines=44> */
.L_x_50:
        /* <DEDUP_REMOVED lines=9> */
.L_x_49:
[----:B------:R-:W-:Y:S05]  /*0350*/  @!P1 BRA `(.L_x_48) ;  /* 0x0000000000789947 */ /* 0x000fea0003800000 */
[----:B------:R-:W1:Y:S01]  /*0360*/  S2R R7, SR_CgaCtaId ;  /* 0x0000000000077919 */ /* 0x000e620000008800 */
[----:B------:R-:W2:Y:S01]  /*0370*/  LDC.64 R4, c[0x0][0x380] ;  /* 0x0000e000ff047b82 */ /* 0x000ea20000000a00 */
[----:B------:R-:W-:-:S04]  /*0380*/  MOV R6, 0x400 ;  /* 0x0000040000067802 */ /* 0x000fc80000000f00 */
[----:B-1----:R-:W-:-:S07]  /*0390*/  LEA R22, R7, R6, 0x18 ;  /* 0x0000000607167211 */ /* 0x002fce00078ec0ff */
.L_x_51:
        /* <DEDUP_REMOVED lines=26> */
.L_x_48:
[----:B------:R-:W2:Y:S01]  /*0540*/  S2UR UR5, SR_CgaCtaId ;  /* 0x00000000000579c3 */ /* 0x000ea20000008800 */
[----:B------:R-:W-:Y:S01]  /*0550*/  IADD3 R2, PT, PT, R0, 0x1, RZ ;  /* 0x0000000100027810 */ /* 0x000fe20007ffe0ff */
[----:B------:R-:W-:Y:S01]  /*0560*/  UMOV UR4, 0x400 ;  /* 0x0000040000047882 */ /* 0x000fe20000000000 */
[----:B01----:R-:W-:Y:S02]  /*0570*/  I2FP.F32.U32 R9, R0 ;  /* 0x0000000000097245 */ /* 0x003fe40000201000 */
[----:B------:R-:W-:Y:S01]  /*0580*/  I2FP.F32.U32 R8, R2 ;  /* 0x0000000200087245 */ /* 0x000fe20000201000 */
[----:B--2---:R-:W-:-:S03]  /*0590*/  ULEA UR7, UR5, UR4, 0x18 ;  /* 0x0000000405077291 */ /* 0x004fc6000f8ec0ff */
[----:B------:R-:W-:-:S09]  /*05a0*/  UMOV UR4, URZ ;  /* 0x000000ff00047c82 */ /* 0x000fd20008000000 */
.L_x_53:
[----:B------:R-:W-:Y:S01]  /*05b0*/  UIADD3 UR4, UPT, UPT, UR4, 0x1, URZ ;  /* 0x0000000104047890 */ /* 0x000fe2000fffe0ff */
[----:B------:R-:W-:Y:S01]  /*05c0*/  UMOV UR5, URZ ;  /* 0x000000ff00057c82 */ /* 0x000fe20008000000 */
[----:B------:R-:W-:Y:S02]  /*05d0*/  UMOV UR6, UR7 ;  /* 0x0000000700067c82 */ /* 0x000fe40008000000 */
[----:B------:R-:W-:-:S11]  /*05e0*/  UISETP.NE.AND UP1, UPT, UR4, 0x80, UPT ;  /* 0x000000800400788c */ /* 0x000fd6000bf25270 */
.L_x_52:
        /* <DEDUP_REMOVED lines=48> */
[----:B------:R-:W0:Y:S02]  /*08f0*/  LDS.128 R4, [UR6+0x20] ;  /* 0x00002006ff047984 */ /* 0x000e240008000c00 */
        /* <DEDUP_REMOVED lines=227> */
.L_x_54:
        /* <DEDUP_REMOVED lines=13> */
.L_x_80:


//--------------------- .text._Z12fp32_smem_04Pf  --------------------------
	.section	.text._Z12fp32_smem_04Pf,"ax",@progbits
	.align	128
        .global         _Z12fp32_smem_04Pf
        .type           _Z12fp32_smem_04Pf,@function
        .size           _Z12fp32_smem_04Pf,(.L_x_81 - _Z12fp32_smem_04Pf)
        .other          _Z12fp32_smem_04Pf,@"STO_CUDA_ENTRY STV_DEFAULT"
_Z12fp32_smem_04Pf:
.text._Z12fp32_smem_04Pf:
        /* <DEDUP_REMOVED lines=44> */
.L_x_57:
        /* <DEDUP_REMOVED lines=9> */
.L_x_56:
[----:B------:R-:W-:Y:S05]  /*0350*/  @!P1 BRA `(.L_x_55) ;  /* 0x0000000000789947 */ /* 0x000fea0003800000 */
[----:B------:R-:W1:Y:S01]  /*0360*/  S2R R7, SR_CgaCtaId ;  /* 0x0000000000077919 */ /* 0x000e620000008800 */
[----:B------:R-:W2:Y:S01]  /*0370*/  LDC.64 R4, c[0x0][0x380] ;  /* 0x0000e000ff047b82 */ /* 0x000ea20000000a00 */
[----:B------:R-:W-:-:S04]  /*0380*/  MOV R6, 0x400 ;  /* 0x0000040000067802 */ /* 0x000fc80000000f00 */
[----:B-1----:R-:W-:-:S07]  /*0390*/  LEA R22, R7, R6, 0x18 ;  /* 0x0000000607167211 */ /* 0x002fce00078ec0ff */
.L_x_58:
        /* <DEDUP_REMOVED lines=26> */
.L_x_55:
[----:B------:R-:W2:Y:S01]  /*0540*/  S2UR UR5, SR_CgaCtaId ;  /* 0x00000000000579c3 */ /* 0x000ea20000008800 */
[----:B------:R-:W-:Y:S01]  /*0550*/  IADD3 R2, PT, PT, R0, 0x1, RZ ;  /* 0x0000000100027810 */ /* 0x000fe20007ffe0ff */
[----:B------:R-:W-:Y:S01]  /*0560*/  UMOV UR4, 0x400 ;  /* 0x0000040000047882 */ /* 0x000fe20000000000 */
[----:B------:R-:W-:Y:S02]  /*0570*/  I2FP.F32.U32 R13, R0 ;  /* 0x00000000000d7245 */ /* 0x000fe40000201000 */
[----:B------:R-:W-:Y:S01]  /*0580*/  I2FP.F32.U32 R12, R2 ;  /* 0x00000002000c7245 */ /* 0x000fe20000201000 */
[----:B--2---:R-:W-:-:S03]  /*0590*/  ULEA UR5, UR5, UR4, 0x18 ;  /* 0x0000000405057291 */ /* 0x004fc6000f8ec0ff */
[----:B------:R-:W-:-:S09]  /*05a0*/  UMOV UR4, URZ ;  /* 0x000000ff00047c82 */ /* 0x000fd20008000000 */
.L_x_60:
[----:B01----:R-:W0:Y:S01]  /*05b0*/  LDS.128 R8, [UR5] ;  /* 0x00000005ff087984 */ /* 0x003e220008000c00 */
[----:B------:R-:W-:Y:S02]  /*05c0*/  UIADD3 UR4, UPT, UPT, UR4, 0x1, URZ ;  /* 0x0000000104047890 */ /* 0x000fe4000fffe0ff */
[----:B------:R-:W-:Y:S02]  /*05d0*/  UIADD3 UR7, UPT, UPT, UR5, 0x20, URZ ;  /* 0x0000002005077890 */ /* 0x000fe4000fffe0ff */
[----:B------:R-:W1:Y:S01]  /*05e0*/  LDS.128 R4, [UR5+0x10] ;  /* 0x00001005ff047984 */ /* 0x000e620008000c00 */
[----:B------:R-:W-:Y:S01]  /*05f0*/  UISETP.NE.AND UP1, UPT, UR4, 0x100, UPT ;  /* 0x000001000400788c */ /* 0x000fe2000bf25270 */
[----:B------:R-:W-:Y:S01]  /*0600*/  UMOV UR6, 0x2 ;  /* 0x0000000200067882 */ /* 0x000fe20000000000 */
        /* <DEDUP_REMOVED lines=31> */
[----:B------:R-:W-:-:S07]  /*0800*/  FFMA R12, R6, R5, R3 ;  /* 0x00000005060c7223 */ /* 0x000fce0000000003 */
.L_x_59:
[----:B------:R-:W0:Y:S01]  /*0810*/  LDS.128 R8, [UR7] ;  /* 0x00000007ff087984 */ /* 0x000e220008000c00 */
[----:B------:R-:W-:-:S03]  /*0820*/  UIADD3 UR6, UPT, UPT, UR6, 0x11, URZ ;  /* 0x0000001106067890 */ /* 0x000fc6000fffe0ff */
[----:B------:R-:W1:Y:S01]  /*0830*/  LDS.128 R4, [UR7+0x10] ;  /* 0x00001007ff047984 */ /* 0x000e620008000c00 */
        /* <DEDUP_REMOVED lines=30> */
[----:B------:R-:W1:Y:S02]  /*0a20*/  LDS.128 R8, [UR7+0x30] ;  /* 0x00003007ff087984 */ /* 0x000e640008000c00 */
        /* <DEDUP_REMOVED lines=267> */
.L_x_61:
        /* <DEDUP_REMOVED lines=10> */
.L_x_81:


//--------------------- .text._Z12fp32_smem_02Pf  --------------------------
	.section	.text._Z12fp32_smem_02Pf,"ax",@progbits
	.align	128
        .global         _Z12fp32_smem_02Pf
        .type           _Z12fp32_smem_02Pf,@function
        .size           _Z12fp32_smem_02Pf,(.L_x_82 - _Z12fp32_smem_02Pf)
        .other          _Z12fp32_smem_02Pf,@"STO_CUDA_ENTRY STV_DEFAULT"
_Z12fp32_smem_02Pf:
.text._Z12fp32_smem_02Pf:
        /* <DEDUP_REMOVED lines=44> */
.L_x_64:
        /* <DEDUP_REMOVED lines=9> */
.L_x_63:
[----:B------:R-:W-:Y:S05]  /*0350*/  @!P1 BRA `(.L_x_62) ;  /* 0x0000000000789947 */ /* 0x000fea0003800000 */
[----:B------:R-:W1:Y:S01]  /*0360*/  S2R R7, SR_CgaCtaId ;  /* 0x0000000000077919 */ /* 0x000e620000008800 */
[----:B------:R-:W2:Y:S01]  /*0370*/  LDC.64 R4, c[0x0][0x380] ;  /* 0x0000e000ff047b82 */ /* 0x000ea20000000a00 */
[----:B------:R-:W-:-:S04]  /*0380*/  MOV R6, 0x400 ;  /* 0x0000040000067802 */ /* 0x000fc80000000f00 */
[----:B-1----:R-:W-:-:S07]  /*0390*/  LEA R22, R7, R6, 0x18 ;  /* 0x0000000607167211 */ /* 0x002fce00078ec0ff */
.L_x_65:
        /* <DEDUP_REMOVED lines=26> */
.L_x_62:
[----:B------:R-:W2:Y:S01]  /*0540*/  S2UR UR5, SR_CgaCtaId ;  /* 0x00000000000579c3 */ /* 0x000ea20000008800 */
[----:B------:R-:W-:Y:S01]  /*0550*/  IADD3 R2, PT, PT, R0, 0x1, RZ ;  /* 0x0000000100027810 */ /* 0x000fe20007ffe0ff */
[----:B------:R-:W-:Y:S01]  /*0560*/  UMOV UR4, 0x400 ;  /* 0x0000040000047882 */ /* 0x000fe20000000000 */
[----:B01----:R-:W-:Y:S02]  /*0570*/  I2FP.F32.U32 R9, R0 ;  /* 0x0000000000097245 */ /* 0x003fe40000201000 */
[----:B------:R-:W-:Y:S01]  /*0580*/  I2FP.F32.U32 R8, R2 ;  /* 0x0000000200087245 */ /* 0x000fe20000201000 */
[----:B--2---:R-:W-:-:S03]  /*0590*/  ULEA UR7, UR5, UR4, 0x18 ;  /* 0x0000000405077291 */ /* 0x004fc6000f8ec0ff */
[----:B------:R-:W-:-:S09]  /*05a0*/  UMOV UR4, URZ ;  /* 0x000000ff00047c82 */ /* 0x000fd20008000000 */
.L_x_67:
[----:B------:R-:W-:Y:S01]  /*05b0*/  UIADD3 UR4, UPT, UPT, UR4, 0x1, URZ ;  /* 0x0000000104047890 */ /* 0x000fe2000fffe0ff */
[----:B------:R-:W-:Y:S01]  /*05c0*/  UMOV UR5, URZ ;  /* 0x000000ff00057c82 */ /* 0x000fe20008000000 */
[----:B------:R-:W-:Y:S02]  /*05d0*/  UMOV UR6, UR7 ;  /* 0x0000000700067c82 */ /* 0x000fe40008000000 */
[----:B------:R-:W-:-:S11]  /*05e0*/  UISETP.NE.AND UP1, UPT, UR4, 0x200, UPT ;  /* 0x000002000400788c */ /* 0x000fd6000bf25270 */
.L_x_66:
[----:B------:R-:W0:Y:S01]  /*05f0*/  LDS.128 R12, [UR6] ;  /* 0x00000006ff0c7984 */ /* 0x000e220008000c00 */
[----:B------:R-:W-:-:S03]  /*0600*/  UIADD3 UR5, UPT, UPT, UR5, 0x20, URZ ;  /* 0x0000002005057890 */ /* 0x000fc6000fffe0ff */
[----:B------:R-:W1:Y:S01]  /*0610*/  LDS.128 R16, [UR6+0x10] ;  /* 0x00001006ff107984 */ /* 0x000e620008000c00 */
[----:B------:R-:W-:-:S03]  /*0620*/  UISETP.NE.AND UP0, UPT, UR5, 0x200, UPT ;  /* 0x000002000500788c */ /* 0x000fc6000bf05270 */
[----:B------:R-:W2:Y:S01]  /*0630*/  LDS.128 R4, [UR6+0x20] ;  /* 0x00002006ff047984 */ /* 0x000ea20008000c00 */
[-C--:B0-----:R-:W-:Y:S01]  /*0640*/  FFMA R2, R14, R12.reuse, R9 ;  /* 0x0000000c0e027223 */ /* 0x081fe20000000009 */
        /* <DEDUP_REMOVED lines=17> */
[-C--:B--2---:R-:W-:Y:S01]  /*0760*/  FFMA R16, R6, R4.reuse, R19 ;  /* 0x0000000406107223 */ /* 0x084fe20000000013 */
[----:B------:R-:W-:-:S03]  /*0770*/  FFMA R2, R7, R4, R2 ;  /* 0x0000000407027223 */ /* 0x000fc60000000002 */
[CC--:B------:R-:W-:Y:S01]  /*0780*/  FFMA R3, R7.reuse, -R5.reuse, R16 ;  /* 0x8000000507037223 */ /* 0x0c0fe20000000010 */
[C---:B------:R-:W-:Y:S01]  /*0790*/  FFMA R2, R6.reuse, R5, R2 ;  /* 0x0000000506027223 */ /* 0x040fe20000000002 */
[----:B------:R-:W2:Y:S02]  /*07a0*/  LDS.128 R16, [UR6+0x50] ;  /* 0x00005006ff107984 */ /* 0x000ea40008000c00 */
[-C--:B------:R-:W-:Y:S01]  /*07b0*/  FFMA R20, R6, R4.reuse, R3 ;  /* 0x0000000406147223 */ /* 0x080fe20000000003 */
[----:B------:R-:W-:-:S03]  /*07c0*/  FFMA R2, R7, R4, R2 ;  /* 0x0000000407027223 */ /* 0x000fc60000000002 */
[-C--:B------:R-:W-:Y:S01]  /*07d0*/  FFMA R7, R7, -R5.reuse, R20 ;  /* 0x8000000507077223 */ /* 0x080fe20000000014 */
[----:B------:R-:W-:-:S03]  /*07e0*/  FFMA R2, R6, R5, R2 ;  /* 0x0000000506027223 */ /* 0x000fc60000000002 */
[-C--:B0-----:R-:W-:Y:S01]  /*07f0*/  FFMA R4, R10, R8.reuse, R7 ;  /* 0x000000080a047223 */ /* 0x081fe20000000007 */
        /* <DEDUP_REMOVED lines=214> */
[----:B------:R-:W-:Y:S01]  /*1560*/  FFMA R2, R6, R5, R2 ;  /* 0x0000000506027223 */ /* 0x000fe20000000002 */
[----:B------:R-:W3:Y:S02]  /*1570*/  LDS.128 R20, [UR6+0x1e0] ;  /* 0x0001e006ff147984 */ /* 0x000ee40008000c00 */
        /* <DEDUP_REMOVED lines=18> */
[-C--:B--2---:R-:W-:Y:S01]  /*16a0*/  FFMA R8, R18, R16.reuse, R15 ;  /* 0x0000001012087223 */ /* 0x084fe2000000000f */
[----:B------:R-:W-:-:S03]  /*16b0*/  FFMA R2, R19, R16, R2 ;  /* 0x0000001013027223 */ /* 0x000fc60000000002 */
[-C--:B------:R-:W-:Y:S01]  /*16c0*/  FFMA R3, R19, -R17.reuse, R8 ;  /* 0x8000001113037223 */ /* 0x080fe20000000008 */
[----:B------:R-:W-:-:S03]  /*16d0*/  FFMA R2, R18, R17, R2 ;  /* 0x0000001112027223 */ /* 0x000fc60000000002 */
[-C--:B------:R-:W-:Y:S01]  /*16e0*/  FFMA R8, R18, R16.reuse, R3 ;  /* 0x0000001012087223 */ /* 0x080fe20000000003 */
[----:B------:R-:W-:-:S03]  /*16f0*/  FFMA R2, R19, R16, R2 ;  /* 0x0000001013027223 */ /* 0x000fc60000000002 */
[-C--:B------:R-:W-:Y:S01]  /*1700*/  FFMA R19, R19, -R17.reuse, R8 ;  /* 0x8000001113137223 */ /* 0x080fe20000000008 */
[----:B------:R-:W-:-:S03]  /*1710*/  FFMA R2, R18, R17, R2 ;  /* 0x0000001112027223 */ /* 0x000fc60000000002 */
[-C--:B---3--:R-:W-:Y:S01]  /*1720*/  FFMA R8, R22, R20.reuse, R19 ;  /* 0x0000001416087223 */ /* 0x088fe20000000013 */
        /* <DEDUP_REMOVED lines=24> */
.L_x_68:
        /* <DEDUP_REMOVED lines=13> */
.L_x_82:


//--------------------- .text._Z12fp32_smem_01Pf  --------------------------
	.section	.text._Z12fp32_smem_01Pf,"ax",@progbits
	.align	128
        .global         _Z12fp32_smem_01Pf
        .type           _Z12fp32_smem_01Pf,@function
        .size           _Z12fp32_smem_01Pf,(.L_x_83 - _Z12fp32_smem_01Pf)
        .other          _Z12fp32_smem_01Pf,@"STO_CUDA_ENTRY STV_DEFAULT"
_Z12fp32_smem_01Pf:
.text._Z12fp32_smem_01Pf:
        /* <DEDUP_REMOVED lines=44> */
.L_x_71:
        /* <DEDUP_REMOVED lines=9> */
.L_x_70:
[----:B------:R-:W-:Y:S05]  /*0350*/  @!P1 BRA `(.L_x_69) ;  /* 0x0000000000789947 */ /* 0x000fea0003800000 */
[----:B------:R-:W1:Y:S01]  /*0360*/  S2R R7, SR_CgaCtaId ;  /* 0x0000000000077919 */ /* 0x000e620000008800 */
[----:B------:R-:W2:Y:S01]  /*0370*/  LDC.64 R4, c[0x0][0x380] ;  /* 0x0000e000ff047b82 */ /* 0x000ea20000000a00 */
[----:B------:R-:W-:-:S04]  /*0380*/  MOV R6, 0x400 ;  /* 0x0000040000067802 */ /* 0x000fc80000000f00 */
[----:B-1----:R-:W-:-:S07]  /*0390*/  LEA R22, R7, R6, 0x18 ;  /* 0x0000000607167211 */ /* 0x002fce00078ec0ff */
.L_x_72:
        /* <DEDUP_REMOVED lines=26> */
.L_x_69:
[----:B------:R-:W2:Y:S01]  /*0540*/  S2UR UR5, SR_CgaCtaId ;  /* 0x00000000000579c3 */ /* 0x000ea20000008800 */
[----:B------:R-:W-:Y:S01]  /*0550*/  IADD3 R2, PT, PT, R0, 0x1, RZ ;  /* 0x0000000100027810 */ /* 0x000fe20007ffe0ff */
[----:B------:R-:W-:Y:S01]  /*0560*/  UMOV UR4, 0x400 ;  /* 0x0000040000047882 */ /* 0x000fe20000000000 */
[----:B-1----:R-:W-:Y:S02]  /*0570*/  I2FP.F32.U32 R27, R0 ;  /* 0x00000000001b7245 */ /* 0x002fe40000201000 */
[----:B------:R-:W-:Y:S01]  /*0580*/  I2FP.F32.U32 R26, R2 ;  /* 0x00000002001a7245 */ /* 0x000fe20000201000 */
[----:B--2---:R-:W-:-:S03]  /*0590*/  ULEA UR5, UR5, UR4, 0x18 ;  /* 0x0000000405057291 */ /* 0x004fc6000f8ec0ff */
[----:B------:R-:W-:-:S09]  /*05a0*/  UMOV UR4, URZ ;  /* 0x000000ff00047c82 */ /* 0x000fd20008000000 */
.L_x_74:
[----:B------:R-:W-:Y:S01]  /*05b0*/  HFMA2 R2, -RZ, RZ, 0, 7.62939453125e-06 ;  /* 0x00000080ff027431 */ /* 0x000fe200000001ff */
[----:B------:R-:W-:-:S04]  /*05c0*/  UIADD3 UR4, UPT, UPT, UR4, 0x1, URZ ;  /* 0x0000000104047890 */ /* 0x000fc8000fffe0ff */
[----:B------:R-:W-:-:S11]  /*05d0*/  UISETP.NE.AND UP0, UPT, UR4, 0x400, UPT ;  /* 0x000004000400788c */ /* 0x000fd6000bf05270 */
.L_x_73:
[----:B------:R-:W1:Y:S04]  /*05e0*/  LDS.128 R20, [R2+UR5+-0x80] ;  /* 0xffff800502147984 */ /* 0x000e680008000c00 */
[----:B------:R-:W2:Y:S04]  /*05f0*/  LDS.128 R16, [R2+UR5+-0x70] ;  /* 0xffff900502107984 */ /* 0x000ea80008000c00 */
[----:B------:R-:W3:Y:S04]  /*0600*/  LDS.128 R12, [R2+UR5+-0x60] ;  /* 0xffffa005020c7984 */ /* 0x000ee80008000c00 */
[----:B0-----:R-:W0:Y:S04]  /*0610*/  LDS.128 R8, [R2+UR5+-0x50] ;  /* 0xffffb00502087984 */ /* 0x001e280008000c00 */
[----:B------:R-:W4:Y:S01]  /*0620*/  LDS.128 R4, [R2+UR5+-0x40] ;  /* 0xffffc00502047984 */ /* 0x000f220008000c00 */
[C---:B-1----:R-:W-:Y:S01]  /*0630*/  FFMA R24, R20.reuse, R22, R27 ;  /* 0x0000001614187223 */ /* 0x042fe2000000001b */
[----:B------:R-:W-:-:S03]  /*0640*/  FFMA R20, R20, R23, R26 ;  /* 0x0000001714147223 */ /* 0x000fc6000000001a */
[C---:B------:R-:W-:Y:S01]  /*0650*/  FFMA R3, -R21.reuse, R23, R24 ;  /* 0x0000001715037223 */ /* 0x040fe20000000118 */
[----:B------:R-:W-:Y:S02]  /*0660*/  FFMA R24, R21, R22, R20 ;  /* 0x0000001615187223 */ /* 0x000fe40000000014 */
[----:B------:R-:W1:Y:S01]  /*0670*/  LDS.128 R20, [R2+UR5+-0x30] ;  /* 0xffffd00502147984 */ /* 0x000e620008000c00 */
[C---:B--2---:R-:W-:Y:S01]  /*0680*/  FFMA R26, R16.reuse, R18, R3 ;  /* 0x00000012101a7223 */ /* 0x044fe20000000003 */
[----:B------:R-:W-:-:S03]  /*0690*/  FFMA R24, R16, R19, R24 ;  /* 0x0000001310187223 */ /* 0x000fc60000000018 */
[C---:B------:R-:W-:Y:S01]  /*06a0*/  FFMA R19, -R17.reuse, R19, R26 ;  /* 0x0000001311137223 */ /* 0x040fe2000000011a */
[----:B------:R-:W-:Y:S02]  /*06b0*/  FFMA R18, R17, R18, R24 ;  /* 0x0000001211127223 */ /* 0x000fe40000000018 */
[----:B------:R-:W2:Y:S01]  /*06c0*/  LDS.128 R24, [R2+UR5+-0x20] ;  /* 0xffffe00502187984 */ /* 0x000ea20008000c00 */
[C---:B---3--:R-:W-:Y:S01]  /*06d0*/  FFMA R16, R12.reuse, R14, R19 ;  /* 0x0000000e0c107223 */ /* 0x048fe20000000013 */
[----:B------:R-:W-:-:S03]  /*06e0*/  FFMA R18, R12, R15, R18 ;  /* 0x0000000f0c127223 */ /* 0x000fc60000000012 */
[C---:B------:R-:W-:Y:S01]  /*06f0*/  FFMA R15, -R13.reuse, R15, R16 ;  /* 0x0000000f0d0f7223 */ /* 0x040fe20000000110 */
[----:B------:R-:W-:Y:S02]  /*0700*/  FFMA R14, R13, R14, R18 ;  /* 0x0000000e0d0e7223 */ /* 0x000fe40000000012 */
[----:B------:R-:W3:Y:S01]  /*0710*/  LDS.128 R16, [R2+UR5+-0x10] ;  /* 0xfffff00502107984 */ /* 0x000ee20008000c00 */
[C---:B0-----:R-:W-:Y:S01]  /*0720*/  FFMA R12, R8.reuse, R10, R15 ;  /* 0x0000000a080c7223 */ /* 0x041fe2000000000f */
[----:B------:R-:W-:-:S03]  /*0730*/  FFMA R14, R8, R11, R14 ;  /* 0x0000000b080e7223 */ /* 0x000fc6000000000e */
[C---:B------:R-:W-:Y:S01]  /*0740*/  FFMA R11, -R9.reuse, R11, R12 ;  /* 0x0000000b090b7223 */ /* 0x040fe2000000010c */
[----:B------:R-:W-:Y:S02]  /*0750*/  FFMA R10, R9, R10, R14 ;  /* 0x0000000a090a7223 */ /* 0x000fe4000000000e */
[----:B------:R-:W0:Y:S01]  /*0760*/  LDS.128 R12, [R2+UR5] ;  /* 0x00000005020c7984 */ /* 0x000e220008000c00 */
[C---:B----4-:R-:W-:Y:S01]  /*0770*/  FFMA R8, R4.reuse, R6, R11 ;  /* 0x0000000604087223 */ /* 0x050fe2000000000b */
[----:B------:R-:W-:-:S03]  /*0780*/  FFMA R10, R4, R7, R10 ;  /* 0x00000007040a7223 */ /* 0x000fc6000000000a */
[C---:B------:R-:W-:Y:S01]  /*0790*/  FFMA R7, -R5.reuse, R7, R8 ;  /* 0x0000000705077223 */ /* 0x040fe20000000108 */
[----:B------:R-:W-:Y:S02]  /*07a0*/  FFMA R6, R5, R6, R10 ;  /* 0x0000000605067223 */ /* 0x000fe4000000000a */
[----:B------:R-:W4:Y:S01]  /*07b0*/  LDS.128 R8, [R2+UR5+0x10] ;  /* 0x0000100502087984 */ /* 0x000f220008000c00 */
[C---:B-1----:R-:W-:Y:S01]  /*07c0*/  FFMA R4, R20.reuse, R22, R7 ;  /* 0x0000001614047223 */ /* 0x042fe20000000007 */
[----:B------:R-:W-:-:S03]  /*07d0*/  FFMA R3, R20, R23, R6 ;  /* 0x0000001714037223 */ /* 0x000fc60000000006 */
[C---:B------:R-:W-:Y:S01]  /*07e0*/  FFMA R23, -R21.reuse, R23, R4 ;  /* 0x0000001715177223 */ /* 0x040fe20000000104 */
[----:B------:R-:W-:Y:S01]  /*07f0*/  FFMA R22, R21, R22, R3 ;  /* 0x0000001615167223 */ /* 0x000fe20000000003 */
[----:B------:R-:W1:Y:S02]  /*0800*/  LDS.128 R4, [R2+UR5+0x20] ;  /* 0x0000200502047984 */ /* 0x000e640008000c00 */
[C---:B--2---:R-:W-:Y:S01]  /*0810*/  FFMA R20, R24.reuse, R26, R23 ;  /* 0x0000001a18147223 */ /* 0x044fe20000000017 */
[----:B------:R-:W-:-:S03]  /*0820*/  FFMA R22, R24, R27, R22 ;  /* 0x0000001b18167223 */ /* 0x000fc60000000016 */
[C---:B------:R-:W-:Y:S01]  /*0830*/  FFMA R27, -R25.reuse, R27, R20 ;  /* 0x0000001b191b7223 */ /* 0x040fe20000000114 */
[----:B------:R-:W-:Y:S02]  /*0840*/  FFMA R26, R25, R26, R22 ;  /* 0x0000001a191a7223 */ /* 0x000fe40000000016 */
[----:B------:R-:W2:Y:S01]  /*0850*/  LDS.128 R20, [R2+UR5+0x30] ;  /* 0x0000300502147984 */ /* 0x000ea20008000c00 */
[C---:B---3--:R-:W-:Y:S01]  /*0860*/  FFMA R24, R16.reuse, R18, R27 ;  /* 0x0000001210187223 */ /* 0x048fe2000000001b */
[----:B------:R-:W-:-:S03]  /*0870*/  FFMA R26, R16, R19, R26 ;  /* 0x00000013101a7223 */ /* 0x000fc6000000001a */
[C---:B------:R-:W-:Y:S01]  /*0880*/  FFMA R3, -R17.reuse, R19, R24 ;  /* 0x0000001311037223 */ /* 0x040fe20000000118 */
[----:B------:R-:W-:Y:S02]  /*0890*/  FFMA R26, R17, R18, R26 ;  /* 0x00000012111a7223 */ /* 0x000fe4000000001a */
[----:B------:R-:W3:Y:S01]  /*08a0*/  LDS.128 R16, [R2+UR5+0x40] ;  /* 0x0000400502107984 */ /* 0x000ee20008000c00 */
[C---:B0-----:R-:W-:Y:S01]  /*08b0*/  FFMA R24, R12.reuse, R14, R3 ;  /* 0x0000000e0c187223 */ /* 0x041fe20000000003 */
[----:B------:R-:W-:-:S03]  /*08c0*/  FFMA R26, R12, R15, R26 ;  /* 0x0000000f0c1a7223 */ /* 0x000fc6000000001a */
[C---:B------:R-:W-:Y:S01]  /*08d0*/  FFMA R3, -R13.reuse, R15, R24 ;  /* 0x0000000f0d037223 */ /* 0x040fe20000000118 */
[----:B------:R-:W-:Y:S02]  /*08e0*/  FFMA R26, R13, R14, R26 ;  /* 0x0000000e0d1a7223 */ /* 0x000fe4000000001a */
[----:B------:R-:W0:Y:S01]  /*08f0*/  LDS.128 R12, [R2+UR5+0x50] ;  /* 0x00005005020c7984 */ /* 0x000e220008000c00 */
        /* <DEDUP_REMOVED lines=9> */
[----:B------:R1:W5:Y:S02]  /*0990*/  LDS.128 R24, [R2+UR5+0x70] ;  /* 0x0000700502187984 */ /* 0x0003640008000c00 */
[C---:B--2---:R-:W-:Y:S01]  /*09a0*/  FFMA R4, R20.reuse, R22, R7 ;  /* 0x0000001614047223 */ /* 0x044fe20000000007 */
[----:B------:R-:W-:-:S03]  /*09b0*/  FFMA R6, R20, R23, R6 ;  /* 0x0000001714067223 */ /* 0x000fc60000000006 */
[C---:B------:R-:W-:Y:S01]  /*09c0*/  FFMA R23, -R21.reuse, R23, R4 ;  /* 0x0000001715177223 */ /* 0x040fe20000000104 */
[----:B------:R-:W-:Y:S01]  /*09d0*/  FFMA R6, R21, R22, R6 ;  /* 0x0000001615067223 */ /* 0x000fe20000000006 */
[----:B-1----:R-:W-:Y:S02]  /*09e0*/  IADD3 R2, PT, PT, R2, 0x100, RZ ;  /* 0x0000010002027810 */ /* 0x002fe40007ffe0ff */
[CC--:B---3--:R-:W-:Y:S01]  /*09f0*/  FFMA R4, R16.reuse, R18.reuse, R23 ;  /* 0x0000001210047223 */ /* 0x0c8fe20000000017 */
[-C--:B------:R-:W-:Y:S01]  /*0a00*/  FFMA R6, R16, R19.reuse, R6 ;  /* 0x0000001310067223 */ /* 0x080fe20000000006 */
[----:B------:R-:W-:Y:S02]  /*0a10*/  ISETP.NE.AND P0, PT, R2, 0x2080, PT ;  /* 0x000020800200780c */ /* 0x000fe40003f05270 */
[C---:B------:R-:W-:Y:S01]  /*0a20*/  FFMA R19, -R17.reuse, R19, R4 ;  /* 0x0000001311137223 */ /* 0x040fe20000000104 */
[----:B------:R-:W-:-:S03]  /*0a30*/  FFMA R6, R17, R18, R6 ;  /* 0x0000001211067223 */ /* 0x000fc60000000006 */
[C---:B0-----:R-:W-:Y:S01]  /*0a40*/  FFMA R4, R12.reuse, R14, R19 ;  /* 0x0000000e0c047223 */ /* 0x041fe20000000013 */
[----:B------:R-:W-:-:S03]  /*0a50*/  FFMA R6, R12, R15, R6 ;  /* 0x0000000f0c067223 */ /* 0x000fc60000000006 */
[C---:B------:R-:W-:Y:S01]  /*0a60*/  FFMA R15, -R13.reuse, R15, R4 ;  /* 0x0000000f0d0f7223 */ /* 0x040fe20000000104 */
[----:B------:R-:W-:-:S03]  /*0a70*/  FFMA R6, R13, R14, R6 ;  /* 0x0000000e0d067223 */ /* 0x000fc60000000006 */
[C---:B----4-:R-:W-:Y:S01]  /*0a80*/  FFMA R4, R8.reuse, R10, R15 ;  /* 0x0000000a08047223 */ /* 0x050fe2000000000f */
[----:B------:R-:W-:-:S03]  /*0a90*/  FFMA R3, R8, R11, R6 ;  /* 0x0000000b08037223 */ /* 0x000fc60000000006 */
[C---:B------:R-:W-:Y:S01]  /*0aa0*/  FFMA R11, -R9.reuse, R11, R4 ;  /* 0x0000000b090b7223 */ /* 0x040fe20000000104 */
[----:B------:R-:W-:-:S03]  /*0ab0*/  FFMA R10, R9, R10, R3 ;  /* 0x0000000a090a7223 */ /* 0x000fc60000000003 */
[C---:B-----5:R-:W-:Y:S01]  /*0ac0*/  FFMA R4, R24.reuse, R26, R11 ;  /* 0x0000001a18047223 */ /* 0x060fe2000000000b */
[----:B------:R-:W-:-:S03]  /*0ad0*/  FFMA R10, R24, R27, R10 ;  /* 0x0000001b180a7223 */ /* 0x000fc6000000000a */
[C---:B------:R-:W-:Y:S01]  /*0ae0*/  FFMA R27, -R25.reuse, R27, R4 ;  /* 0x0000001b191b7223 */ /* 0x040fe20000000104 */
[----:B------:R-:W-:Y:S01]  /*0af0*/  FFMA R26, R25, R26, R10 ;  /* 0x0000001a191a7223 */ /* 0x000fe2000000000a */
[----:B------:R-:W-:Y:S06]  /*0b00*/  @P0 BRA `(.L_x_73) ;  /* 0xfffffff800b40947 */ /* 0x000fec000383ffff */
        /* <DEDUP_REMOVED lines=8> */
.L_x_75:
        /* <DEDUP_REMOVED lines=15> */
.L_x_83:


//--------------------- .nv.shared._Z13fp32_smem_128Pf --------------------------
	.section	.nv.shared._Z13fp32_smem_128Pf,"aw",@nobits
	.sectionflags	@""
	.align	16
.nv.shared._Z13fp32_smem_128Pf:
	.zero		9216


//--------------------- .nv.shared.reserved.0     --------------------------
	.section	.nv.shared.reserved.0,"aw",@nobits
	.weak		__nv_reservedSMEM_offset_0_alias
	.size		__nv_reservedSMEM_offset_0_alias, 0, 64
	.other		__nv_reservedSMEM_offset_0_alias,@"STO_CUDA_RESERVED_SHARED STV_DEFAULT"
__nv_reservedSMEM_offset_0_alias:
	.zero		0
	.zero		64


//--------------------- .nv.shared._Z12fp32_smem_64Pf --------------------------
	.section	.nv.shared._Z12fp32_smem_64Pf,"aw",@nobits
	.sectionflags	@""
	.align	16
.nv.shared._Z12fp32_smem_64Pf:
	.zero		9216


//--------------------- .nv.shared._Z12fp32_smem_32Pf --------------------------
	.section	.nv.shared._Z12fp32_smem_32Pf,"aw",@nobits
	.sectionflags	@""
	.align	16
.nv.shared._Z12fp32_smem_32Pf:
	.zero		9216


//--------------------- .nv.shared._Z12fp32_smem_16Pf --------------------------
	.section	.nv.shared._Z12fp32_smem_16Pf,"aw",@nobits
	.sectionflags	@""
	.align	16
.nv.shared._Z12fp32_smem_16Pf:
	.zero		9216


//--------------------- .nv.shared._Z12fp32_smem_08Pf --------------------------
	.section	.nv.shared._Z12fp32_smem_08Pf,"aw",@nobits
	.sectionflags	@""
	.align	16
.nv.shared._Z12fp32_smem_08Pf:
	.zero		9216


//--------------------- .nv.shared._Z12fp32_smem_04Pf --------------------------
	.section	.nv.shared._Z12fp32_smem_04Pf,"aw",@nobits
	.sectionflags	@""
	.align	16
.nv.shared._Z12fp32_smem_04Pf:
	.zero		9216


//--------------------- .nv.shared._Z12fp32_smem_02Pf --------------------------
	.section	.nv.shared._Z12fp32_smem_02Pf,"aw",@nobits
	.sectionflags	@""
	.align	16
.nv.shared._Z12fp32_smem_02Pf:
	.zero		9216


//--------------------- .nv.shared._Z12fp32_smem_01Pf --------------------------
	.section	.nv.shared._Z12fp32_smem_01Pf,"aw",@nobits
	.sectionflags	@""
	.align	16
.nv.shared._Z12fp32_smem_01Pf:
	.zero		9216


//--------------------- .nv.constant0._Z13fp32_smem_128Pf --------------------------
	.section	.nv.constant0._Z13fp32_smem_128Pf,"a",@progbits
	.sectionflags	@""
	.align	4
.nv.constant0._Z13fp32_smem_128Pf:
	.zero		904


//--------------------- .nv.constant0._Z12fp32_smem_64Pf --------------------------
	.section	.nv.constant0._Z12fp32_smem_64Pf,"a",@progbits
	.sectionflags	@""
	.align	4
.nv.constant0._Z12fp32_smem_64Pf:
	.zero		904


//--------------------- .nv.constant0._Z12fp32_smem_32Pf --------------------------
	.section	.nv.constant0._Z12fp32_smem_32Pf,"a",@progbits
	.sectionflags	@""
	.align	4
.nv.constant0._Z12fp32_smem_32Pf:
	.zero		904


//--------------------- .nv.constant0._Z12fp32_smem_16Pf --------------------------
	.section	.nv.constant0._Z12fp32_smem_16Pf,"a",@progbits
	.sectionflags	@""
	.align	4
.nv.constant0._Z12fp32_smem_16Pf:
	.zero		904


//--------------------- .nv.constant0._Z12fp32_smem_08Pf --------------------------
	.section	.nv.constant0._Z12fp32_smem_08Pf,"a",@progbits
	.sectionflags	@""
	.align	4
.nv.constant0._Z12fp32_smem_08Pf:
	.zero		904


//--------------------- .nv.constant0._Z12fp32_smem_04Pf --------------------------
	.section	.nv.constant0._Z12fp32_smem_04Pf,"a",@progbits
	.sectionflags	@""
	.align	4
.nv.constant0._Z12fp32_smem_04Pf:
	.zero		904


//--------------------- .nv.constant0._Z12fp32_smem_02Pf --------------------------
	.section	.nv.constant0._Z12fp32_smem_02Pf,"a",@progbits
	.sectionflags	@""
	.align	4
.nv.constant0._Z12fp32_smem_02Pf:
	.zero		904


//--------------------- .nv.constant0._Z12fp32_smem_01Pf --------------------------
	.section	.nv.constant0._Z12fp32_smem_01Pf,"a",@progbits
	.sectionflags	@""
	.align	4
.nv.constant0._Z12fp32_smem_01Pf:
	.zero		904


//--------------------- SYMBOLS --------------------------

	.type		.nv.reservedSmem.offset0,@object
	.size		.nv.reservedSmem.offset0,0x4
	.type		.nv.reservedSmem.cap,@object
	.size		.nv.reservedSmem.cap,0x4
